//
// Generated by NVIDIA NVVM Compiler
//
// Compiler Build ID: CL-36424714
// Cuda compilation tools, release 13.0, V13.0.88
// Based on NVVM 20.0.0
//

.version 9.0
.target sm_100
.address_size 64

	// .globl	_Z9phievolvePfS_S_S_S_S_S_S_S_iif
.func  (.param .align 16 .b8 func_retval0[16]) __internal_trig_reduction_slowpathd
(
	.param .b64 __internal_trig_reduction_slowpathd_param_0
)
;
.global .align 4 .b8 precalc_xorwow_matrix[102400];
.global .align 4 .b8 precalc_xorwow_offset_matrix[102400];
.global .align 4 .b8 mrg32k3aM1[2304];
.global .align 4 .b8 mrg32k3aM2[2304];
.global .align 4 .b8 mrg32k3aM1SubSeq[2016];
.global .align 4 .b8 mrg32k3aM2SubSeq[2016];
.global .align 4 .b8 mrg32k3aM1Seq[2304];
.global .align 4 .b8 mrg32k3aM2Seq[2304];
.const .align 8 .b8 __cr_lgamma_table[72];
.const .align 4 .f32 d_Gamma = 0f3ECCCCCD;
.const .align 4 .f32 d_epsilon = 0f40000000;
.const .align 4 .f32 d_exceed_val = 0f40000000;
.const .align 4 .f32 d_tension = 0f41A00000;
.const .align 4 .f32 d_bending;
.const .align 4 .f32 d_Mv = 0f43480000;
.const .align 4 .f32 d_areaMin = 0f43480000;
.const .align 4 .f32 d_areaMax = 0f44160000;
.const .align 4 .f32 d_basal_m;
.const .align 4 .f32 d_xiM;
.const .align 4 .f32 d_expRhoM = 0f3DCCCCCD;
.const .align 4 .f32 d_thresA = 0f3F000000;
// _ZZN3cub18CUB_300001_SM_10006detail6reduce28DeviceReduceSingleTileKernelINS2_10policy_hubIfjN4cuda3std3__44plusIfEEE10Policy1000EN6thrust24THRUST_300001_SM_1000_NS10device_ptrIfEEPfjS9_ffNS7_10__identityEEEvT0_T1_T2_T3_T4_T6_E12temp_storage has been demoted
// _ZZN3cub18CUB_300001_SM_10006detail6reduce18DeviceReduceKernelINS2_10policy_hubIfjN4cuda3std3__44plusIfEEE10Policy1000EN6thrust24THRUST_300001_SM_1000_NS10device_ptrIfEEjS9_fNS7_10__identityEEEvT0_PT3_T1_NS0_13GridEvenShareISK_EET2_T4_E12temp_storage has been demoted
// _ZZN3cub18CUB_300001_SM_10006detail6reduce28DeviceReduceSingleTileKernelINS2_10policy_hubIfjN4cuda3std3__44plusIfEEE10Policy1000EPfSC_iS9_ffNS7_10__identityEEEvT0_T1_T2_T3_T4_T6_E12temp_storage has been demoted
// _ZZN3cub18CUB_300001_SM_10006detail6reduce28DeviceReduceSingleTileKernelINS2_10policy_hubIfyN4cuda3std3__44plusIfEEE10Policy1000EN6thrust24THRUST_300001_SM_1000_NS10device_ptrIfEEPfyS9_ffNS7_10__identityEEEvT0_T1_T2_T3_T4_T6_E12temp_storage has been demoted
// _ZZN3cub18CUB_300001_SM_10006detail6reduce18DeviceReduceKernelINS2_10policy_hubIfyN4cuda3std3__44plusIfEEE10Policy1000EN6thrust24THRUST_300001_SM_1000_NS10device_ptrIfEEyS9_fNS7_10__identityEEEvT0_PT3_T1_NS0_13GridEvenShareISK_EET2_T4_E12temp_storage has been demoted
// _ZZN3cub18CUB_300001_SM_10006detail6reduce28DeviceReduceSingleTileKernelINS2_10policy_hubIfyN4cuda3std3__44plusIfEEE10Policy1000EPfSC_iS9_ffNS7_10__identityEEEvT0_T1_T2_T3_T4_T6_E12temp_storage has been demoted
.global .align 1 .b8 _ZN32_INTERNAL_ab25c848_4_k_cu_blocks4cuda3std3__45__cpo5beginE[1];
.global .align 1 .b8 _ZN32_INTERNAL_ab25c848_4_k_cu_blocks4cuda3std3__45__cpo3endE[1];
.global .align 1 .b8 _ZN32_INTERNAL_ab25c848_4_k_cu_blocks4cuda3std3__45__cpo6cbeginE[1];
.global .align 1 .b8 _ZN32_INTERNAL_ab25c848_4_k_cu_blocks4cuda3std3__45__cpo4cendE[1];
.global .align 1 .b8 _ZN32_INTERNAL_ab25c848_4_k_cu_blocks4cuda3std3__45__cpo6rbeginE[1];
.global .align 1 .b8 _ZN32_INTERNAL_ab25c848_4_k_cu_blocks4cuda3std3__45__cpo4rendE[1];
.global .align 1 .b8 _ZN32_INTERNAL_ab25c848_4_k_cu_blocks4cuda3std3__45__cpo7crbeginE[1];
.global .align 1 .b8 _ZN32_INTERNAL_ab25c848_4_k_cu_blocks4cuda3std3__45__cpo5crendE[1];
.global .align 1 .b8 _ZN32_INTERNAL_ab25c848_4_k_cu_blocks4cuda3std3__434_GLOBAL__N__ab25c848_4_k_cu_blocks6ignoreE[1];
.global .align 1 .b8 _ZN32_INTERNAL_ab25c848_4_k_cu_blocks4cuda3std3__419piecewise_constructE[1];
.global .align 1 .b8 _ZN32_INTERNAL_ab25c848_4_k_cu_blocks4cuda3std3__48in_placeE[1];
.global .align 1 .b8 _ZN32_INTERNAL_ab25c848_4_k_cu_blocks4cuda3std3__420unreachable_sentinelE[1];
.global .align 1 .b8 _ZN32_INTERNAL_ab25c848_4_k_cu_blocks4cuda3std3__47nulloptE[1];
.global .align 1 .b8 _ZN32_INTERNAL_ab25c848_4_k_cu_blocks4cuda3std3__48unexpectE[1];
.global .align 1 .b8 _ZN32_INTERNAL_ab25c848_4_k_cu_blocks4cuda3std6ranges3__45__cpo4swapE[1];
.global .align 1 .b8 _ZN32_INTERNAL_ab25c848_4_k_cu_blocks4cuda3std6ranges3__45__cpo9iter_moveE[1];
.global .align 1 .b8 _ZN32_INTERNAL_ab25c848_4_k_cu_blocks4cuda3std6ranges3__45__cpo5beginE[1];
.global .align 1 .b8 _ZN32_INTERNAL_ab25c848_4_k_cu_blocks4cuda3std6ranges3__45__cpo3endE[1];
.global .align 1 .b8 _ZN32_INTERNAL_ab25c848_4_k_cu_blocks4cuda3std6ranges3__45__cpo6cbeginE[1];
.global .align 1 .b8 _ZN32_INTERNAL_ab25c848_4_k_cu_blocks4cuda3std6ranges3__45__cpo4cendE[1];
.global .align 1 .b8 _ZN32_INTERNAL_ab25c848_4_k_cu_blocks4cuda3std6ranges3__45__cpo7advanceE[1];
.global .align 1 .b8 _ZN32_INTERNAL_ab25c848_4_k_cu_blocks4cuda3std6ranges3__45__cpo9iter_swapE[1];
.global .align 1 .b8 _ZN32_INTERNAL_ab25c848_4_k_cu_blocks4cuda3std6ranges3__45__cpo4nextE[1];
.global .align 1 .b8 _ZN32_INTERNAL_ab25c848_4_k_cu_blocks4cuda3std6ranges3__45__cpo4prevE[1];
.global .align 1 .b8 _ZN32_INTERNAL_ab25c848_4_k_cu_blocks4cuda3std6ranges3__45__cpo4dataE[1];
.global .align 1 .b8 _ZN32_INTERNAL_ab25c848_4_k_cu_blocks4cuda3std6ranges3__45__cpo5cdataE[1];
.global .align 1 .b8 _ZN32_INTERNAL_ab25c848_4_k_cu_blocks4cuda3std6ranges3__45__cpo4sizeE[1];
.global .align 1 .b8 _ZN32_INTERNAL_ab25c848_4_k_cu_blocks4cuda3std6ranges3__45__cpo5ssizeE[1];
.global .align 1 .b8 _ZN32_INTERNAL_ab25c848_4_k_cu_blocks4cuda3std6ranges3__45__cpo8distanceE[1];
.global .align 1 .b8 _ZN32_INTERNAL_ab25c848_4_k_cu_blocks6thrust24THRUST_300001_SM_1000_NS8cuda_cub3parE[1];
.global .align 1 .b8 _ZN32_INTERNAL_ab25c848_4_k_cu_blocks6thrust24THRUST_300001_SM_1000_NS8cuda_cub10par_nosyncE[1];
.global .align 1 .b8 _ZN32_INTERNAL_ab25c848_4_k_cu_blocks6thrust24THRUST_300001_SM_1000_NS6system6detail10sequential3seqE[1];
.global .align 1 .b8 _ZN32_INTERNAL_ab25c848_4_k_cu_blocks6thrust24THRUST_300001_SM_1000_NS6system3cpp3parE[1];
.global .align 1 .b8 _ZN32_INTERNAL_ab25c848_4_k_cu_blocks6thrust24THRUST_300001_SM_1000_NS12placeholders2_1E[1];
.global .align 1 .b8 _ZN32_INTERNAL_ab25c848_4_k_cu_blocks6thrust24THRUST_300001_SM_1000_NS12placeholders2_2E[1];
.global .align 1 .b8 _ZN32_INTERNAL_ab25c848_4_k_cu_blocks6thrust24THRUST_300001_SM_1000_NS12placeholders2_3E[1];
.global .align 1 .b8 _ZN32_INTERNAL_ab25c848_4_k_cu_blocks6thrust24THRUST_300001_SM_1000_NS12placeholders2_4E[1];
.global .align 1 .b8 _ZN32_INTERNAL_ab25c848_4_k_cu_blocks6thrust24THRUST_300001_SM_1000_NS12placeholders2_5E[1];
.global .align 1 .b8 _ZN32_INTERNAL_ab25c848_4_k_cu_blocks6thrust24THRUST_300001_SM_1000_NS12placeholders2_6E[1];
.global .align 1 .b8 _ZN32_INTERNAL_ab25c848_4_k_cu_blocks6thrust24THRUST_300001_SM_1000_NS12placeholders2_7E[1];
.global .align 1 .b8 _ZN32_INTERNAL_ab25c848_4_k_cu_blocks6thrust24THRUST_300001_SM_1000_NS12placeholders2_8E[1];
.global .align 1 .b8 _ZN32_INTERNAL_ab25c848_4_k_cu_blocks6thrust24THRUST_300001_SM_1000_NS12placeholders2_9E[1];
.global .align 1 .b8 _ZN32_INTERNAL_ab25c848_4_k_cu_blocks6thrust24THRUST_300001_SM_1000_NS12placeholders3_10E[1];
.global .align 1 .b8 _ZN32_INTERNAL_ab25c848_4_k_cu_blocks6thrust24THRUST_300001_SM_1000_NS3seqE[1];
.global .align 1 .b8 _ZN32_INTERNAL_ab25c848_4_k_cu_blocks6thrust24THRUST_300001_SM_1000_NS6deviceE[1];
.global .align 8 .b8 __cudart_i2opi_d[144] = {8, 93, 141, 31, 177, 95, 251, 107, 234, 146, 82, 138, 247, 57, 7, 61, 123, 241, 229, 235, 199, 186, 39, 117, 45, 234, 95, 158, 102, 63, 70, 79, 183, 9, 203, 39, 207, 126, 54, 109, 31, 109, 10, 90, 139, 17, 47, 239, 15, 152, 5, 222, 255, 151, 248, 31, 59, 40, 249, 189, 139, 95, 132, 156, 244, 57, 83, 131, 57, 214, 145, 57, 65, 126, 95, 180, 38, 112, 156, 233, 132, 68, 187, 46, 245, 53, 130, 232, 62, 167, 41, 177, 28, 235, 29, 254, 28, 146, 209, 9, 234, 46, 73, 6, 224, 210, 77, 66, 58, 110, 36, 183, 97, 197, 187, 222, 171, 99, 81, 254, 65, 144, 67, 60, 153, 149, 98, 219, 192, 221, 52, 245, 209, 87, 39, 252, 41, 21, 68, 78, 110, 131, 249, 162};
.global .align 16 .b8 __cudart_sin_cos_coeffs[128] = {70, 210, 176, 44, 241, 229, 90, 190, 146, 227, 172, 105, 227, 29, 199, 62, 161, 98, 219, 25, 160, 1, 42, 191, 24, 8, 17, 17, 17, 17, 129, 63, 84, 85, 85, 85, 85, 85, 197, 191, 0, 0, 0, 0, 0, 0, 0, 0, 0, 0, 0, 0, 0, 0, 0, 0, 100, 129, 253, 32, 131, 255, 168, 189, 40, 133, 239, 193, 167, 238, 33, 62, 217, 230, 6, 142, 79, 126, 146, 190, 233, 188, 221, 25, 160, 1, 250, 62, 71, 93, 193, 22, 108, 193, 86, 191, 81, 85, 85, 85, 85, 85, 165, 63, 0, 0, 0, 0, 0, 0, 224, 191, 0, 0, 0, 0, 0, 0, 240, 63};

.visible .entry _Z9phievolvePfS_S_S_S_S_S_S_S_iif(
	.param .u64 .ptr .align 1 _Z9phievolvePfS_S_S_S_S_S_S_S_iif_param_0,
	.param .u64 .ptr .align 1 _Z9phievolvePfS_S_S_S_S_S_S_S_iif_param_1,
	.param .u64 .ptr .align 1 _Z9phievolvePfS_S_S_S_S_S_S_S_iif_param_2,
	.param .u64 .ptr .align 1 _Z9phievolvePfS_S_S_S_S_S_S_S_iif_param_3,
	.param .u64 .ptr .align 1 _Z9phievolvePfS_S_S_S_S_S_S_S_iif_param_4,
	.param .u64 .ptr .align 1 _Z9phievolvePfS_S_S_S_S_S_S_S_iif_param_5,
	.param .u64 .ptr .align 1 _Z9phievolvePfS_S_S_S_S_S_S_S_iif_param_6,
	.param .u64 .ptr .align 1 _Z9phievolvePfS_S_S_S_S_S_S_S_iif_param_7,
	.param .u64 .ptr .align 1 _Z9phievolvePfS_S_S_S_S_S_S_S_iif_param_8,
	.param .u32 _Z9phievolvePfS_S_S_S_S_S_S_S_iif_param_9,
	.param .u32 _Z9phievolvePfS_S_S_S_S_S_S_S_iif_param_10,
	.param .f32 _Z9phievolvePfS_S_S_S_S_S_S_S_iif_param_11
)
{
	.reg .b32 	%r<11>;
	.reg .b32 	%f<29>;
	.reg .b64 	%rd<29>;

	ld.param.u64 	%rd1, [_Z9phievolvePfS_S_S_S_S_S_S_S_iif_param_0];
	ld.param.u64 	%rd2, [_Z9phievolvePfS_S_S_S_S_S_S_S_iif_param_1];
	ld.param.u64 	%rd3, [_Z9phievolvePfS_S_S_S_S_S_S_S_iif_param_2];
	ld.param.u64 	%rd4, [_Z9phievolvePfS_S_S_S_S_S_S_S_iif_param_3];
	ld.param.u64 	%rd5, [_Z9phievolvePfS_S_S_S_S_S_S_S_iif_param_4];
	ld.param.u64 	%rd6, [_Z9phievolvePfS_S_S_S_S_S_S_S_iif_param_5];
	ld.param.u64 	%rd7, [_Z9phievolvePfS_S_S_S_S_S_S_S_iif_param_6];
	ld.param.u64 	%rd8, [_Z9phievolvePfS_S_S_S_S_S_S_S_iif_param_7];
	ld.param.u64 	%rd9, [_Z9phievolvePfS_S_S_S_S_S_S_S_iif_param_8];
	ld.param.u32 	%r1, [_Z9phievolvePfS_S_S_S_S_S_S_S_iif_param_9];
	ld.param.f32 	%f1, [_Z9phievolvePfS_S_S_S_S_S_S_S_iif_param_11];
	cvta.to.global.u64 	%rd10, %rd1;
	cvta.to.global.u64 	%rd11, %rd5;
	cvta.to.global.u64 	%rd12, %rd7;
	cvta.to.global.u64 	%rd13, %rd6;
	cvta.to.global.u64 	%rd14, %rd4;
	cvta.to.global.u64 	%rd15, %rd9;
	cvta.to.global.u64 	%rd16, %rd3;
	cvta.to.global.u64 	%rd17, %rd8;
	cvta.to.global.u64 	%rd18, %rd2;
	mov.u32 	%r2, %tid.x;
	mov.u32 	%r3, %ctaid.x;
	mov.u32 	%r4, %ntid.x;
	mad.lo.s32 	%r5, %r3, %r4, %r2;
	mov.u32 	%r6, %tid.y;
	mov.u32 	%r7, %ctaid.y;
	mov.u32 	%r8, %ntid.y;
	mad.lo.s32 	%r9, %r7, %r8, %r6;
	mad.lo.s32 	%r10, %r1, %r9, %r5;
	mul.wide.s32 	%rd19, %r10, 4;
	add.s64 	%rd20, %rd18, %rd19;
	ld.global.f32 	%f2, [%rd20];
	mul.f32 	%f3, %f2, 0fC2100000;
	mov.f32 	%f4, 0f3F800000;
	sub.f32 	%f5, %f4, %f2;
	mul.f32 	%f6, %f3, %f5;
	add.f32 	%f7, %f2, %f2;
	sub.f32 	%f8, %f4, %f7;
	mul.f32 	%f9, %f6, %f8;
	add.s64 	%rd21, %rd17, %rd19;
	ld.global.f32 	%f10, [%rd21];
	neg.f32 	%f11, %f10;
	add.s64 	%rd22, %rd16, %rd19;
	ld.global.f32 	%f12, [%rd22];
	mul.f32 	%f13, %f12, %f11;
	add.s64 	%rd23, %rd15, %rd19;
	ld.global.f32 	%f14, [%rd23];
	add.s64 	%rd24, %rd14, %rd19;
	ld.global.f32 	%f15, [%rd24];
	mul.f32 	%f16, %f14, %f15;
	sub.f32 	%f17, %f13, %f16;
	ld.const.f32 	%f18, [d_Gamma];
	ld.const.f32 	%f19, [d_epsilon];
	add.s64 	%rd25, %rd13, %rd19;
	ld.global.f32 	%f20, [%rd25];
	div.rn.f32 	%f21, %f9, %f19;
	fma.rn.f32 	%f22, %f19, %f20, %f21;
	add.s64 	%rd26, %rd12, %rd19;
	ld.global.f32 	%f23, [%rd26];
	mul.f32 	%f24, %f23, %f19;
	add.s64 	%rd27, %rd11, %rd19;
	ld.global.f32 	%f25, [%rd27];
	fma.rn.f32 	%f26, %f24, %f25, %f22;
	fma.rn.f32 	%f27, %f18, %f26, %f17;
	fma.rn.f32 	%f28, %f1, %f27, %f2;
	add.s64 	%rd28, %rd10, %rd19;
	st.global.f32 	[%rd28], %f28;
	ret;

}
	// .globl	_Z11div_vel_prePfS_iS_fS_S_S_S_ii
.visible .entry _Z11div_vel_prePfS_iS_fS_S_S_S_ii(
	.param .u64 .ptr .align 1 _Z11div_vel_prePfS_iS_fS_S_S_S_ii_param_0,
	.param .u64 .ptr .align 1 _Z11div_vel_prePfS_iS_fS_S_S_S_ii_param_1,
	.param .u32 _Z11div_vel_prePfS_iS_fS_S_S_S_ii_param_2,
	.param .u64 .ptr .align 1 _Z11div_vel_prePfS_iS_fS_S_S_S_ii_param_3,
	.param .f32 _Z11div_vel_prePfS_iS_fS_S_S_S_ii_param_4,
	.param .u64 .ptr .align 1 _Z11div_vel_prePfS_iS_fS_S_S_S_ii_param_5,
	.param .u64 .ptr .align 1 _Z11div_vel_prePfS_iS_fS_S_S_S_ii_param_6,
	.param .u64 .ptr .align 1 _Z11div_vel_prePfS_iS_fS_S_S_S_ii_param_7,
	.param .u64 .ptr .align 1 _Z11div_vel_prePfS_iS_fS_S_S_S_ii_param_8,
	.param .u32 _Z11div_vel_prePfS_iS_fS_S_S_S_ii_param_9,
	.param .u32 _Z11div_vel_prePfS_iS_fS_S_S_S_ii_param_10
)
{
	.reg .pred 	%p<3>;
	.reg .b32 	%r<12>;
	.reg .b32 	%f<36>;
	.reg .b64 	%rd<29>;

	ld.param.u64 	%rd8, [_Z11div_vel_prePfS_iS_fS_S_S_S_ii_param_0];
	ld.param.u64 	%rd9, [_Z11div_vel_prePfS_iS_fS_S_S_S_ii_param_1];
	ld.param.u32 	%r2, [_Z11div_vel_prePfS_iS_fS_S_S_S_ii_param_2];
	ld.param.u64 	%rd10, [_Z11div_vel_prePfS_iS_fS_S_S_S_ii_param_3];
	ld.param.f32 	%f1, [_Z11div_vel_prePfS_iS_fS_S_S_S_ii_param_4];
	ld.param.u64 	%rd6, [_Z11div_vel_prePfS_iS_fS_S_S_S_ii_param_5];
	ld.param.u64 	%rd11, [_Z11div_vel_prePfS_iS_fS_S_S_S_ii_param_6];
	ld.param.u64 	%rd12, [_Z11div_vel_prePfS_iS_fS_S_S_S_ii_param_7];
	ld.param.u64 	%rd7, [_Z11div_vel_prePfS_iS_fS_S_S_S_ii_param_8];
	ld.param.u32 	%r3, [_Z11div_vel_prePfS_iS_fS_S_S_S_ii_param_9];
	cvta.to.global.u64 	%rd1, %rd9;
	cvta.to.global.u64 	%rd2, %rd8;
	cvta.to.global.u64 	%rd3, %rd11;
	cvta.to.global.u64 	%rd4, %rd12;
	cvta.to.global.u64 	%rd5, %rd10;
	mov.u32 	%r4, %tid.x;
	mov.u32 	%r5, %ctaid.x;
	mov.u32 	%r6, %ntid.x;
	mad.lo.s32 	%r7, %r5, %r6, %r4;
	mov.u32 	%r8, %tid.y;
	mov.u32 	%r9, %ctaid.y;
	mov.u32 	%r10, %ntid.y;
	mad.lo.s32 	%r11, %r9, %r10, %r8;
	mad.lo.s32 	%r1, %r3, %r11, %r7;
	setp.eq.s32 	%p1, %r2, 2;
	@%p1 bra 	$L__BB1_3;
	setp.ne.s32 	%p2, %r2, 1;
	@%p2 bra 	$L__BB1_4;
	cvta.to.global.u64 	%rd21, %rd6;
	add.f32 	%f19, %f1, %f1;
	mul.wide.s32 	%rd22, %r1, 4;
	add.s64 	%rd23, %rd5, %rd22;
	ld.global.f32 	%f20, [%rd23];
	mul.f32 	%f21, %f19, %f20;
	add.s64 	%rd24, %rd21, %rd22;
	ld.global.f32 	%f22, [%rd24];
	mul.f32 	%f23, %f21, %f22;
	ld.const.f32 	%f24, [d_exceed_val];
	mul.f32 	%f25, %f1, %f24;
	mul.f32 	%f26, %f22, %f25;
	sub.f32 	%f27, %f23, %f26;
	add.s64 	%rd25, %rd2, %rd22;
	st.global.f32 	[%rd25], %f27;
	ld.global.f32 	%f28, [%rd23];
	mul.f32 	%f29, %f1, %f28;
	add.s64 	%rd26, %rd3, %rd22;
	ld.global.f32 	%f30, [%rd26];
	add.s64 	%rd27, %rd4, %rd22;
	ld.global.f32 	%f31, [%rd27];
	add.f32 	%f32, %f30, %f31;
	mul.f32 	%f33, %f29, %f32;
	mul.f32 	%f34, %f25, %f30;
	sub.f32 	%f35, %f33, %f34;
	add.s64 	%rd28, %rd1, %rd22;
	st.global.f32 	[%rd28], %f35;
	bra.uni 	$L__BB1_4;
$L__BB1_3:
	cvta.to.global.u64 	%rd13, %rd7;
	mul.wide.s32 	%rd14, %r1, 4;
	add.s64 	%rd15, %rd5, %rd14;
	ld.global.f32 	%f2, [%rd15];
	mul.f32 	%f3, %f1, %f2;
	add.s64 	%rd16, %rd4, %rd14;
	ld.global.f32 	%f4, [%rd16];
	add.s64 	%rd17, %rd3, %rd14;
	ld.global.f32 	%f5, [%rd17];
	add.f32 	%f6, %f4, %f5;
	mul.f32 	%f7, %f3, %f6;
	ld.const.f32 	%f8, [d_exceed_val];
	mul.f32 	%f9, %f1, %f8;
	mul.f32 	%f10, %f9, %f4;
	sub.f32 	%f11, %f7, %f10;
	add.s64 	%rd18, %rd2, %rd14;
	st.global.f32 	[%rd18], %f11;
	add.f32 	%f12, %f1, %f1;
	ld.global.f32 	%f13, [%rd15];
	mul.f32 	%f14, %f12, %f13;
	add.s64 	%rd19, %rd13, %rd14;
	ld.global.f32 	%f15, [%rd19];
	mul.f32 	%f16, %f14, %f15;
	mul.f32 	%f17, %f15, %f9;
	sub.f32 	%f18, %f16, %f17;
	add.s64 	%rd20, %rd1, %rd14;
	st.global.f32 	[%rd20], %f18;
$L__BB1_4:
	ret;

}
	// .globl	_Z15potential_forcePfS_S_S_S_fffii
.visible .entry _Z15potential_forcePfS_S_S_S_fffii(
	.param .u64 .ptr .align 1 _Z15potential_forcePfS_S_S_S_fffii_param_0,
	.param .u64 .ptr .align 1 _Z15potential_forcePfS_S_S_S_fffii_param_1,
	.param .u64 .ptr .align 1 _Z15potential_forcePfS_S_S_S_fffii_param_2,
	.param .u64 .ptr .align 1 _Z15potential_forcePfS_S_S_S_fffii_param_3,
	.param .u64 .ptr .align 1 _Z15potential_forcePfS_S_S_S_fffii_param_4,
	.param .f32 _Z15potential_forcePfS_S_S_S_fffii_param_5,
	.param .f32 _Z15potential_forcePfS_S_S_S_fffii_param_6,
	.param .f32 _Z15potential_forcePfS_S_S_S_fffii_param_7,
	.param .u32 _Z15potential_forcePfS_S_S_S_fffii_param_8,
	.param .u32 _Z15potential_forcePfS_S_S_S_fffii_param_9
)
{
	.reg .pred 	%p<3>;
	.reg .b32 	%r<11>;
	.reg .b32 	%f<43>;
	.reg .b64 	%rd<16>;

	ld.param.u64 	%rd1, [_Z15potential_forcePfS_S_S_S_fffii_param_0];
	ld.param.u64 	%rd2, [_Z15potential_forcePfS_S_S_S_fffii_param_1];
	ld.param.u64 	%rd3, [_Z15potential_forcePfS_S_S_S_fffii_param_2];
	ld.param.u64 	%rd4, [_Z15potential_forcePfS_S_S_S_fffii_param_3];
	ld.param.u64 	%rd5, [_Z15potential_forcePfS_S_S_S_fffii_param_4];
	ld.param.f32 	%f1, [_Z15potential_forcePfS_S_S_S_fffii_param_6];
	ld.param.f32 	%f2, [_Z15potential_forcePfS_S_S_S_fffii_param_7];
	ld.param.u32 	%r1, [_Z15potential_forcePfS_S_S_S_fffii_param_8];
	cvta.to.global.u64 	%rd6, %rd1;
	cvta.to.global.u64 	%rd7, %rd4;
	cvta.to.global.u64 	%rd8, %rd5;
	cvta.to.global.u64 	%rd9, %rd3;
	cvta.to.global.u64 	%rd10, %rd2;
	mov.u32 	%r2, %tid.x;
	mov.u32 	%r3, %ctaid.x;
	mov.u32 	%r4, %ntid.x;
	mad.lo.s32 	%r5, %r3, %r4, %r2;
	mov.u32 	%r6, %tid.y;
	mov.u32 	%r7, %ctaid.y;
	mov.u32 	%r8, %ntid.y;
	mad.lo.s32 	%r9, %r7, %r8, %r6;
	mad.lo.s32 	%r10, %r1, %r9, %r5;
	mul.wide.s32 	%rd11, %r10, 4;
	add.s64 	%rd12, %rd10, %rd11;
	ld.global.f32 	%f3, [%rd12];
	mul.f32 	%f4, %f3, 0f42100000;
	mov.f32 	%f5, 0f3F800000;
	sub.f32 	%f6, %f5, %f3;
	mul.f32 	%f7, %f4, %f6;
	add.f32 	%f8, %f3, %f3;
	sub.f32 	%f9, %f5, %f8;
	mul.f32 	%f10, %f7, %f9;
	mul.f32 	%f11, %f3, 0f40C00000;
	sub.f32 	%f12, %f5, %f11;
	fma.rn.f32 	%f13, %f3, %f11, %f12;
	mul.f32 	%f14, %f13, 0f42100000;
	add.s64 	%rd13, %rd9, %rd11;
	ld.global.f32 	%f15, [%rd13];
	ld.const.f32 	%f16, [d_epsilon];
	div.rn.f32 	%f17, %f10, %f16;
	div.rn.f32 	%f18, %f17, %f16;
	sub.f32 	%f19, %f15, %f18;
	ld.global.f32 	%f20, [%rd8];
	mul.f32 	%f21, %f1, %f20;
	mul.f32 	%f22, %f2, %f21;
	ld.const.f32 	%f23, [d_areaMin];
	setp.lt.f32 	%p1, %f22, %f23;
	sub.f32 	%f24, %f22, %f23;
	selp.f32 	%f25, %f24, 0f00000000, %p1;
	ld.const.f32 	%f26, [d_areaMax];
	setp.gt.f32 	%p2, %f22, %f26;
	sub.f32 	%f27, %f22, %f26;
	selp.f32 	%f28, %f27, %f25, %p2;
	ld.const.f32 	%f29, [d_tension];
	mul.f32 	%f30, %f16, %f29;
	mul.f32 	%f31, %f19, %f30;
	ld.const.f32 	%f32, [d_bending];
	mul.f32 	%f33, %f16, %f32;
	add.s64 	%rd14, %rd7, %rd11;
	ld.global.f32 	%f34, [%rd14];
	mul.f32 	%f35, %f14, %f19;
	div.rn.f32 	%f36, %f35, %f16;
	div.rn.f32 	%f37, %f36, %f16;
	sub.f32 	%f38, %f34, %f37;
	mul.f32 	%f39, %f33, %f38;
	sub.f32 	%f40, %f39, %f31;
	ld.const.f32 	%f41, [d_Mv];
	fma.rn.f32 	%f42, %f28, %f41, %f40;
	add.s64 	%rd15, %rd6, %rd11;
	st.global.f32 	[%rd15], %f42;
	ret;

}
	// .globl	_Z11rhs_poissonPfS_S_S_S_S_S_S_S_S_S_S_S_S_ii
.visible .entry _Z11rhs_poissonPfS_S_S_S_S_S_S_S_S_S_S_S_S_ii(
	.param .u64 .ptr .align 1 _Z11rhs_poissonPfS_S_S_S_S_S_S_S_S_S_S_S_S_ii_param_0,
	.param .u64 .ptr .align 1 _Z11rhs_poissonPfS_S_S_S_S_S_S_S_S_S_S_S_S_ii_param_1,
	.param .u64 .ptr .align 1 _Z11rhs_poissonPfS_S_S_S_S_S_S_S_S_S_S_S_S_ii_param_2,
	.param .u64 .ptr .align 1 _Z11rhs_poissonPfS_S_S_S_S_S_S_S_S_S_S_S_S_ii_param_3,
	.param .u64 .ptr .align 1 _Z11rhs_poissonPfS_S_S_S_S_S_S_S_S_S_S_S_S_ii_param_4,
	.param .u64 .ptr .align 1 _Z11rhs_poissonPfS_S_S_S_S_S_S_S_S_S_S_S_S_ii_param_5,
	.param .u64 .ptr .align 1 _Z11rhs_poissonPfS_S_S_S_S_S_S_S_S_S_S_S_S_ii_param_6,
	.param .u64 .ptr .align 1 _Z11rhs_poissonPfS_S_S_S_S_S_S_S_S_S_S_S_S_ii_param_7,
	.param .u64 .ptr .align 1 _Z11rhs_poissonPfS_S_S_S_S_S_S_S_S_S_S_S_S_ii_param_8,
	.param .u64 .ptr .align 1 _Z11rhs_poissonPfS_S_S_S_S_S_S_S_S_S_S_S_S_ii_param_9,
	.param .u64 .ptr .align 1 _Z11rhs_poissonPfS_S_S_S_S_S_S_S_S_S_S_S_S_ii_param_10,
	.param .u64 .ptr .align 1 _Z11rhs_poissonPfS_S_S_S_S_S_S_S_S_S_S_S_S_ii_param_11,
	.param .u64 .ptr .align 1 _Z11rhs_poissonPfS_S_S_S_S_S_S_S_S_S_S_S_S_ii_param_12,
	.param .u64 .ptr .align 1 _Z11rhs_poissonPfS_S_S_S_S_S_S_S_S_S_S_S_S_ii_param_13,
	.param .u32 _Z11rhs_poissonPfS_S_S_S_S_S_S_S_S_S_S_S_S_ii_param_14,
	.param .u32 _Z11rhs_poissonPfS_S_S_S_S_S_S_S_S_S_S_S_S_ii_param_15
)
{
	.reg .b32 	%r<11>;
	.reg .b32 	%f<28>;
	.reg .b64 	%rd<41>;

	ld.param.u64 	%rd1, [_Z11rhs_poissonPfS_S_S_S_S_S_S_S_S_S_S_S_S_ii_param_0];
	ld.param.u64 	%rd2, [_Z11rhs_poissonPfS_S_S_S_S_S_S_S_S_S_S_S_S_ii_param_1];
	ld.param.u64 	%rd3, [_Z11rhs_poissonPfS_S_S_S_S_S_S_S_S_S_S_S_S_ii_param_2];
	ld.param.u64 	%rd4, [_Z11rhs_poissonPfS_S_S_S_S_S_S_S_S_S_S_S_S_ii_param_3];
	ld.param.u64 	%rd5, [_Z11rhs_poissonPfS_S_S_S_S_S_S_S_S_S_S_S_S_ii_param_4];
	ld.param.u64 	%rd6, [_Z11rhs_poissonPfS_S_S_S_S_S_S_S_S_S_S_S_S_ii_param_5];
	ld.param.u64 	%rd7, [_Z11rhs_poissonPfS_S_S_S_S_S_S_S_S_S_S_S_S_ii_param_6];
	ld.param.u64 	%rd8, [_Z11rhs_poissonPfS_S_S_S_S_S_S_S_S_S_S_S_S_ii_param_7];
	ld.param.u64 	%rd9, [_Z11rhs_poissonPfS_S_S_S_S_S_S_S_S_S_S_S_S_ii_param_8];
	ld.param.u64 	%rd10, [_Z11rhs_poissonPfS_S_S_S_S_S_S_S_S_S_S_S_S_ii_param_9];
	ld.param.u64 	%rd11, [_Z11rhs_poissonPfS_S_S_S_S_S_S_S_S_S_S_S_S_ii_param_11];
	ld.param.u64 	%rd12, [_Z11rhs_poissonPfS_S_S_S_S_S_S_S_S_S_S_S_S_ii_param_12];
	ld.param.u64 	%rd13, [_Z11rhs_poissonPfS_S_S_S_S_S_S_S_S_S_S_S_S_ii_param_13];
	ld.param.u32 	%r1, [_Z11rhs_poissonPfS_S_S_S_S_S_S_S_S_S_S_S_S_ii_param_14];
	cvta.to.global.u64 	%rd14, %rd2;
	cvta.to.global.u64 	%rd15, %rd13;
	cvta.to.global.u64 	%rd16, %rd8;
	cvta.to.global.u64 	%rd17, %rd10;
	cvta.to.global.u64 	%rd18, %rd6;
	cvta.to.global.u64 	%rd19, %rd1;
	cvta.to.global.u64 	%rd20, %rd4;
	cvta.to.global.u64 	%rd21, %rd12;
	cvta.to.global.u64 	%rd22, %rd11;
	cvta.to.global.u64 	%rd23, %rd7;
	cvta.to.global.u64 	%rd24, %rd9;
	cvta.to.global.u64 	%rd25, %rd5;
	cvta.to.global.u64 	%rd26, %rd3;
	mov.u32 	%r2, %tid.x;
	mov.u32 	%r3, %ctaid.x;
	mov.u32 	%r4, %ntid.x;
	mad.lo.s32 	%r5, %r3, %r4, %r2;
	mov.u32 	%r6, %tid.y;
	mov.u32 	%r7, %ctaid.y;
	mov.u32 	%r8, %ntid.y;
	mad.lo.s32 	%r9, %r7, %r8, %r6;
	mad.lo.s32 	%r10, %r1, %r9, %r5;
	mul.wide.s32 	%rd27, %r10, 4;
	add.s64 	%rd28, %rd26, %rd27;
	ld.global.f32 	%f1, [%rd28];
	add.s64 	%rd29, %rd25, %rd27;
	ld.global.f32 	%f2, [%rd29];
	add.s64 	%rd30, %rd24, %rd27;
	ld.global.f32 	%f3, [%rd30];
	fma.rn.f32 	%f4, %f1, %f2, %f3;
	add.s64 	%rd31, %rd23, %rd27;
	ld.global.f32 	%f5, [%rd31];
	add.f32 	%f6, %f4, %f5;
	ld.const.f32 	%f7, [d_xiM];
	add.s64 	%rd32, %rd22, %rd27;
	ld.global.f32 	%f8, [%rd32];
	mul.f32 	%f9, %f7, %f8;
	add.s64 	%rd33, %rd21, %rd27;
	ld.global.f32 	%f10, [%rd33];
	mul.f32 	%f11, %f9, %f10;
	add.s64 	%rd34, %rd20, %rd27;
	ld.global.f32 	%f12, [%rd34];
	mul.f32 	%f13, %f11, %f12;
	sub.f32 	%f14, %f6, %f13;
	add.s64 	%rd35, %rd19, %rd27;
	st.global.f32 	[%rd35], %f14;
	ld.global.f32 	%f15, [%rd28];
	add.s64 	%rd36, %rd18, %rd27;
	ld.global.f32 	%f16, [%rd36];
	add.s64 	%rd37, %rd17, %rd27;
	ld.global.f32 	%f17, [%rd37];
	fma.rn.f32 	%f18, %f15, %f16, %f17;
	add.s64 	%rd38, %rd16, %rd27;
	ld.global.f32 	%f19, [%rd38];
	add.f32 	%f20, %f18, %f19;
	ld.global.f32 	%f21, [%rd32];
	mul.f32 	%f22, %f7, %f21;
	add.s64 	%rd39, %rd15, %rd27;
	ld.global.f32 	%f23, [%rd39];
	mul.f32 	%f24, %f22, %f23;
	ld.global.f32 	%f25, [%rd34];
	mul.f32 	%f26, %f24, %f25;
	sub.f32 	%f27, %f20, %f26;
	add.s64 	%rd40, %rd14, %rd27;
	st.global.f32 	[%rd40], %f27;
	ret;

}
	// .globl	_Z9get_errorPfS_S_S_S_iiiiii
.visible .entry _Z9get_errorPfS_S_S_S_iiiiii(
	.param .u64 .ptr .align 1 _Z9get_errorPfS_S_S_S_iiiiii_param_0,
	.param .u64 .ptr .align 1 _Z9get_errorPfS_S_S_S_iiiiii_param_1,
	.param .u64 .ptr .align 1 _Z9get_errorPfS_S_S_S_iiiiii_param_2,
	.param .u64 .ptr .align 1 _Z9get_errorPfS_S_S_S_iiiiii_param_3,
	.param .u64 .ptr .align 1 _Z9get_errorPfS_S_S_S_iiiiii_param_4,
	.param .u32 _Z9get_errorPfS_S_S_S_iiiiii_param_5,
	.param .u32 _Z9get_errorPfS_S_S_S_iiiiii_param_6,
	.param .u32 _Z9get_errorPfS_S_S_S_iiiiii_param_7,
	.param .u32 _Z9get_errorPfS_S_S_S_iiiiii_param_8,
	.param .u32 _Z9get_errorPfS_S_S_S_iiiiii_param_9,
	.param .u32 _Z9get_errorPfS_S_S_S_iiiiii_param_10
)
{
	.reg .pred 	%p<2>;
	.reg .b32 	%r<5>;
	.reg .b32 	%f<16>;
	.reg .b64 	%rd<21>;

	ld.param.u64 	%rd1, [_Z9get_errorPfS_S_S_S_iiiiii_param_0];
	ld.param.u64 	%rd2, [_Z9get_errorPfS_S_S_S_iiiiii_param_1];
	ld.param.u64 	%rd3, [_Z9get_errorPfS_S_S_S_iiiiii_param_2];
	ld.param.u64 	%rd4, [_Z9get_errorPfS_S_S_S_iiiiii_param_3];
	ld.param.u64 	%rd5, [_Z9get_errorPfS_S_S_S_iiiiii_param_4];
	ld.param.u32 	%r1, [_Z9get_errorPfS_S_S_S_iiiiii_param_5];
	ld.param.u32 	%r2, [_Z9get_errorPfS_S_S_S_iiiiii_param_6];
	ld.param.u32 	%r3, [_Z9get_errorPfS_S_S_S_iiiiii_param_7];
	ld.param.u32 	%r4, [_Z9get_errorPfS_S_S_S_iiiiii_param_8];
	cvta.to.global.u64 	%rd6, %rd1;
	cvta.to.global.u64 	%rd7, %rd5;
	cvta.to.global.u64 	%rd8, %rd4;
	cvta.to.global.u64 	%rd9, %rd3;
	cvta.to.global.u64 	%rd10, %rd2;
	mul.wide.s32 	%rd11, %r1, 4;
	add.s64 	%rd12, %rd10, %rd11;
	ld.global.f32 	%f1, [%rd12+-4];
	add.s64 	%rd13, %rd9, %rd11;
	ld.global.f32 	%f2, [%rd13+-4];
	sub.f32 	%f3, %f1, %f2;
	abs.f32 	%f4, %f3;
	mul.wide.s32 	%rd14, %r2, 4;
	add.s64 	%rd15, %rd10, %rd14;
	ld.global.f32 	%f5, [%rd15+-4];
	abs.f32 	%f6, %f5;
	div.rn.f32 	%f7, %f4, %f6;
	mul.wide.s32 	%rd16, %r3, 4;
	add.s64 	%rd17, %rd8, %rd16;
	ld.global.f32 	%f8, [%rd17+-4];
	add.s64 	%rd18, %rd7, %rd16;
	ld.global.f32 	%f9, [%rd18+-4];
	sub.f32 	%f10, %f8, %f9;
	abs.f32 	%f11, %f10;
	mul.wide.s32 	%rd19, %r4, 4;
	add.s64 	%rd20, %rd8, %rd19;
	ld.global.f32 	%f12, [%rd20+-4];
	abs.f32 	%f13, %f12;
	div.rn.f32 	%f14, %f11, %f13;
	setp.gt.f32 	%p1, %f7, %f14;
	selp.f32 	%f15, %f7, %f14, %p1;
	st.global.f32 	[%rd6], %f15;
	ret;

}
	// .globl	_Z14div_advect_prePfS_S_S_S_S_ii
.visible .entry _Z14div_advect_prePfS_S_S_S_S_ii(
	.param .u64 .ptr .align 1 _Z14div_advect_prePfS_S_S_S_S_ii_param_0,
	.param .u64 .ptr .align 1 _Z14div_advect_prePfS_S_S_S_S_ii_param_1,
	.param .u64 .ptr .align 1 _Z14div_advect_prePfS_S_S_S_S_ii_param_2,
	.param .u64 .ptr .align 1 _Z14div_advect_prePfS_S_S_S_S_ii_param_3,
	.param .u64 .ptr .align 1 _Z14div_advect_prePfS_S_S_S_S_ii_param_4,
	.param .u64 .ptr .align 1 _Z14div_advect_prePfS_S_S_S_S_ii_param_5,
	.param .u32 _Z14div_advect_prePfS_S_S_S_S_ii_param_6,
	.param .u32 _Z14div_advect_prePfS_S_S_S_S_ii_param_7
)
{
	.reg .b32 	%r<11>;
	.reg .b32 	%f<11>;
	.reg .b64 	%rd<20>;

	ld.param.u64 	%rd1, [_Z14div_advect_prePfS_S_S_S_S_ii_param_0];
	ld.param.u64 	%rd2, [_Z14div_advect_prePfS_S_S_S_S_ii_param_1];
	ld.param.u64 	%rd3, [_Z14div_advect_prePfS_S_S_S_S_ii_param_2];
	ld.param.u64 	%rd4, [_Z14div_advect_prePfS_S_S_S_S_ii_param_3];
	ld.param.u64 	%rd5, [_Z14div_advect_prePfS_S_S_S_S_ii_param_4];
	ld.param.u64 	%rd6, [_Z14div_advect_prePfS_S_S_S_S_ii_param_5];
	ld.param.u32 	%r1, [_Z14div_advect_prePfS_S_S_S_S_ii_param_6];
	cvta.to.global.u64 	%rd7, %rd2;
	cvta.to.global.u64 	%rd8, %rd6;
	cvta.to.global.u64 	%rd9, %rd1;
	cvta.to.global.u64 	%rd10, %rd5;
	cvta.to.global.u64 	%rd11, %rd4;
	cvta.to.global.u64 	%rd12, %rd3;
	mov.u32 	%r2, %tid.x;
	mov.u32 	%r3, %ctaid.x;
	mov.u32 	%r4, %ntid.x;
	mad.lo.s32 	%r5, %r3, %r4, %r2;
	mov.u32 	%r6, %tid.y;
	mov.u32 	%r7, %ctaid.y;
	mov.u32 	%r8, %ntid.y;
	mad.lo.s32 	%r9, %r7, %r8, %r6;
	mad.lo.s32 	%r10, %r1, %r9, %r5;
	mul.wide.s32 	%rd13, %r10, 4;
	add.s64 	%rd14, %rd12, %rd13;
	ld.global.f32 	%f1, [%rd14];
	add.s64 	%rd15, %rd11, %rd13;
	ld.global.f32 	%f2, [%rd15];
	mul.f32 	%f3, %f1, %f2;
	add.s64 	%rd16, %rd10, %rd13;
	ld.global.f32 	%f4, [%rd16];
	mul.f32 	%f5, %f3, %f4;
	add.s64 	%rd17, %rd9, %rd13;
	st.global.f32 	[%rd17], %f5;
	ld.global.f32 	%f6, [%rd14];
	ld.global.f32 	%f7, [%rd15];
	mul.f32 	%f8, %f6, %f7;
	add.s64 	%rd18, %rd8, %rd13;
	ld.global.f32 	%f9, [%rd18];
	mul.f32 	%f10, %f8, %f9;
	add.s64 	%rd19, %rd7, %rd13;
	st.global.f32 	[%rd19], %f10;
	ret;

}
	// .globl	_Z9RD_evolvePfS_S_S_S_S_S_ffii
.visible .entry _Z9RD_evolvePfS_S_S_S_S_S_ffii(
	.param .u64 .ptr .align 1 _Z9RD_evolvePfS_S_S_S_S_S_ffii_param_0,
	.param .u64 .ptr .align 1 _Z9RD_evolvePfS_S_S_S_S_S_ffii_param_1,
	.param .u64 .ptr .align 1 _Z9RD_evolvePfS_S_S_S_S_S_ffii_param_2,
	.param .u64 .ptr .align 1 _Z9RD_evolvePfS_S_S_S_S_S_ffii_param_3,
	.param .u64 .ptr .align 1 _Z9RD_evolvePfS_S_S_S_S_S_ffii_param_4,
	.param .u64 .ptr .align 1 _Z9RD_evolvePfS_S_S_S_S_S_ffii_param_5,
	.param .u64 .ptr .align 1 _Z9RD_evolvePfS_S_S_S_S_S_ffii_param_6,
	.param .f32 _Z9RD_evolvePfS_S_S_S_S_S_ffii_param_7,
	.param .f32 _Z9RD_evolvePfS_S_S_S_S_S_ffii_param_8,
	.param .u32 _Z9RD_evolvePfS_S_S_S_S_S_ffii_param_9,
	.param .u32 _Z9RD_evolvePfS_S_S_S_S_S_ffii_param_10
)
{
	.reg .pred 	%p<2>;
	.reg .b32 	%r<12>;
	.reg .b32 	%f<17>;
	.reg .b64 	%rd<24>;

	ld.param.u64 	%rd7, [_Z9RD_evolvePfS_S_S_S_S_S_ffii_param_0];
	ld.param.u64 	%rd2, [_Z9RD_evolvePfS_S_S_S_S_S_ffii_param_1];
	ld.param.u64 	%rd8, [_Z9RD_evolvePfS_S_S_S_S_S_ffii_param_2];
	ld.param.u64 	%rd3, [_Z9RD_evolvePfS_S_S_S_S_S_ffii_param_3];
	ld.param.u64 	%rd4, [_Z9RD_evolvePfS_S_S_S_S_S_ffii_param_4];
	ld.param.u64 	%rd5, [_Z9RD_evolvePfS_S_S_S_S_S_ffii_param_5];
	ld.param.u64 	%rd6, [_Z9RD_evolvePfS_S_S_S_S_S_ffii_param_6];
	ld.param.f32 	%f2, [_Z9RD_evolvePfS_S_S_S_S_S_ffii_param_7];
	ld.param.f32 	%f3, [_Z9RD_evolvePfS_S_S_S_S_S_ffii_param_8];
	ld.param.u32 	%r2, [_Z9RD_evolvePfS_S_S_S_S_S_ffii_param_9];
	cvta.to.global.u64 	%rd9, %rd8;
	cvta.to.global.u64 	%rd10, %rd7;
	mov.u32 	%r3, %tid.x;
	mov.u32 	%r4, %ctaid.x;
	mov.u32 	%r5, %ntid.x;
	mad.lo.s32 	%r6, %r4, %r5, %r3;
	mov.u32 	%r7, %tid.y;
	mov.u32 	%r8, %ctaid.y;
	mov.u32 	%r9, %ntid.y;
	mad.lo.s32 	%r10, %r8, %r9, %r7;
	mad.lo.s32 	%r1, %r2, %r10, %r6;
	mul.wide.s32 	%rd11, %r1, 4;
	add.s64 	%rd1, %rd10, %rd11;
	mov.b32 	%r11, 0;
	st.global.u32 	[%rd1], %r11;
	add.s64 	%rd12, %rd9, %rd11;
	ld.global.f32 	%f1, [%rd12];
	setp.leu.f32 	%p1, %f1, %f3;
	@%p1 bra 	$L__BB6_2;
	cvta.to.global.u64 	%rd13, %rd2;
	cvta.to.global.u64 	%rd14, %rd3;
	cvta.to.global.u64 	%rd15, %rd5;
	cvta.to.global.u64 	%rd16, %rd4;
	cvta.to.global.u64 	%rd17, %rd6;
	add.f32 	%f4, %f1, %f1;
	add.s64 	%rd19, %rd13, %rd11;
	ld.global.f32 	%f5, [%rd19];
	sub.f32 	%f6, %f4, %f5;
	div.rn.f32 	%f7, %f6, %f1;
	add.s64 	%rd20, %rd14, %rd11;
	ld.global.f32 	%f8, [%rd20];
	div.rn.f32 	%f9, %f2, %f1;
	add.s64 	%rd21, %rd15, %rd11;
	ld.global.f32 	%f10, [%rd21];
	add.s64 	%rd22, %rd16, %rd11;
	ld.global.f32 	%f11, [%rd22];
	sub.f32 	%f12, %f10, %f11;
	add.s64 	%rd23, %rd17, %rd11;
	ld.global.f32 	%f13, [%rd23];
	add.f32 	%f14, %f12, %f13;
	mul.f32 	%f15, %f9, %f14;
	fma.rn.f32 	%f16, %f8, %f7, %f15;
	st.global.f32 	[%rd1], %f16;
$L__BB6_2:
	ret;

}
	// .globl	_Z9RD_evolvePfS_S_S_S_S_ffii
.visible .entry _Z9RD_evolvePfS_S_S_S_S_ffii(
	.param .u64 .ptr .align 1 _Z9RD_evolvePfS_S_S_S_S_ffii_param_0,
	.param .u64 .ptr .align 1 _Z9RD_evolvePfS_S_S_S_S_ffii_param_1,
	.param .u64 .ptr .align 1 _Z9RD_evolvePfS_S_S_S_S_ffii_param_2,
	.param .u64 .ptr .align 1 _Z9RD_evolvePfS_S_S_S_S_ffii_param_3,
	.param .u64 .ptr .align 1 _Z9RD_evolvePfS_S_S_S_S_ffii_param_4,
	.param .u64 .ptr .align 1 _Z9RD_evolvePfS_S_S_S_S_ffii_param_5,
	.param .f32 _Z9RD_evolvePfS_S_S_S_S_ffii_param_6,
	.param .f32 _Z9RD_evolvePfS_S_S_S_S_ffii_param_7,
	.param .u32 _Z9RD_evolvePfS_S_S_S_S_ffii_param_8,
	.param .u32 _Z9RD_evolvePfS_S_S_S_S_ffii_param_9
)
{
	.reg .pred 	%p<2>;
	.reg .b32 	%r<12>;
	.reg .b32 	%f<15>;
	.reg .b64 	%rd<21>;

	ld.param.u64 	%rd6, [_Z9RD_evolvePfS_S_S_S_S_ffii_param_0];
	ld.param.u64 	%rd2, [_Z9RD_evolvePfS_S_S_S_S_ffii_param_1];
	ld.param.u64 	%rd7, [_Z9RD_evolvePfS_S_S_S_S_ffii_param_2];
	ld.param.u64 	%rd3, [_Z9RD_evolvePfS_S_S_S_S_ffii_param_3];
	ld.param.u64 	%rd4, [_Z9RD_evolvePfS_S_S_S_S_ffii_param_4];
	ld.param.u64 	%rd5, [_Z9RD_evolvePfS_S_S_S_S_ffii_param_5];
	ld.param.f32 	%f2, [_Z9RD_evolvePfS_S_S_S_S_ffii_param_6];
	ld.param.f32 	%f3, [_Z9RD_evolvePfS_S_S_S_S_ffii_param_7];
	ld.param.u32 	%r2, [_Z9RD_evolvePfS_S_S_S_S_ffii_param_8];
	cvta.to.global.u64 	%rd8, %rd7;
	cvta.to.global.u64 	%rd9, %rd6;
	mov.u32 	%r3, %tid.x;
	mov.u32 	%r4, %ctaid.x;
	mov.u32 	%r5, %ntid.x;
	mad.lo.s32 	%r6, %r4, %r5, %r3;
	mov.u32 	%r7, %tid.y;
	mov.u32 	%r8, %ctaid.y;
	mov.u32 	%r9, %ntid.y;
	mad.lo.s32 	%r10, %r8, %r9, %r7;
	mad.lo.s32 	%r1, %r2, %r10, %r6;
	mul.wide.s32 	%rd10, %r1, 4;
	add.s64 	%rd1, %rd9, %rd10;
	mov.b32 	%r11, 0;
	st.global.u32 	[%rd1], %r11;
	add.s64 	%rd11, %rd8, %rd10;
	ld.global.f32 	%f1, [%rd11];
	setp.leu.f32 	%p1, %f1, %f3;
	@%p1 bra 	$L__BB7_2;
	cvta.to.global.u64 	%rd12, %rd2;
	cvta.to.global.u64 	%rd13, %rd3;
	cvta.to.global.u64 	%rd14, %rd5;
	cvta.to.global.u64 	%rd15, %rd4;
	add.f32 	%f4, %f1, %f1;
	add.s64 	%rd17, %rd12, %rd10;
	ld.global.f32 	%f5, [%rd17];
	sub.f32 	%f6, %f4, %f5;
	div.rn.f32 	%f7, %f6, %f1;
	add.s64 	%rd18, %rd13, %rd10;
	ld.global.f32 	%f8, [%rd18];
	div.rn.f32 	%f9, %f2, %f1;
	add.s64 	%rd19, %rd14, %rd10;
	ld.global.f32 	%f10, [%rd19];
	add.s64 	%rd20, %rd15, %rd10;
	ld.global.f32 	%f11, [%rd20];
	sub.f32 	%f12, %f10, %f11;
	mul.f32 	%f13, %f9, %f12;
	fma.rn.f32 	%f14, %f8, %f7, %f13;
	st.global.f32 	[%rd1], %f14;
$L__BB7_2:
	ret;

}
	// .globl	_Z8normRhoMPfS_S_ii
.visible .entry _Z8normRhoMPfS_S_ii(
	.param .u64 .ptr .align 1 _Z8normRhoMPfS_S_ii_param_0,
	.param .u64 .ptr .align 1 _Z8normRhoMPfS_S_ii_param_1,
	.param .u64 .ptr .align 1 _Z8normRhoMPfS_S_ii_param_2,
	.param .u32 _Z8normRhoMPfS_S_ii_param_3,
	.param .u32 _Z8normRhoMPfS_S_ii_param_4
)
{
	.reg .b32 	%r<11>;
	.reg .b32 	%f<6>;
	.reg .b64 	%rd<9>;

	ld.param.u64 	%rd1, [_Z8normRhoMPfS_S_ii_param_0];
	ld.param.u64 	%rd2, [_Z8normRhoMPfS_S_ii_param_1];
	ld.param.u64 	%rd3, [_Z8normRhoMPfS_S_ii_param_2];
	ld.param.u32 	%r1, [_Z8normRhoMPfS_S_ii_param_3];
	cvta.to.global.u64 	%rd4, %rd2;
	cvta.to.global.u64 	%rd5, %rd3;
	cvta.to.global.u64 	%rd6, %rd1;
	mov.u32 	%r2, %tid.x;
	mov.u32 	%r3, %ctaid.x;
	mov.u32 	%r4, %ntid.x;
	mad.lo.s32 	%r5, %r3, %r4, %r2;
	mov.u32 	%r6, %tid.y;
	mov.u32 	%r7, %ctaid.y;
	mov.u32 	%r8, %ntid.y;
	mad.lo.s32 	%r9, %r7, %r8, %r6;
	mad.lo.s32 	%r10, %r1, %r9, %r5;
	mul.wide.s32 	%rd7, %r10, 4;
	add.s64 	%rd8, %rd6, %rd7;
	ld.global.f32 	%f1, [%rd8];
	ld.global.f32 	%f2, [%rd5];
	mul.f32 	%f3, %f1, %f2;
	ld.global.f32 	%f4, [%rd4];
	div.rn.f32 	%f5, %f3, %f4;
	st.global.f32 	[%rd8], %f5;
	ret;

}
	// .globl	_Z8diffRhoMPfS_S_ffii
.visible .entry _Z8diffRhoMPfS_S_ffii(
	.param .u64 .ptr .align 1 _Z8diffRhoMPfS_S_ffii_param_0,
	.param .u64 .ptr .align 1 _Z8diffRhoMPfS_S_ffii_param_1,
	.param .u64 .ptr .align 1 _Z8diffRhoMPfS_S_ffii_param_2,
	.param .f32 _Z8diffRhoMPfS_S_ffii_param_3,
	.param .f32 _Z8diffRhoMPfS_S_ffii_param_4,
	.param .u32 _Z8diffRhoMPfS_S_ffii_param_5,
	.param .u32 _Z8diffRhoMPfS_S_ffii_param_6
)
{
	.reg .b32 	%r<11>;
	.reg .b32 	%f<9>;
	.reg .b64 	%rd<11>;

	ld.param.u64 	%rd1, [_Z8diffRhoMPfS_S_ffii_param_0];
	ld.param.u64 	%rd2, [_Z8diffRhoMPfS_S_ffii_param_1];
	ld.param.u64 	%rd3, [_Z8diffRhoMPfS_S_ffii_param_2];
	ld.param.f32 	%f1, [_Z8diffRhoMPfS_S_ffii_param_3];
	ld.param.f32 	%f2, [_Z8diffRhoMPfS_S_ffii_param_4];
	ld.param.u32 	%r1, [_Z8diffRhoMPfS_S_ffii_param_5];
	cvta.to.global.u64 	%rd4, %rd1;
	cvta.to.global.u64 	%rd5, %rd3;
	cvta.to.global.u64 	%rd6, %rd2;
	mov.u32 	%r2, %tid.x;
	mov.u32 	%r3, %ctaid.x;
	mov.u32 	%r4, %ntid.x;
	mad.lo.s32 	%r5, %r3, %r4, %r2;
	mov.u32 	%r6, %tid.y;
	mov.u32 	%r7, %ctaid.y;
	mov.u32 	%r8, %ntid.y;
	mad.lo.s32 	%r9, %r7, %r8, %r6;
	mad.lo.s32 	%r10, %r1, %r9, %r5;
	mul.wide.s32 	%rd7, %r10, 4;
	add.s64 	%rd8, %rd6, %rd7;
	ld.global.f32 	%f3, [%rd8];
	mul.f32 	%f4, %f1, %f3;
	add.s64 	%rd9, %rd5, %rd7;
	ld.global.f32 	%f5, [%rd9];
	div.rn.f32 	%f6, %f5, %f2;
	add.f32 	%f7, %f6, 0f3F800000;
	div.rn.f32 	%f8, %f4, %f7;
	add.s64 	%rd10, %rd4, %rd7;
	st.global.f32 	[%rd10], %f8;
	ret;

}
	// .globl	_Z12reactionRhoAPfS_S_S_S_fffffffii
.visible .entry _Z12reactionRhoAPfS_S_S_S_fffffffii(
	.param .u64 .ptr .align 1 _Z12reactionRhoAPfS_S_S_S_fffffffii_param_0,
	.param .u64 .ptr .align 1 _Z12reactionRhoAPfS_S_S_S_fffffffii_param_1,
	.param .u64 .ptr .align 1 _Z12reactionRhoAPfS_S_S_S_fffffffii_param_2,
	.param .u64 .ptr .align 1 _Z12reactionRhoAPfS_S_S_S_fffffffii_param_3,
	.param .u64 .ptr .align 1 _Z12reactionRhoAPfS_S_S_S_fffffffii_param_4,
	.param .f32 _Z12reactionRhoAPfS_S_S_S_fffffffii_param_5,
	.param .f32 _Z12reactionRhoAPfS_S_S_S_fffffffii_param_6,
	.param .f32 _Z12reactionRhoAPfS_S_S_S_fffffffii_param_7,
	.param .f32 _Z12reactionRhoAPfS_S_S_S_fffffffii_param_8,
	.param .f32 _Z12reactionRhoAPfS_S_S_S_fffffffii_param_9,
	.param .f32 _Z12reactionRhoAPfS_S_S_S_fffffffii_param_10,
	.param .f32 _Z12reactionRhoAPfS_S_S_S_fffffffii_param_11,
	.param .u32 _Z12reactionRhoAPfS_S_S_S_fffffffii_param_12,
	.param .u32 _Z12reactionRhoAPfS_S_S_S_fffffffii_param_13
)
{
	.reg .b32 	%r<11>;
	.reg .b32 	%f<27>;
	.reg .b64 	%rd<15>;

	ld.param.u64 	%rd1, [_Z12reactionRhoAPfS_S_S_S_fffffffii_param_0];
	ld.param.u64 	%rd2, [_Z12reactionRhoAPfS_S_S_S_fffffffii_param_1];
	ld.param.u64 	%rd3, [_Z12reactionRhoAPfS_S_S_S_fffffffii_param_2];
	ld.param.u64 	%rd4, [_Z12reactionRhoAPfS_S_S_S_fffffffii_param_3];
	ld.param.u64 	%rd5, [_Z12reactionRhoAPfS_S_S_S_fffffffii_param_4];
	ld.param.f32 	%f1, [_Z12reactionRhoAPfS_S_S_S_fffffffii_param_5];
	ld.param.f32 	%f2, [_Z12reactionRhoAPfS_S_S_S_fffffffii_param_6];
	ld.param.f32 	%f3, [_Z12reactionRhoAPfS_S_S_S_fffffffii_param_7];
	ld.param.f32 	%f4, [_Z12reactionRhoAPfS_S_S_S_fffffffii_param_8];
	ld.param.f32 	%f5, [_Z12reactionRhoAPfS_S_S_S_fffffffii_param_9];
	ld.param.f32 	%f6, [_Z12reactionRhoAPfS_S_S_S_fffffffii_param_10];
	ld.param.f32 	%f7, [_Z12reactionRhoAPfS_S_S_S_fffffffii_param_11];
	ld.param.u32 	%r1, [_Z12reactionRhoAPfS_S_S_S_fffffffii_param_12];
	cvta.to.global.u64 	%rd6, %rd1;
	cvta.to.global.u64 	%rd7, %rd3;
	cvta.to.global.u64 	%rd8, %rd2;
	cvta.to.global.u64 	%rd9, %rd5;
	cvta.to.global.u64 	%rd10, %rd4;
	mov.u32 	%r2, %tid.x;
	mov.u32 	%r3, %ctaid.x;
	mov.u32 	%r4, %ntid.x;
	mad.lo.s32 	%r5, %r3, %r4, %r2;
	mov.u32 	%r6, %tid.y;
	mov.u32 	%r7, %ctaid.y;
	mov.u32 	%r8, %ntid.y;
	mad.lo.s32 	%r9, %r7, %r8, %r6;
	mad.lo.s32 	%r10, %r1, %r9, %r5;
	ld.global.f32 	%f8, [%rd10];
	mul.f32 	%f9, %f6, %f8;
	mul.f32 	%f10, %f7, %f9;
	sub.f32 	%f11, %f1, %f10;
	ld.global.f32 	%f12, [%rd9];
	mul.f32 	%f13, %f6, %f12;
	mul.f32 	%f14, %f7, %f13;
	div.rn.f32 	%f15, %f11, %f14;
	mul.wide.s32 	%rd11, %r10, 4;
	add.s64 	%rd12, %rd8, %rd11;
	ld.global.f32 	%f16, [%rd12];
	add.s64 	%rd13, %rd7, %rd11;
	ld.global.f32 	%f17, [%rd13];
	mul.f32 	%f18, %f17, %f17;
	fma.rn.f32 	%f19, %f3, %f3, %f18;
	div.rn.f32 	%f20, %f18, %f19;
	add.f32 	%f21, %f4, %f20;
	mul.f32 	%f22, %f2, %f21;
	mul.f32 	%f23, %f15, %f22;
	mul.f32 	%f24, %f5, %f17;
	sub.f32 	%f25, %f23, %f24;
	mul.f32 	%f26, %f16, %f25;
	add.s64 	%rd14, %rd6, %rd11;
	st.global.f32 	[%rd14], %f26;
	ret;

}
	// .globl	_Z9bend_corePfS_S_ii
.visible .entry _Z9bend_corePfS_S_ii(
	.param .u64 .ptr .align 1 _Z9bend_corePfS_S_ii_param_0,
	.param .u64 .ptr .align 1 _Z9bend_corePfS_S_ii_param_1,
	.param .u64 .ptr .align 1 _Z9bend_corePfS_S_ii_param_2,
	.param .u32 _Z9bend_corePfS_S_ii_param_3,
	.param .u32 _Z9bend_corePfS_S_ii_param_4
)
{
	.reg .pred 	%p<4>;
	.reg .b32 	%r<14>;
	.reg .b32 	%f<14>;
	.reg .b64 	%rd<11>;

	ld.param.u64 	%rd1, [_Z9bend_corePfS_S_ii_param_0];
	ld.param.u64 	%rd2, [_Z9bend_corePfS_S_ii_param_1];
	ld.param.u64 	%rd3, [_Z9bend_corePfS_S_ii_param_2];
	ld.param.u32 	%r2, [_Z9bend_corePfS_S_ii_param_3];
	ld.param.u32 	%r3, [_Z9bend_corePfS_S_ii_param_4];
	mov.u32 	%r5, %tid.x;
	mov.u32 	%r6, %ctaid.x;
	mov.u32 	%r7, %ntid.x;
	mad.lo.s32 	%r8, %r6, %r7, %r5;
	mov.u32 	%r9, %tid.y;
	mov.u32 	%r10, %ctaid.y;
	mov.u32 	%r11, %ntid.y;
	mad.lo.s32 	%r12, %r10, %r11, %r9;
	mad.lo.s32 	%r1, %r2, %r12, %r8;
	setp.ge.s32 	%p1, %r8, %r2;
	setp.ge.s32 	%p2, %r12, %r3;
	or.pred  	%p3, %p1, %p2;
	@%p3 bra 	$L__BB11_2;
	cvta.to.global.u64 	%rd4, %rd2;
	cvta.to.global.u64 	%rd5, %rd3;
	cvta.to.global.u64 	%rd6, %rd1;
	mul.wide.s32 	%rd7, %r1, 4;
	add.s64 	%rd8, %rd4, %rd7;
	ld.global.f32 	%f1, [%rd8];
	add.s64 	%rd9, %rd5, %rd7;
	ld.global.f32 	%f2, [%rd9];
	mul.f32 	%f3, %f2, 0fC2100000;
	mov.f32 	%f4, 0f3F800000;
	sub.f32 	%f5, %f4, %f2;
	mul.f32 	%f6, %f3, %f5;
	add.f32 	%f7, %f2, %f2;
	sub.f32 	%f8, %f4, %f7;
	mul.f32 	%f9, %f6, %f8;
	ld.const.f32 	%f10, [d_epsilon];
	div.rn.f32 	%f11, %f9, %f10;
	div.rn.f32 	%f12, %f11, %f10;
	add.f32 	%f13, %f1, %f12;
	add.s64 	%rd10, %rd6, %rd7;
	st.global.f32 	[%rd10], %f13;
$L__BB11_2:
	ret;

}
	// .globl	_Z11activeForcePfS_iS_ffS_S_S_S_ii
.visible .entry _Z11activeForcePfS_iS_ffS_S_S_S_ii(
	.param .u64 .ptr .align 1 _Z11activeForcePfS_iS_ffS_S_S_S_ii_param_0,
	.param .u64 .ptr .align 1 _Z11activeForcePfS_iS_ffS_S_S_S_ii_param_1,
	.param .u32 _Z11activeForcePfS_iS_ffS_S_S_S_ii_param_2,
	.param .u64 .ptr .align 1 _Z11activeForcePfS_iS_ffS_S_S_S_ii_param_3,
	.param .f32 _Z11activeForcePfS_iS_ffS_S_S_S_ii_param_4,
	.param .f32 _Z11activeForcePfS_iS_ffS_S_S_S_ii_param_5,
	.param .u64 .ptr .align 1 _Z11activeForcePfS_iS_ffS_S_S_S_ii_param_6,
	.param .u64 .ptr .align 1 _Z11activeForcePfS_iS_ffS_S_S_S_ii_param_7,
	.param .u64 .ptr .align 1 _Z11activeForcePfS_iS_ffS_S_S_S_ii_param_8,
	.param .u64 .ptr .align 1 _Z11activeForcePfS_iS_ffS_S_S_S_ii_param_9,
	.param .u32 _Z11activeForcePfS_iS_ffS_S_S_S_ii_param_10,
	.param .u32 _Z11activeForcePfS_iS_ffS_S_S_S_ii_param_11
)
{
	.reg .pred 	%p<3>;
	.reg .b32 	%r<12>;
	.reg .b32 	%f<49>;
	.reg .b64 	%rd<31>;

	ld.param.u64 	%rd8, [_Z11activeForcePfS_iS_ffS_S_S_S_ii_param_0];
	ld.param.u64 	%rd9, [_Z11activeForcePfS_iS_ffS_S_S_S_ii_param_1];
	ld.param.u32 	%r2, [_Z11activeForcePfS_iS_ffS_S_S_S_ii_param_2];
	ld.param.u64 	%rd10, [_Z11activeForcePfS_iS_ffS_S_S_S_ii_param_3];
	ld.param.u64 	%rd11, [_Z11activeForcePfS_iS_ffS_S_S_S_ii_param_6];
	ld.param.u64 	%rd12, [_Z11activeForcePfS_iS_ffS_S_S_S_ii_param_7];
	ld.param.u64 	%rd13, [_Z11activeForcePfS_iS_ffS_S_S_S_ii_param_8];
	ld.param.u64 	%rd14, [_Z11activeForcePfS_iS_ffS_S_S_S_ii_param_9];
	ld.param.u32 	%r3, [_Z11activeForcePfS_iS_ffS_S_S_S_ii_param_10];
	cvta.to.global.u64 	%rd1, %rd9;
	cvta.to.global.u64 	%rd2, %rd12;
	cvta.to.global.u64 	%rd3, %rd8;
	cvta.to.global.u64 	%rd4, %rd14;
	cvta.to.global.u64 	%rd5, %rd13;
	cvta.to.global.u64 	%rd6, %rd11;
	cvta.to.global.u64 	%rd7, %rd10;
	mov.u32 	%r4, %tid.x;
	mov.u32 	%r5, %ctaid.x;
	mov.u32 	%r6, %ntid.x;
	mad.lo.s32 	%r7, %r5, %r6, %r4;
	mov.u32 	%r8, %tid.y;
	mov.u32 	%r9, %ctaid.y;
	mov.u32 	%r10, %ntid.y;
	mad.lo.s32 	%r11, %r9, %r10, %r8;
	mad.lo.s32 	%r1, %r3, %r11, %r7;
	setp.eq.s32 	%p1, %r2, 2;
	@%p1 bra 	$L__BB12_3;
	setp.ne.s32 	%p2, %r2, 1;
	@%p2 bra 	$L__BB12_4;
	ld.param.f32 	%f48, [_Z11activeForcePfS_iS_ffS_S_S_S_ii_param_5];
	ld.param.f32 	%f46, [_Z11activeForcePfS_iS_ffS_S_S_S_ii_param_4];
	neg.f32 	%f24, %f46;
	ld.const.f32 	%f25, [d_epsilon];
	mul.f32 	%f26, %f25, %f24;
	mul.wide.s32 	%rd23, %r1, 4;
	add.s64 	%rd24, %rd7, %rd23;
	ld.global.f32 	%f27, [%rd24];
	mul.f32 	%f28, %f26, %f27;
	add.s64 	%rd25, %rd6, %rd23;
	ld.global.f32 	%f29, [%rd25];
	mul.f32 	%f30, %f28, %f29;
	add.s64 	%rd26, %rd5, %rd23;
	ld.global.f32 	%f31, [%rd26];
	mul.f32 	%f32, %f30, %f31;
	mul.f32 	%f33, %f48, %f27;
	add.s64 	%rd27, %rd2, %rd23;
	ld.global.f32 	%f34, [%rd27];
	mul.f32 	%f35, %f33, %f34;
	fma.rn.f32 	%f36, %f31, %f32, %f35;
	add.s64 	%rd28, %rd3, %rd23;
	st.global.f32 	[%rd28], %f36;
	ld.global.f32 	%f37, [%rd24];
	mul.f32 	%f38, %f26, %f37;
	ld.global.f32 	%f39, [%rd25];
	mul.f32 	%f40, %f38, %f39;
	ld.global.f32 	%f41, [%rd26];
	mul.f32 	%f42, %f40, %f41;
	add.s64 	%rd29, %rd4, %rd23;
	ld.global.f32 	%f43, [%rd29];
	mul.f32 	%f44, %f42, %f43;
	add.s64 	%rd30, %rd1, %rd23;
	st.global.f32 	[%rd30], %f44;
	bra.uni 	$L__BB12_4;
$L__BB12_3:
	ld.param.f32 	%f47, [_Z11activeForcePfS_iS_ffS_S_S_S_ii_param_5];
	ld.param.f32 	%f45, [_Z11activeForcePfS_iS_ffS_S_S_S_ii_param_4];
	neg.f32 	%f3, %f45;
	ld.const.f32 	%f4, [d_epsilon];
	mul.f32 	%f5, %f4, %f3;
	mul.wide.s32 	%rd15, %r1, 4;
	add.s64 	%rd16, %rd7, %rd15;
	ld.global.f32 	%f6, [%rd16];
	mul.f32 	%f7, %f5, %f6;
	add.s64 	%rd17, %rd6, %rd15;
	ld.global.f32 	%f8, [%rd17];
	mul.f32 	%f9, %f7, %f8;
	add.s64 	%rd18, %rd5, %rd15;
	ld.global.f32 	%f10, [%rd18];
	mul.f32 	%f11, %f9, %f10;
	add.s64 	%rd19, %rd4, %rd15;
	ld.global.f32 	%f12, [%rd19];
	mul.f32 	%f13, %f11, %f12;
	add.s64 	%rd20, %rd3, %rd15;
	st.global.f32 	[%rd20], %f13;
	ld.global.f32 	%f14, [%rd16];
	mul.f32 	%f15, %f5, %f14;
	ld.global.f32 	%f16, [%rd17];
	mul.f32 	%f17, %f15, %f16;
	ld.global.f32 	%f18, [%rd19];
	mul.f32 	%f19, %f17, %f18;
	mul.f32 	%f20, %f47, %f14;
	add.s64 	%rd21, %rd2, %rd15;
	ld.global.f32 	%f21, [%rd21];
	mul.f32 	%f22, %f20, %f21;
	fma.rn.f32 	%f23, %f18, %f19, %f22;
	add.s64 	%rd22, %rd1, %rd15;
	st.global.f32 	[%rd22], %f23;
$L__BB12_4:
	ret;

}
	// .globl	_Z14matrix_productPfS_S_fii
.visible .entry _Z14matrix_productPfS_S_fii(
	.param .u64 .ptr .align 1 _Z14matrix_productPfS_S_fii_param_0,
	.param .u64 .ptr .align 1 _Z14matrix_productPfS_S_fii_param_1,
	.param .u64 .ptr .align 1 _Z14matrix_productPfS_S_fii_param_2,
	.param .f32 _Z14matrix_productPfS_S_fii_param_3,
	.param .u32 _Z14matrix_productPfS_S_fii_param_4,
	.param .u32 _Z14matrix_productPfS_S_fii_param_5
)
{
	.reg .b32 	%r<11>;
	.reg .b32 	%f<6>;
	.reg .b64 	%rd<11>;

	ld.param.u64 	%rd1, [_Z14matrix_productPfS_S_fii_param_0];
	ld.param.u64 	%rd2, [_Z14matrix_productPfS_S_fii_param_1];
	ld.param.u64 	%rd3, [_Z14matrix_productPfS_S_fii_param_2];
	ld.param.f32 	%f1, [_Z14matrix_productPfS_S_fii_param_3];
	ld.param.u32 	%r1, [_Z14matrix_productPfS_S_fii_param_4];
	cvta.to.global.u64 	%rd4, %rd1;
	cvta.to.global.u64 	%rd5, %rd3;
	cvta.to.global.u64 	%rd6, %rd2;
	mov.u32 	%r2, %tid.x;
	mov.u32 	%r3, %ctaid.x;
	mov.u32 	%r4, %ntid.x;
	mad.lo.s32 	%r5, %r3, %r4, %r2;
	mov.u32 	%r6, %tid.y;
	mov.u32 	%r7, %ctaid.y;
	mov.u32 	%r8, %ntid.y;
	mad.lo.s32 	%r9, %r7, %r8, %r6;
	mad.lo.s32 	%r10, %r1, %r9, %r5;
	mul.wide.s32 	%rd7, %r10, 4;
	add.s64 	%rd8, %rd6, %rd7;
	ld.global.f32 	%f2, [%rd8];
	mul.f32 	%f3, %f1, %f2;
	add.s64 	%rd9, %rd5, %rd7;
	ld.global.f32 	%f4, [%rd9];
	mul.f32 	%f5, %f3, %f4;
	add.s64 	%rd10, %rd4, %rd7;
	st.global.f32 	[%rd10], %f5;
	ret;

}
	// .globl	_Z10add3matrixPfS_S_S_
.visible .entry _Z10add3matrixPfS_S_S_(
	.param .u64 .ptr .align 1 _Z10add3matrixPfS_S_S__param_0,
	.param .u64 .ptr .align 1 _Z10add3matrixPfS_S_S__param_1,
	.param .u64 .ptr .align 1 _Z10add3matrixPfS_S_S__param_2,
	.param .u64 .ptr .align 1 _Z10add3matrixPfS_S_S__param_3
)
{
	.reg .b32 	%r<11>;
	.reg .b32 	%f<6>;
	.reg .b64 	%rd<14>;

	ld.param.u64 	%rd1, [_Z10add3matrixPfS_S_S__param_0];
	ld.param.u64 	%rd2, [_Z10add3matrixPfS_S_S__param_1];
	ld.param.u64 	%rd3, [_Z10add3matrixPfS_S_S__param_2];
	ld.param.u64 	%rd4, [_Z10add3matrixPfS_S_S__param_3];
	cvta.to.global.u64 	%rd5, %rd1;
	cvta.to.global.u64 	%rd6, %rd4;
	cvta.to.global.u64 	%rd7, %rd3;
	cvta.to.global.u64 	%rd8, %rd2;
	mov.u32 	%r1, %tid.x;
	mov.u32 	%r2, %ctaid.x;
	mov.u32 	%r3, %ntid.x;
	mad.lo.s32 	%r4, %r2, %r3, %r1;
	mov.u32 	%r5, %tid.y;
	mov.u32 	%r6, %ctaid.y;
	mov.u32 	%r7, %ntid.y;
	mad.lo.s32 	%r8, %r6, %r7, %r5;
	shl.b32 	%r9, %r8, 8;
	add.s32 	%r10, %r4, %r9;
	mul.wide.s32 	%rd9, %r10, 4;
	add.s64 	%rd10, %rd8, %rd9;
	ld.global.f32 	%f1, [%rd10];
	add.s64 	%rd11, %rd7, %rd9;
	ld.global.f32 	%f2, [%rd11];
	add.f32 	%f3, %f1, %f2;
	add.s64 	%rd12, %rd6, %rd9;
	ld.global.f32 	%f4, [%rd12];
	add.f32 	%f5, %f3, %f4;
	add.s64 	%rd13, %rd5, %rd9;
	st.global.f32 	[%rd13], %f5;
	ret;

}
	// .globl	_Z10add2matrixPfS_S_
.visible .entry _Z10add2matrixPfS_S_(
	.param .u64 .ptr .align 1 _Z10add2matrixPfS_S__param_0,
	.param .u64 .ptr .align 1 _Z10add2matrixPfS_S__param_1,
	.param .u64 .ptr .align 1 _Z10add2matrixPfS_S__param_2
)
{
	.reg .b32 	%r<11>;
	.reg .b32 	%f<4>;
	.reg .b64 	%rd<11>;

	ld.param.u64 	%rd1, [_Z10add2matrixPfS_S__param_0];
	ld.param.u64 	%rd2, [_Z10add2matrixPfS_S__param_1];
	ld.param.u64 	%rd3, [_Z10add2matrixPfS_S__param_2];
	cvta.to.global.u64 	%rd4, %rd1;
	cvta.to.global.u64 	%rd5, %rd3;
	cvta.to.global.u64 	%rd6, %rd2;
	mov.u32 	%r1, %tid.x;
	mov.u32 	%r2, %ctaid.x;
	mov.u32 	%r3, %ntid.x;
	mad.lo.s32 	%r4, %r2, %r3, %r1;
	mov.u32 	%r5, %tid.y;
	mov.u32 	%r6, %ctaid.y;
	mov.u32 	%r7, %ntid.y;
	mad.lo.s32 	%r8, %r6, %r7, %r5;
	shl.b32 	%r9, %r8, 8;
	add.s32 	%r10, %r4, %r9;
	mul.wide.s32 	%rd7, %r10, 4;
	add.s64 	%rd8, %rd6, %rd7;
	ld.global.f32 	%f1, [%rd8];
	add.s64 	%rd9, %rd5, %rd7;
	ld.global.f32 	%f2, [%rd9];
	add.f32 	%f3, %f1, %f2;
	add.s64 	%rd10, %rd4, %rd7;
	st.global.f32 	[%rd10], %f3;
	ret;

}
	// .globl	_Z8absarrayPfS_S_ii
.visible .entry _Z8absarrayPfS_S_ii(
	.param .u64 .ptr .align 1 _Z8absarrayPfS_S_ii_param_0,
	.param .u64 .ptr .align 1 _Z8absarrayPfS_S_ii_param_1,
	.param .u64 .ptr .align 1 _Z8absarrayPfS_S_ii_param_2,
	.param .u32 _Z8absarrayPfS_S_ii_param_3,
	.param .u32 _Z8absarrayPfS_S_ii_param_4
)
{
	.reg .b32 	%r<11>;
	.reg .b32 	%f<6>;
	.reg .b64 	%rd<11>;

	ld.param.u64 	%rd1, [_Z8absarrayPfS_S_ii_param_0];
	ld.param.u64 	%rd2, [_Z8absarrayPfS_S_ii_param_1];
	ld.param.u64 	%rd3, [_Z8absarrayPfS_S_ii_param_2];
	ld.param.u32 	%r1, [_Z8absarrayPfS_S_ii_param_3];
	cvta.to.global.u64 	%rd4, %rd1;
	cvta.to.global.u64 	%rd5, %rd3;
	cvta.to.global.u64 	%rd6, %rd2;
	mov.u32 	%r2, %tid.x;
	mov.u32 	%r3, %ctaid.x;
	mov.u32 	%r4, %ntid.x;
	mad.lo.s32 	%r5, %r3, %r4, %r2;
	mov.u32 	%r6, %tid.y;
	mov.u32 	%r7, %ctaid.y;
	mov.u32 	%r8, %ntid.y;
	mad.lo.s32 	%r9, %r7, %r8, %r6;
	mad.lo.s32 	%r10, %r1, %r9, %r5;
	mul.wide.s32 	%rd7, %r10, 4;
	add.s64 	%rd8, %rd6, %rd7;
	ld.global.f32 	%f1, [%rd8];
	add.s64 	%rd9, %rd5, %rd7;
	ld.global.f32 	%f2, [%rd9];
	mul.f32 	%f3, %f2, %f2;
	fma.rn.f32 	%f4, %f1, %f1, %f3;
	sqrt.rn.f32 	%f5, %f4;
	add.s64 	%rd10, %rd4, %rd7;
	st.global.f32 	[%rd10], %f5;
	ret;

}
	// .globl	_Z12minus_matrixPfS_S_ii
.visible .entry _Z12minus_matrixPfS_S_ii(
	.param .u64 .ptr .align 1 _Z12minus_matrixPfS_S_ii_param_0,
	.param .u64 .ptr .align 1 _Z12minus_matrixPfS_S_ii_param_1,
	.param .u64 .ptr .align 1 _Z12minus_matrixPfS_S_ii_param_2,
	.param .u32 _Z12minus_matrixPfS_S_ii_param_3,
	.param .u32 _Z12minus_matrixPfS_S_ii_param_4
)
{
	.reg .b32 	%r<11>;
	.reg .b32 	%f<4>;
	.reg .b64 	%rd<11>;

	ld.param.u64 	%rd1, [_Z12minus_matrixPfS_S_ii_param_0];
	ld.param.u64 	%rd2, [_Z12minus_matrixPfS_S_ii_param_1];
	ld.param.u64 	%rd3, [_Z12minus_matrixPfS_S_ii_param_2];
	ld.param.u32 	%r1, [_Z12minus_matrixPfS_S_ii_param_3];
	cvta.to.global.u64 	%rd4, %rd1;
	cvta.to.global.u64 	%rd5, %rd3;
	cvta.to.global.u64 	%rd6, %rd2;
	mov.u32 	%r2, %tid.x;
	mov.u32 	%r3, %ctaid.x;
	mov.u32 	%r4, %ntid.x;
	mad.lo.s32 	%r5, %r3, %r4, %r2;
	mov.u32 	%r6, %tid.y;
	mov.u32 	%r7, %ctaid.y;
	mov.u32 	%r8, %ntid.y;
	mad.lo.s32 	%r9, %r7, %r8, %r6;
	mad.lo.s32 	%r10, %r1, %r9, %r5;
	mul.wide.s32 	%rd7, %r10, 4;
	add.s64 	%rd8, %rd6, %rd7;
	ld.global.f32 	%f1, [%rd8];
	add.s64 	%rd9, %rd5, %rd7;
	ld.global.f32 	%f2, [%rd9];
	sub.f32 	%f3, %f1, %f2;
	add.s64 	%rd10, %rd4, %rd7;
	st.global.f32 	[%rd10], %f3;
	ret;

}
	// .globl	_Z11xdir_centerPfS_S_S_S_fii
.visible .entry _Z11xdir_centerPfS_S_S_S_fii(
	.param .u64 .ptr .align 1 _Z11xdir_centerPfS_S_S_S_fii_param_0,
	.param .u64 .ptr .align 1 _Z11xdir_centerPfS_S_S_S_fii_param_1,
	.param .u64 .ptr .align 1 _Z11xdir_centerPfS_S_S_S_fii_param_2,
	.param .u64 .ptr .align 1 _Z11xdir_centerPfS_S_S_S_fii_param_3,
	.param .u64 .ptr .align 1 _Z11xdir_centerPfS_S_S_S_fii_param_4,
	.param .f32 _Z11xdir_centerPfS_S_S_S_fii_param_5,
	.param .u32 _Z11xdir_centerPfS_S_S_S_fii_param_6,
	.param .u32 _Z11xdir_centerPfS_S_S_S_fii_param_7
)
{
	.reg .pred 	%p<12>;
	.reg .b32 	%r<37>;
	.reg .b32 	%f<12>;
	.reg .b64 	%rd<27>;
	.reg .b64 	%fd<78>;

	ld.param.u64 	%rd4, [_Z11xdir_centerPfS_S_S_S_fii_param_0];
	ld.param.u64 	%rd5, [_Z11xdir_centerPfS_S_S_S_fii_param_1];
	ld.param.u64 	%rd6, [_Z11xdir_centerPfS_S_S_S_fii_param_2];
	ld.param.u64 	%rd7, [_Z11xdir_centerPfS_S_S_S_fii_param_3];
	ld.param.u64 	%rd8, [_Z11xdir_centerPfS_S_S_S_fii_param_4];
	ld.param.f32 	%f3, [_Z11xdir_centerPfS_S_S_S_fii_param_5];
	ld.param.u32 	%r11, [_Z11xdir_centerPfS_S_S_S_fii_param_6];
	ld.param.u32 	%r12, [_Z11xdir_centerPfS_S_S_S_fii_param_7];
	mov.u32 	%r14, %tid.x;
	mov.u32 	%r15, %ctaid.x;
	mov.u32 	%r16, %ntid.x;
	mad.lo.s32 	%r1, %r15, %r16, %r14;
	mov.u32 	%r17, %tid.y;
	mov.u32 	%r18, %ctaid.y;
	mov.u32 	%r19, %ntid.y;
	mad.lo.s32 	%r20, %r18, %r19, %r17;
	mov.u32 	%r22, %nctaid.x;
	mul.lo.s32 	%r23, %r22, %r16;
	mad.lo.s32 	%r2, %r23, %r20, %r1;
	setp.ge.s32 	%p1, %r1, %r11;
	setp.ge.s32 	%p2, %r20, %r12;
	or.pred  	%p3, %p1, %p2;
	@%p3 bra 	$L__BB18_11;
	cvta.to.global.u64 	%rd9, %rd6;
	cvta.to.global.u64 	%rd1, %rd7;
	cvta.to.global.u64 	%rd10, %rd8;
	mul.wide.s32 	%rd11, %r2, 4;
	add.s64 	%rd2, %rd9, %rd11;
	ld.global.f32 	%f4, [%rd2];
	ld.global.f32 	%f5, [%rd1];
	div.rn.f32 	%f1, %f4, %f5;
	mul.wide.s32 	%rd12, %r1, 4;
	add.s64 	%rd3, %rd10, %rd12;
	ld.global.f32 	%f6, [%rd3];
	cvt.f64.f32 	%fd15, %f6;
	mul.f64 	%fd16, %fd15, 0d400921FB54442D18;
	cvt.f64.f32 	%fd1, %f3;
	div.rn.f64 	%fd2, %fd16, %fd1;
	abs.f64 	%fd3, %fd2;
	setp.neu.f64 	%p4, %fd3, 0d7FF0000000000000;
	@%p4 bra 	$L__BB18_3;
	mov.f64 	%fd22, 0d0000000000000000;
	mul.rn.f64 	%fd75, %fd2, %fd22;
	mov.b32 	%r34, 0;
	bra.uni 	$L__BB18_5;
$L__BB18_3:
	mul.f64 	%fd17, %fd2, 0d3FE45F306DC9C883;
	cvt.rni.s32.f64 	%r34, %fd17;
	cvt.rn.f64.s32 	%fd18, %r34;
	fma.rn.f64 	%fd19, %fd18, 0dBFF921FB54442D18, %fd2;
	fma.rn.f64 	%fd20, %fd18, 0dBC91A62633145C00, %fd19;
	fma.rn.f64 	%fd75, %fd18, 0dB97B839A252049C0, %fd20;
	setp.ltu.f64 	%p5, %fd3, 0d41E0000000000000;
	@%p5 bra 	$L__BB18_5;
	{ // callseq 0, 0
	.param .b64 param0;
	st.param.f64 	[param0], %fd2;
	.param .align 16 .b8 retval0[16];
	call.uni (retval0), 
	__internal_trig_reduction_slowpathd, 
	(
	param0
	);
	ld.param.f64 	%fd75, [retval0];
	ld.param.b32 	%r34, [retval0+8];
	} // callseq 0
$L__BB18_5:
	shl.b32 	%r26, %r34, 6;
	cvt.u64.u32 	%rd13, %r26;
	and.b64  	%rd14, %rd13, 64;
	mov.u64 	%rd15, __cudart_sin_cos_coeffs;
	add.s64 	%rd16, %rd15, %rd14;
	mul.rn.f64 	%fd23, %fd75, %fd75;
	and.b32  	%r27, %r34, 1;
	setp.eq.b32 	%p6, %r27, 1;
	selp.f64 	%fd24, 0dBDA8FF8320FD8164, 0d3DE5DB65F9785EBA, %p6;
	ld.global.nc.v2.f64 	{%fd25, %fd26}, [%rd16];
	fma.rn.f64 	%fd27, %fd24, %fd23, %fd25;
	fma.rn.f64 	%fd28, %fd27, %fd23, %fd26;
	ld.global.nc.v2.f64 	{%fd29, %fd30}, [%rd16+16];
	fma.rn.f64 	%fd31, %fd28, %fd23, %fd29;
	fma.rn.f64 	%fd32, %fd31, %fd23, %fd30;
	ld.global.nc.v2.f64 	{%fd33, %fd34}, [%rd16+32];
	fma.rn.f64 	%fd35, %fd32, %fd23, %fd33;
	fma.rn.f64 	%fd36, %fd35, %fd23, %fd34;
	fma.rn.f64 	%fd37, %fd36, %fd75, %fd75;
	fma.rn.f64 	%fd38, %fd36, %fd23, 0d3FF0000000000000;
	selp.f64 	%fd39, %fd38, %fd37, %p6;
	and.b32  	%r28, %r34, 2;
	setp.eq.s32 	%p7, %r28, 0;
	mov.f64 	%fd40, 0d0000000000000000;
	sub.f64 	%fd41, %fd40, %fd39;
	selp.f64 	%fd42, %fd39, %fd41, %p7;
	cvt.f64.f32 	%fd43, %f1;
	mul.f64 	%fd44, %fd42, %fd43;
	cvt.rn.f32.f64 	%f7, %fd44;
	cvta.to.global.u64 	%rd17, %rd4;
	add.s64 	%rd19, %rd17, %rd11;
	st.global.f32 	[%rd19], %f7;
	ld.global.f32 	%f8, [%rd2];
	ld.global.f32 	%f9, [%rd1];
	div.rn.f32 	%f2, %f8, %f9;
	ld.global.f32 	%f10, [%rd3];
	cvt.f64.f32 	%fd45, %f10;
	mul.f64 	%fd46, %fd45, 0d400921FB54442D18;
	div.rn.f64 	%fd8, %fd46, %fd1;
	abs.f64 	%fd9, %fd8;
	setp.neu.f64 	%p8, %fd9, 0d7FF0000000000000;
	@%p8 bra 	$L__BB18_7;
	mov.f64 	%fd52, 0d0000000000000000;
	mul.rn.f64 	%fd77, %fd8, %fd52;
	mov.b32 	%r36, 1;
	bra.uni 	$L__BB18_10;
$L__BB18_7:
	mul.f64 	%fd47, %fd8, 0d3FE45F306DC9C883;
	cvt.rni.s32.f64 	%r35, %fd47;
	cvt.rn.f64.s32 	%fd48, %r35;
	fma.rn.f64 	%fd49, %fd48, 0dBFF921FB54442D18, %fd8;
	fma.rn.f64 	%fd50, %fd48, 0dBC91A62633145C00, %fd49;
	fma.rn.f64 	%fd77, %fd48, 0dB97B839A252049C0, %fd50;
	setp.ltu.f64 	%p9, %fd9, 0d41E0000000000000;
	@%p9 bra 	$L__BB18_9;
	{ // callseq 1, 0
	.param .b64 param0;
	st.param.f64 	[param0], %fd8;
	.param .align 16 .b8 retval0[16];
	call.uni (retval0), 
	__internal_trig_reduction_slowpathd, 
	(
	param0
	);
	ld.param.f64 	%fd77, [retval0];
	ld.param.b32 	%r35, [retval0+8];
	} // callseq 1
$L__BB18_9:
	add.s32 	%r36, %r35, 1;
$L__BB18_10:
	shl.b32 	%r31, %r36, 6;
	cvt.u64.u32 	%rd20, %r31;
	and.b64  	%rd21, %rd20, 64;
	add.s64 	%rd23, %rd15, %rd21;
	mul.rn.f64 	%fd53, %fd77, %fd77;
	and.b32  	%r32, %r36, 1;
	setp.eq.b32 	%p10, %r32, 1;
	selp.f64 	%fd54, 0dBDA8FF8320FD8164, 0d3DE5DB65F9785EBA, %p10;
	ld.global.nc.v2.f64 	{%fd55, %fd56}, [%rd23];
	fma.rn.f64 	%fd57, %fd54, %fd53, %fd55;
	fma.rn.f64 	%fd58, %fd57, %fd53, %fd56;
	ld.global.nc.v2.f64 	{%fd59, %fd60}, [%rd23+16];
	fma.rn.f64 	%fd61, %fd58, %fd53, %fd59;
	fma.rn.f64 	%fd62, %fd61, %fd53, %fd60;
	ld.global.nc.v2.f64 	{%fd63, %fd64}, [%rd23+32];
	fma.rn.f64 	%fd65, %fd62, %fd53, %fd63;
	fma.rn.f64 	%fd66, %fd65, %fd53, %fd64;
	fma.rn.f64 	%fd67, %fd66, %fd77, %fd77;
	fma.rn.f64 	%fd68, %fd66, %fd53, 0d3FF0000000000000;
	selp.f64 	%fd69, %fd68, %fd67, %p10;
	and.b32  	%r33, %r36, 2;
	setp.eq.s32 	%p11, %r33, 0;
	mov.f64 	%fd70, 0d0000000000000000;
	sub.f64 	%fd71, %fd70, %fd69;
	selp.f64 	%fd72, %fd69, %fd71, %p11;
	cvt.f64.f32 	%fd73, %f2;
	mul.f64 	%fd74, %fd72, %fd73;
	cvt.rn.f32.f64 	%f11, %fd74;
	cvta.to.global.u64 	%rd24, %rd5;
	add.s64 	%rd26, %rd24, %rd11;
	st.global.f32 	[%rd26], %f11;
$L__BB18_11:
	ret;

}
	// .globl	_Z11ydir_centerPfS_S_S_S_fii
.visible .entry _Z11ydir_centerPfS_S_S_S_fii(
	.param .u64 .ptr .align 1 _Z11ydir_centerPfS_S_S_S_fii_param_0,
	.param .u64 .ptr .align 1 _Z11ydir_centerPfS_S_S_S_fii_param_1,
	.param .u64 .ptr .align 1 _Z11ydir_centerPfS_S_S_S_fii_param_2,
	.param .u64 .ptr .align 1 _Z11ydir_centerPfS_S_S_S_fii_param_3,
	.param .u64 .ptr .align 1 _Z11ydir_centerPfS_S_S_S_fii_param_4,
	.param .f32 _Z11ydir_centerPfS_S_S_S_fii_param_5,
	.param .u32 _Z11ydir_centerPfS_S_S_S_fii_param_6,
	.param .u32 _Z11ydir_centerPfS_S_S_S_fii_param_7
)
{
	.reg .pred 	%p<12>;
	.reg .b32 	%r<37>;
	.reg .b32 	%f<12>;
	.reg .b64 	%rd<27>;
	.reg .b64 	%fd<78>;

	ld.param.u64 	%rd4, [_Z11ydir_centerPfS_S_S_S_fii_param_0];
	ld.param.u64 	%rd5, [_Z11ydir_centerPfS_S_S_S_fii_param_1];
	ld.param.u64 	%rd6, [_Z11ydir_centerPfS_S_S_S_fii_param_2];
	ld.param.u64 	%rd7, [_Z11ydir_centerPfS_S_S_S_fii_param_3];
	ld.param.u64 	%rd8, [_Z11ydir_centerPfS_S_S_S_fii_param_4];
	ld.param.f32 	%f3, [_Z11ydir_centerPfS_S_S_S_fii_param_5];
	ld.param.u32 	%r11, [_Z11ydir_centerPfS_S_S_S_fii_param_6];
	ld.param.u32 	%r12, [_Z11ydir_centerPfS_S_S_S_fii_param_7];
	mov.u32 	%r14, %tid.x;
	mov.u32 	%r15, %ctaid.x;
	mov.u32 	%r16, %ntid.x;
	mad.lo.s32 	%r17, %r15, %r16, %r14;
	mov.u32 	%r18, %tid.y;
	mov.u32 	%r19, %ctaid.y;
	mov.u32 	%r20, %ntid.y;
	mad.lo.s32 	%r21, %r19, %r20, %r18;
	mov.u32 	%r22, %nctaid.x;
	mul.lo.s32 	%r23, %r22, %r16;
	mad.lo.s32 	%r2, %r23, %r21, %r17;
	setp.ge.s32 	%p1, %r17, %r11;
	setp.ge.s32 	%p2, %r21, %r12;
	or.pred  	%p3, %p1, %p2;
	@%p3 bra 	$L__BB19_11;
	cvta.to.global.u64 	%rd9, %rd6;
	cvta.to.global.u64 	%rd1, %rd7;
	cvta.to.global.u64 	%rd10, %rd8;
	mul.wide.s32 	%rd11, %r2, 4;
	add.s64 	%rd2, %rd9, %rd11;
	ld.global.f32 	%f4, [%rd2];
	ld.global.f32 	%f5, [%rd1];
	div.rn.f32 	%f1, %f4, %f5;
	mul.wide.u32 	%rd12, %r21, 4;
	add.s64 	%rd3, %rd10, %rd12;
	ld.global.f32 	%f6, [%rd3];
	cvt.f64.f32 	%fd15, %f6;
	mul.f64 	%fd16, %fd15, 0d400921FB54442D18;
	cvt.f64.f32 	%fd1, %f3;
	div.rn.f64 	%fd2, %fd16, %fd1;
	abs.f64 	%fd3, %fd2;
	setp.neu.f64 	%p4, %fd3, 0d7FF0000000000000;
	@%p4 bra 	$L__BB19_3;
	mov.f64 	%fd22, 0d0000000000000000;
	mul.rn.f64 	%fd75, %fd2, %fd22;
	mov.b32 	%r34, 0;
	bra.uni 	$L__BB19_5;
$L__BB19_3:
	mul.f64 	%fd17, %fd2, 0d3FE45F306DC9C883;
	cvt.rni.s32.f64 	%r34, %fd17;
	cvt.rn.f64.s32 	%fd18, %r34;
	fma.rn.f64 	%fd19, %fd18, 0dBFF921FB54442D18, %fd2;
	fma.rn.f64 	%fd20, %fd18, 0dBC91A62633145C00, %fd19;
	fma.rn.f64 	%fd75, %fd18, 0dB97B839A252049C0, %fd20;
	setp.ltu.f64 	%p5, %fd3, 0d41E0000000000000;
	@%p5 bra 	$L__BB19_5;
	{ // callseq 2, 0
	.param .b64 param0;
	st.param.f64 	[param0], %fd2;
	.param .align 16 .b8 retval0[16];
	call.uni (retval0), 
	__internal_trig_reduction_slowpathd, 
	(
	param0
	);
	ld.param.f64 	%fd75, [retval0];
	ld.param.b32 	%r34, [retval0+8];
	} // callseq 2
$L__BB19_5:
	shl.b32 	%r26, %r34, 6;
	cvt.u64.u32 	%rd13, %r26;
	and.b64  	%rd14, %rd13, 64;
	mov.u64 	%rd15, __cudart_sin_cos_coeffs;
	add.s64 	%rd16, %rd15, %rd14;
	mul.rn.f64 	%fd23, %fd75, %fd75;
	and.b32  	%r27, %r34, 1;
	setp.eq.b32 	%p6, %r27, 1;
	selp.f64 	%fd24, 0dBDA8FF8320FD8164, 0d3DE5DB65F9785EBA, %p6;
	ld.global.nc.v2.f64 	{%fd25, %fd26}, [%rd16];
	fma.rn.f64 	%fd27, %fd24, %fd23, %fd25;
	fma.rn.f64 	%fd28, %fd27, %fd23, %fd26;
	ld.global.nc.v2.f64 	{%fd29, %fd30}, [%rd16+16];
	fma.rn.f64 	%fd31, %fd28, %fd23, %fd29;
	fma.rn.f64 	%fd32, %fd31, %fd23, %fd30;
	ld.global.nc.v2.f64 	{%fd33, %fd34}, [%rd16+32];
	fma.rn.f64 	%fd35, %fd32, %fd23, %fd33;
	fma.rn.f64 	%fd36, %fd35, %fd23, %fd34;
	fma.rn.f64 	%fd37, %fd36, %fd75, %fd75;
	fma.rn.f64 	%fd38, %fd36, %fd23, 0d3FF0000000000000;
	selp.f64 	%fd39, %fd38, %fd37, %p6;
	and.b32  	%r28, %r34, 2;
	setp.eq.s32 	%p7, %r28, 0;
	mov.f64 	%fd40, 0d0000000000000000;
	sub.f64 	%fd41, %fd40, %fd39;
	selp.f64 	%fd42, %fd39, %fd41, %p7;
	cvt.f64.f32 	%fd43, %f1;
	mul.f64 	%fd44, %fd42, %fd43;
	cvt.rn.f32.f64 	%f7, %fd44;
	cvta.to.global.u64 	%rd17, %rd4;
	add.s64 	%rd19, %rd17, %rd11;
	st.global.f32 	[%rd19], %f7;
	ld.global.f32 	%f8, [%rd2];
	ld.global.f32 	%f9, [%rd1];
	div.rn.f32 	%f2, %f8, %f9;
	ld.global.f32 	%f10, [%rd3];
	cvt.f64.f32 	%fd45, %f10;
	mul.f64 	%fd46, %fd45, 0d400921FB54442D18;
	div.rn.f64 	%fd8, %fd46, %fd1;
	abs.f64 	%fd9, %fd8;
	setp.neu.f64 	%p8, %fd9, 0d7FF0000000000000;
	@%p8 bra 	$L__BB19_7;
	mov.f64 	%fd52, 0d0000000000000000;
	mul.rn.f64 	%fd77, %fd8, %fd52;
	mov.b32 	%r36, 1;
	bra.uni 	$L__BB19_10;
$L__BB19_7:
	mul.f64 	%fd47, %fd8, 0d3FE45F306DC9C883;
	cvt.rni.s32.f64 	%r35, %fd47;
	cvt.rn.f64.s32 	%fd48, %r35;
	fma.rn.f64 	%fd49, %fd48, 0dBFF921FB54442D18, %fd8;
	fma.rn.f64 	%fd50, %fd48, 0dBC91A62633145C00, %fd49;
	fma.rn.f64 	%fd77, %fd48, 0dB97B839A252049C0, %fd50;
	setp.ltu.f64 	%p9, %fd9, 0d41E0000000000000;
	@%p9 bra 	$L__BB19_9;
	{ // callseq 3, 0
	.param .b64 param0;
	st.param.f64 	[param0], %fd8;
	.param .align 16 .b8 retval0[16];
	call.uni (retval0), 
	__internal_trig_reduction_slowpathd, 
	(
	param0
	);
	ld.param.f64 	%fd77, [retval0];
	ld.param.b32 	%r35, [retval0+8];
	} // callseq 3
$L__BB19_9:
	add.s32 	%r36, %r35, 1;
$L__BB19_10:
	shl.b32 	%r31, %r36, 6;
	cvt.u64.u32 	%rd20, %r31;
	and.b64  	%rd21, %rd20, 64;
	add.s64 	%rd23, %rd15, %rd21;
	mul.rn.f64 	%fd53, %fd77, %fd77;
	and.b32  	%r32, %r36, 1;
	setp.eq.b32 	%p10, %r32, 1;
	selp.f64 	%fd54, 0dBDA8FF8320FD8164, 0d3DE5DB65F9785EBA, %p10;
	ld.global.nc.v2.f64 	{%fd55, %fd56}, [%rd23];
	fma.rn.f64 	%fd57, %fd54, %fd53, %fd55;
	fma.rn.f64 	%fd58, %fd57, %fd53, %fd56;
	ld.global.nc.v2.f64 	{%fd59, %fd60}, [%rd23+16];
	fma.rn.f64 	%fd61, %fd58, %fd53, %fd59;
	fma.rn.f64 	%fd62, %fd61, %fd53, %fd60;
	ld.global.nc.v2.f64 	{%fd63, %fd64}, [%rd23+32];
	fma.rn.f64 	%fd65, %fd62, %fd53, %fd63;
	fma.rn.f64 	%fd66, %fd65, %fd53, %fd64;
	fma.rn.f64 	%fd67, %fd66, %fd77, %fd77;
	fma.rn.f64 	%fd68, %fd66, %fd53, 0d3FF0000000000000;
	selp.f64 	%fd69, %fd68, %fd67, %p10;
	and.b32  	%r33, %r36, 2;
	setp.eq.s32 	%p11, %r33, 0;
	mov.f64 	%fd70, 0d0000000000000000;
	sub.f64 	%fd71, %fd70, %fd69;
	selp.f64 	%fd72, %fd69, %fd71, %p11;
	cvt.f64.f32 	%fd73, %f2;
	mul.f64 	%fd74, %fd72, %fd73;
	cvt.rn.f32.f64 	%f11, %fd74;
	cvta.to.global.u64 	%rd24, %rd5;
	add.s64 	%rd26, %rd24, %rd11;
	st.global.f32 	[%rd26], %f11;
$L__BB19_11:
	ret;

}
	// .globl	_Z11xdir_centerPfS_S_S_S_fiii
.visible .entry _Z11xdir_centerPfS_S_S_S_fiii(
	.param .u64 .ptr .align 1 _Z11xdir_centerPfS_S_S_S_fiii_param_0,
	.param .u64 .ptr .align 1 _Z11xdir_centerPfS_S_S_S_fiii_param_1,
	.param .u64 .ptr .align 1 _Z11xdir_centerPfS_S_S_S_fiii_param_2,
	.param .u64 .ptr .align 1 _Z11xdir_centerPfS_S_S_S_fiii_param_3,
	.param .u64 .ptr .align 1 _Z11xdir_centerPfS_S_S_S_fiii_param_4,
	.param .f32 _Z11xdir_centerPfS_S_S_S_fiii_param_5,
	.param .u32 _Z11xdir_centerPfS_S_S_S_fiii_param_6,
	.param .u32 _Z11xdir_centerPfS_S_S_S_fiii_param_7,
	.param .u32 _Z11xdir_centerPfS_S_S_S_fiii_param_8
)
{
	.reg .pred 	%p<21>;
	.reg .b32 	%r<59>;
	.reg .b32 	%f<22>;
	.reg .b64 	%rd<43>;
	.reg .b64 	%fd<155>;

	ld.param.u64 	%rd10, [_Z11xdir_centerPfS_S_S_S_fiii_param_0];
	ld.param.u64 	%rd11, [_Z11xdir_centerPfS_S_S_S_fiii_param_1];
	ld.param.u64 	%rd12, [_Z11xdir_centerPfS_S_S_S_fiii_param_2];
	ld.param.u64 	%rd13, [_Z11xdir_centerPfS_S_S_S_fiii_param_3];
	ld.param.u64 	%rd14, [_Z11xdir_centerPfS_S_S_S_fiii_param_4];
	ld.param.f32 	%f5, [_Z11xdir_centerPfS_S_S_S_fiii_param_5];
	ld.param.u32 	%r20, [_Z11xdir_centerPfS_S_S_S_fiii_param_6];
	ld.param.u32 	%r21, [_Z11xdir_centerPfS_S_S_S_fiii_param_7];
	ld.param.u32 	%r22, [_Z11xdir_centerPfS_S_S_S_fiii_param_8];
	cvta.to.global.u64 	%rd1, %rd11;
	cvta.to.global.u64 	%rd2, %rd10;
	cvta.to.global.u64 	%rd3, %rd14;
	cvta.to.global.u64 	%rd4, %rd13;
	cvta.to.global.u64 	%rd5, %rd12;
	mov.u32 	%r24, %tid.x;
	mov.u32 	%r25, %ctaid.x;
	mov.u32 	%r26, %ntid.x;
	mad.lo.s32 	%r1, %r25, %r26, %r24;
	mov.u32 	%r27, %tid.y;
	mov.u32 	%r28, %ctaid.y;
	mov.u32 	%r29, %ntid.y;
	mad.lo.s32 	%r30, %r28, %r29, %r27;
	mov.u32 	%r31, %nctaid.x;
	mul.lo.s32 	%r32, %r31, %r26;
	mad.lo.s32 	%r3, %r32, %r30, %r1;
	setp.ge.s32 	%p1, %r1, %r21;
	setp.ge.s32 	%p2, %r30, %r22;
	or.pred  	%p3, %p1, %p2;
	@%p3 bra 	$L__BB20_22;
	setp.ne.s32 	%p4, %r20, 1;
	@%p4 bra 	$L__BB20_12;
	mul.wide.s32 	%rd29, %r3, 4;
	add.s64 	%rd6, %rd5, %rd29;
	ld.global.f32 	%f14, [%rd6];
	ld.global.f32 	%f15, [%rd4];
	div.rn.f32 	%f1, %f14, %f15;
	mul.wide.s32 	%rd30, %r1, 4;
	add.s64 	%rd7, %rd3, %rd30;
	ld.global.f32 	%f16, [%rd7];
	cvt.f64.f32 	%fd89, %f16;
	mul.f64 	%fd90, %fd89, 0d400921FB54442D18;
	cvt.f64.f32 	%fd1, %f5;
	div.rn.f64 	%fd2, %fd90, %fd1;
	abs.f64 	%fd3, %fd2;
	setp.neu.f64 	%p13, %fd3, 0d7FF0000000000000;
	@%p13 bra 	$L__BB20_4;
	mov.f64 	%fd96, 0d0000000000000000;
	mul.rn.f64 	%fd149, %fd2, %fd96;
	mov.b32 	%r53, 0;
	bra.uni 	$L__BB20_6;
$L__BB20_4:
	mul.f64 	%fd91, %fd2, 0d3FE45F306DC9C883;
	cvt.rni.s32.f64 	%r53, %fd91;
	cvt.rn.f64.s32 	%fd92, %r53;
	fma.rn.f64 	%fd93, %fd92, 0dBFF921FB54442D18, %fd2;
	fma.rn.f64 	%fd94, %fd92, 0dBC91A62633145C00, %fd93;
	fma.rn.f64 	%fd149, %fd92, 0dB97B839A252049C0, %fd94;
	setp.ltu.f64 	%p14, %fd3, 0d41E0000000000000;
	@%p14 bra 	$L__BB20_6;
	{ // callseq 6, 0
	.param .b64 param0;
	st.param.f64 	[param0], %fd2;
	.param .align 16 .b8 retval0[16];
	call.uni (retval0), 
	__internal_trig_reduction_slowpathd, 
	(
	param0
	);
	ld.param.f64 	%fd149, [retval0];
	ld.param.b32 	%r53, [retval0+8];
	} // callseq 6
$L__BB20_6:
	shl.b32 	%r45, %r53, 6;
	cvt.u64.u32 	%rd31, %r45;
	and.b64  	%rd32, %rd31, 64;
	mov.u64 	%rd33, __cudart_sin_cos_coeffs;
	add.s64 	%rd34, %rd33, %rd32;
	mul.rn.f64 	%fd97, %fd149, %fd149;
	and.b32  	%r46, %r53, 1;
	setp.eq.b32 	%p15, %r46, 1;
	selp.f64 	%fd98, 0dBDA8FF8320FD8164, 0d3DE5DB65F9785EBA, %p15;
	ld.global.nc.v2.f64 	{%fd99, %fd100}, [%rd34];
	fma.rn.f64 	%fd101, %fd98, %fd97, %fd99;
	fma.rn.f64 	%fd102, %fd101, %fd97, %fd100;
	ld.global.nc.v2.f64 	{%fd103, %fd104}, [%rd34+16];
	fma.rn.f64 	%fd105, %fd102, %fd97, %fd103;
	fma.rn.f64 	%fd106, %fd105, %fd97, %fd104;
	ld.global.nc.v2.f64 	{%fd107, %fd108}, [%rd34+32];
	fma.rn.f64 	%fd109, %fd106, %fd97, %fd107;
	fma.rn.f64 	%fd110, %fd109, %fd97, %fd108;
	fma.rn.f64 	%fd111, %fd110, %fd149, %fd149;
	fma.rn.f64 	%fd112, %fd110, %fd97, 0d3FF0000000000000;
	selp.f64 	%fd113, %fd112, %fd111, %p15;
	and.b32  	%r47, %r53, 2;
	setp.eq.s32 	%p16, %r47, 0;
	mov.f64 	%fd114, 0d0000000000000000;
	sub.f64 	%fd115, %fd114, %fd113;
	selp.f64 	%fd116, %fd113, %fd115, %p16;
	cvt.f64.f32 	%fd117, %f1;
	mul.f64 	%fd118, %fd116, %fd117;
	cvt.rn.f32.f64 	%f17, %fd118;
	add.s64 	%rd36, %rd2, %rd29;
	st.global.f32 	[%rd36], %f17;
	ld.global.f32 	%f18, [%rd6];
	ld.global.f32 	%f19, [%rd4];
	div.rn.f32 	%f2, %f18, %f19;
	ld.global.f32 	%f20, [%rd7];
	cvt.f64.f32 	%fd119, %f20;
	mul.f64 	%fd120, %fd119, 0d400921FB54442D18;
	div.rn.f64 	%fd8, %fd120, %fd1;
	abs.f64 	%fd9, %fd8;
	setp.neu.f64 	%p17, %fd9, 0d7FF0000000000000;
	@%p17 bra 	$L__BB20_8;
	mov.f64 	%fd126, 0d0000000000000000;
	mul.rn.f64 	%fd151, %fd8, %fd126;
	mov.b32 	%r55, 1;
	bra.uni 	$L__BB20_11;
$L__BB20_8:
	mul.f64 	%fd121, %fd8, 0d3FE45F306DC9C883;
	cvt.rni.s32.f64 	%r54, %fd121;
	cvt.rn.f64.s32 	%fd122, %r54;
	fma.rn.f64 	%fd123, %fd122, 0dBFF921FB54442D18, %fd8;
	fma.rn.f64 	%fd124, %fd122, 0dBC91A62633145C00, %fd123;
	fma.rn.f64 	%fd151, %fd122, 0dB97B839A252049C0, %fd124;
	setp.ltu.f64 	%p18, %fd9, 0d41E0000000000000;
	@%p18 bra 	$L__BB20_10;
	{ // callseq 7, 0
	.param .b64 param0;
	st.param.f64 	[param0], %fd8;
	.param .align 16 .b8 retval0[16];
	call.uni (retval0), 
	__internal_trig_reduction_slowpathd, 
	(
	param0
	);
	ld.param.f64 	%fd151, [retval0];
	ld.param.b32 	%r54, [retval0+8];
	} // callseq 7
$L__BB20_10:
	add.s32 	%r55, %r54, 1;
$L__BB20_11:
	shl.b32 	%r50, %r55, 6;
	cvt.u64.u32 	%rd37, %r50;
	and.b64  	%rd38, %rd37, 64;
	add.s64 	%rd40, %rd33, %rd38;
	mul.rn.f64 	%fd127, %fd151, %fd151;
	and.b32  	%r51, %r55, 1;
	setp.eq.b32 	%p19, %r51, 1;
	selp.f64 	%fd128, 0dBDA8FF8320FD8164, 0d3DE5DB65F9785EBA, %p19;
	ld.global.nc.v2.f64 	{%fd129, %fd130}, [%rd40];
	fma.rn.f64 	%fd131, %fd128, %fd127, %fd129;
	fma.rn.f64 	%fd132, %fd131, %fd127, %fd130;
	ld.global.nc.v2.f64 	{%fd133, %fd134}, [%rd40+16];
	fma.rn.f64 	%fd135, %fd132, %fd127, %fd133;
	fma.rn.f64 	%fd136, %fd135, %fd127, %fd134;
	ld.global.nc.v2.f64 	{%fd137, %fd138}, [%rd40+32];
	fma.rn.f64 	%fd139, %fd136, %fd127, %fd137;
	fma.rn.f64 	%fd140, %fd139, %fd127, %fd138;
	fma.rn.f64 	%fd141, %fd140, %fd151, %fd151;
	fma.rn.f64 	%fd142, %fd140, %fd127, 0d3FF0000000000000;
	selp.f64 	%fd143, %fd142, %fd141, %p19;
	and.b32  	%r52, %r55, 2;
	setp.eq.s32 	%p20, %r52, 0;
	mov.f64 	%fd144, 0d0000000000000000;
	sub.f64 	%fd145, %fd144, %fd143;
	selp.f64 	%fd146, %fd143, %fd145, %p20;
	cvt.f64.f32 	%fd147, %f2;
	mul.f64 	%fd148, %fd146, %fd147;
	cvt.rn.f32.f64 	%f21, %fd148;
	add.s64 	%rd42, %rd1, %rd29;
	st.global.f32 	[%rd42], %f21;
	bra.uni 	$L__BB20_22;
$L__BB20_12:
	mul.wide.s32 	%rd15, %r3, 4;
	add.s64 	%rd8, %rd5, %rd15;
	ld.global.f32 	%f6, [%rd8];
	ld.global.f32 	%f7, [%rd4];
	div.rn.f32 	%f3, %f6, %f7;
	mul.wide.u32 	%rd16, %r30, 4;
	add.s64 	%rd9, %rd3, %rd16;
	ld.global.f32 	%f8, [%rd9];
	cvt.f64.f32 	%fd29, %f8;
	mul.f64 	%fd30, %fd29, 0d400921FB54442D18;
	cvt.f64.f32 	%fd15, %f5;
	div.rn.f64 	%fd16, %fd30, %fd15;
	abs.f64 	%fd17, %fd16;
	setp.neu.f64 	%p5, %fd17, 0d7FF0000000000000;
	@%p5 bra 	$L__BB20_14;
	mov.f64 	%fd36, 0d0000000000000000;
	mul.rn.f64 	%fd152, %fd16, %fd36;
	mov.b32 	%r56, 0;
	bra.uni 	$L__BB20_16;
$L__BB20_14:
	mul.f64 	%fd31, %fd16, 0d3FE45F306DC9C883;
	cvt.rni.s32.f64 	%r56, %fd31;
	cvt.rn.f64.s32 	%fd32, %r56;
	fma.rn.f64 	%fd33, %fd32, 0dBFF921FB54442D18, %fd16;
	fma.rn.f64 	%fd34, %fd32, 0dBC91A62633145C00, %fd33;
	fma.rn.f64 	%fd152, %fd32, 0dB97B839A252049C0, %fd34;
	setp.ltu.f64 	%p6, %fd17, 0d41E0000000000000;
	@%p6 bra 	$L__BB20_16;
	{ // callseq 4, 0
	.param .b64 param0;
	st.param.f64 	[param0], %fd16;
	.param .align 16 .b8 retval0[16];
	call.uni (retval0), 
	__internal_trig_reduction_slowpathd, 
	(
	param0
	);
	ld.param.f64 	%fd152, [retval0];
	ld.param.b32 	%r56, [retval0+8];
	} // callseq 4
$L__BB20_16:
	shl.b32 	%r35, %r56, 6;
	cvt.u64.u32 	%rd17, %r35;
	and.b64  	%rd18, %rd17, 64;
	mov.u64 	%rd19, __cudart_sin_cos_coeffs;
	add.s64 	%rd20, %rd19, %rd18;
	mul.rn.f64 	%fd37, %fd152, %fd152;
	and.b32  	%r36, %r56, 1;
	setp.eq.b32 	%p7, %r36, 1;
	selp.f64 	%fd38, 0dBDA8FF8320FD8164, 0d3DE5DB65F9785EBA, %p7;
	ld.global.nc.v2.f64 	{%fd39, %fd40}, [%rd20];
	fma.rn.f64 	%fd41, %fd38, %fd37, %fd39;
	fma.rn.f64 	%fd42, %fd41, %fd37, %fd40;
	ld.global.nc.v2.f64 	{%fd43, %fd44}, [%rd20+16];
	fma.rn.f64 	%fd45, %fd42, %fd37, %fd43;
	fma.rn.f64 	%fd46, %fd45, %fd37, %fd44;
	ld.global.nc.v2.f64 	{%fd47, %fd48}, [%rd20+32];
	fma.rn.f64 	%fd49, %fd46, %fd37, %fd47;
	fma.rn.f64 	%fd50, %fd49, %fd37, %fd48;
	fma.rn.f64 	%fd51, %fd50, %fd152, %fd152;
	fma.rn.f64 	%fd52, %fd50, %fd37, 0d3FF0000000000000;
	selp.f64 	%fd53, %fd52, %fd51, %p7;
	and.b32  	%r37, %r56, 2;
	setp.eq.s32 	%p8, %r37, 0;
	mov.f64 	%fd54, 0d0000000000000000;
	sub.f64 	%fd55, %fd54, %fd53;
	selp.f64 	%fd56, %fd53, %fd55, %p8;
	cvt.f64.f32 	%fd57, %f3;
	mul.f64 	%fd58, %fd56, %fd57;
	cvt.rn.f32.f64 	%f9, %fd58;
	add.s64 	%rd22, %rd2, %rd15;
	st.global.f32 	[%rd22], %f9;
	ld.global.f32 	%f10, [%rd8];
	ld.global.f32 	%f11, [%rd4];
	div.rn.f32 	%f4, %f10, %f11;
	ld.global.f32 	%f12, [%rd9];
	cvt.f64.f32 	%fd59, %f12;
	mul.f64 	%fd60, %fd59, 0d400921FB54442D18;
	div.rn.f64 	%fd22, %fd60, %fd15;
	abs.f64 	%fd23, %fd22;
	setp.neu.f64 	%p9, %fd23, 0d7FF0000000000000;
	@%p9 bra 	$L__BB20_18;
	mov.f64 	%fd66, 0d0000000000000000;
	mul.rn.f64 	%fd154, %fd22, %fd66;
	mov.b32 	%r58, 1;
	bra.uni 	$L__BB20_21;
$L__BB20_18:
	mul.f64 	%fd61, %fd22, 0d3FE45F306DC9C883;
	cvt.rni.s32.f64 	%r57, %fd61;
	cvt.rn.f64.s32 	%fd62, %r57;
	fma.rn.f64 	%fd63, %fd62, 0dBFF921FB54442D18, %fd22;
	fma.rn.f64 	%fd64, %fd62, 0dBC91A62633145C00, %fd63;
	fma.rn.f64 	%fd154, %fd62, 0dB97B839A252049C0, %fd64;
	setp.ltu.f64 	%p10, %fd23, 0d41E0000000000000;
	@%p10 bra 	$L__BB20_20;
	{ // callseq 5, 0
	.param .b64 param0;
	st.param.f64 	[param0], %fd22;
	.param .align 16 .b8 retval0[16];
	call.uni (retval0), 
	__internal_trig_reduction_slowpathd, 
	(
	param0
	);
	ld.param.f64 	%fd154, [retval0];
	ld.param.b32 	%r57, [retval0+8];
	} // callseq 5
$L__BB20_20:
	add.s32 	%r58, %r57, 1;
$L__BB20_21:
	shl.b32 	%r40, %r58, 6;
	cvt.u64.u32 	%rd23, %r40;
	and.b64  	%rd24, %rd23, 64;
	add.s64 	%rd26, %rd19, %rd24;
	mul.rn.f64 	%fd67, %fd154, %fd154;
	and.b32  	%r41, %r58, 1;
	setp.eq.b32 	%p11, %r41, 1;
	selp.f64 	%fd68, 0dBDA8FF8320FD8164, 0d3DE5DB65F9785EBA, %p11;
	ld.global.nc.v2.f64 	{%fd69, %fd70}, [%rd26];
	fma.rn.f64 	%fd71, %fd68, %fd67, %fd69;
	fma.rn.f64 	%fd72, %fd71, %fd67, %fd70;
	ld.global.nc.v2.f64 	{%fd73, %fd74}, [%rd26+16];
	fma.rn.f64 	%fd75, %fd72, %fd67, %fd73;
	fma.rn.f64 	%fd76, %fd75, %fd67, %fd74;
	ld.global.nc.v2.f64 	{%fd77, %fd78}, [%rd26+32];
	fma.rn.f64 	%fd79, %fd76, %fd67, %fd77;
	fma.rn.f64 	%fd80, %fd79, %fd67, %fd78;
	fma.rn.f64 	%fd81, %fd80, %fd154, %fd154;
	fma.rn.f64 	%fd82, %fd80, %fd67, 0d3FF0000000000000;
	selp.f64 	%fd83, %fd82, %fd81, %p11;
	and.b32  	%r42, %r58, 2;
	setp.eq.s32 	%p12, %r42, 0;
	mov.f64 	%fd84, 0d0000000000000000;
	sub.f64 	%fd85, %fd84, %fd83;
	selp.f64 	%fd86, %fd83, %fd85, %p12;
	cvt.f64.f32 	%fd87, %f4;
	mul.f64 	%fd88, %fd86, %fd87;
	cvt.rn.f32.f64 	%f13, %fd88;
	add.s64 	%rd28, %rd1, %rd15;
	st.global.f32 	[%rd28], %f13;
$L__BB20_22:
	ret;

}
	// .globl	_Z10rhoa_rightPfS_ffS_fii
.visible .entry _Z10rhoa_rightPfS_ffS_fii(
	.param .u64 .ptr .align 1 _Z10rhoa_rightPfS_ffS_fii_param_0,
	.param .u64 .ptr .align 1 _Z10rhoa_rightPfS_ffS_fii_param_1,
	.param .f32 _Z10rhoa_rightPfS_ffS_fii_param_2,
	.param .f32 _Z10rhoa_rightPfS_ffS_fii_param_3,
	.param .u64 .ptr .align 1 _Z10rhoa_rightPfS_ffS_fii_param_4,
	.param .f32 _Z10rhoa_rightPfS_ffS_fii_param_5,
	.param .u32 _Z10rhoa_rightPfS_ffS_fii_param_6,
	.param .u32 _Z10rhoa_rightPfS_ffS_fii_param_7
)
{
	.reg .pred 	%p<14>;
	.reg .b32 	%r<37>;
	.reg .b32 	%f<6>;
	.reg .b64 	%rd<21>;
	.reg .b64 	%fd<76>;

	ld.param.u64 	%rd2, [_Z10rhoa_rightPfS_ffS_fii_param_0];
	ld.param.u64 	%rd3, [_Z10rhoa_rightPfS_ffS_fii_param_1];
	ld.param.f32 	%f1, [_Z10rhoa_rightPfS_ffS_fii_param_2];
	ld.param.f32 	%f2, [_Z10rhoa_rightPfS_ffS_fii_param_3];
	ld.param.u64 	%rd4, [_Z10rhoa_rightPfS_ffS_fii_param_4];
	ld.param.f32 	%f3, [_Z10rhoa_rightPfS_ffS_fii_param_5];
	ld.param.u32 	%r11, [_Z10rhoa_rightPfS_ffS_fii_param_6];
	ld.param.u32 	%r12, [_Z10rhoa_rightPfS_ffS_fii_param_7];
	mov.u32 	%r14, %tid.x;
	mov.u32 	%r15, %ctaid.x;
	mov.u32 	%r16, %ntid.x;
	mad.lo.s32 	%r1, %r15, %r16, %r14;
	mov.u32 	%r17, %tid.y;
	mov.u32 	%r18, %ctaid.y;
	mov.u32 	%r19, %ntid.y;
	mad.lo.s32 	%r20, %r18, %r19, %r17;
	mad.lo.s32 	%r2, %r11, %r20, %r1;
	setp.ge.s32 	%p1, %r1, %r11;
	setp.ge.s32 	%p2, %r20, %r12;
	or.pred  	%p3, %p1, %p2;
	@%p3 bra 	$L__BB21_13;
	cvta.to.global.u64 	%rd5, %rd2;
	cvta.to.global.u64 	%rd6, %rd4;
	mul.wide.s32 	%rd7, %r2, 4;
	add.s64 	%rd1, %rd5, %rd7;
	mov.b32 	%r22, 0;
	st.global.u32 	[%rd1], %r22;
	mul.wide.s32 	%rd8, %r1, 4;
	add.s64 	%rd9, %rd6, %rd8;
	ld.global.f32 	%f4, [%rd9];
	cvt.f64.f32 	%fd13, %f4;
	mul.f64 	%fd14, %fd13, 0d400921FB54442D18;
	cvt.f64.f32 	%fd15, %f3;
	div.rn.f64 	%fd1, %fd14, %fd15;
	abs.f64 	%fd2, %fd1;
	setp.neu.f64 	%p4, %fd2, 0d7FF0000000000000;
	@%p4 bra 	$L__BB21_3;
	mov.f64 	%fd21, 0d0000000000000000;
	mul.rn.f64 	%fd73, %fd1, %fd21;
	mov.b32 	%r34, 0;
	bra.uni 	$L__BB21_5;
$L__BB21_3:
	mul.f64 	%fd16, %fd1, 0d3FE45F306DC9C883;
	cvt.rni.s32.f64 	%r34, %fd16;
	cvt.rn.f64.s32 	%fd17, %r34;
	fma.rn.f64 	%fd18, %fd17, 0dBFF921FB54442D18, %fd1;
	fma.rn.f64 	%fd19, %fd17, 0dBC91A62633145C00, %fd18;
	fma.rn.f64 	%fd73, %fd17, 0dB97B839A252049C0, %fd19;
	setp.ltu.f64 	%p5, %fd2, 0d41E0000000000000;
	@%p5 bra 	$L__BB21_5;
	{ // callseq 8, 0
	.param .b64 param0;
	st.param.f64 	[param0], %fd1;
	.param .align 16 .b8 retval0[16];
	call.uni (retval0), 
	__internal_trig_reduction_slowpathd, 
	(
	param0
	);
	ld.param.f64 	%fd73, [retval0];
	ld.param.b32 	%r34, [retval0+8];
	} // callseq 8
$L__BB21_5:
	setp.neu.f64 	%p6, %fd2, 0d7FF0000000000000;
	shl.b32 	%r25, %r34, 6;
	cvt.u64.u32 	%rd10, %r25;
	and.b64  	%rd11, %rd10, 64;
	mov.u64 	%rd12, __cudart_sin_cos_coeffs;
	add.s64 	%rd13, %rd12, %rd11;
	mul.rn.f64 	%fd22, %fd73, %fd73;
	and.b32  	%r26, %r34, 1;
	setp.eq.b32 	%p7, %r26, 1;
	selp.f64 	%fd23, 0dBDA8FF8320FD8164, 0d3DE5DB65F9785EBA, %p7;
	ld.global.nc.v2.f64 	{%fd24, %fd25}, [%rd13];
	fma.rn.f64 	%fd26, %fd23, %fd22, %fd24;
	fma.rn.f64 	%fd27, %fd26, %fd22, %fd25;
	ld.global.nc.v2.f64 	{%fd28, %fd29}, [%rd13+16];
	fma.rn.f64 	%fd30, %fd27, %fd22, %fd28;
	fma.rn.f64 	%fd31, %fd30, %fd22, %fd29;
	ld.global.nc.v2.f64 	{%fd32, %fd33}, [%rd13+32];
	fma.rn.f64 	%fd34, %fd31, %fd22, %fd32;
	fma.rn.f64 	%fd35, %fd34, %fd22, %fd33;
	fma.rn.f64 	%fd36, %fd35, %fd73, %fd73;
	fma.rn.f64 	%fd37, %fd35, %fd22, 0d3FF0000000000000;
	selp.f64 	%fd38, %fd37, %fd36, %p7;
	and.b32  	%r27, %r34, 2;
	setp.eq.s32 	%p8, %r27, 0;
	mov.f64 	%fd39, 0d0000000000000000;
	sub.f64 	%fd40, %fd39, %fd38;
	selp.f64 	%fd41, %fd38, %fd40, %p8;
	cvt.f64.f32 	%fd42, %f2;
	mul.f64 	%fd7, %fd41, %fd42;
	@%p6 bra 	$L__BB21_7;
	mov.f64 	%fd48, 0d0000000000000000;
	mul.rn.f64 	%fd75, %fd1, %fd48;
	mov.b32 	%r36, 1;
	bra.uni 	$L__BB21_10;
$L__BB21_7:
	mul.f64 	%fd43, %fd1, 0d3FE45F306DC9C883;
	cvt.rni.s32.f64 	%r35, %fd43;
	cvt.rn.f64.s32 	%fd44, %r35;
	fma.rn.f64 	%fd45, %fd44, 0dBFF921FB54442D18, %fd1;
	fma.rn.f64 	%fd46, %fd44, 0dBC91A62633145C00, %fd45;
	fma.rn.f64 	%fd75, %fd44, 0dB97B839A252049C0, %fd46;
	setp.ltu.f64 	%p9, %fd2, 0d41E0000000000000;
	@%p9 bra 	$L__BB21_9;
	{ // callseq 9, 0
	.param .b64 param0;
	st.param.f64 	[param0], %fd1;
	.param .align 16 .b8 retval0[16];
	call.uni (retval0), 
	__internal_trig_reduction_slowpathd, 
	(
	param0
	);
	ld.param.f64 	%fd75, [retval0];
	ld.param.b32 	%r35, [retval0+8];
	} // callseq 9
$L__BB21_9:
	add.s32 	%r36, %r35, 1;
$L__BB21_10:
	shl.b32 	%r30, %r36, 6;
	cvt.u64.u32 	%rd14, %r30;
	and.b64  	%rd15, %rd14, 64;
	add.s64 	%rd17, %rd12, %rd15;
	mul.rn.f64 	%fd49, %fd75, %fd75;
	and.b32  	%r31, %r36, 1;
	setp.eq.b32 	%p10, %r31, 1;
	selp.f64 	%fd50, 0dBDA8FF8320FD8164, 0d3DE5DB65F9785EBA, %p10;
	ld.global.nc.v2.f64 	{%fd51, %fd52}, [%rd17];
	fma.rn.f64 	%fd53, %fd50, %fd49, %fd51;
	fma.rn.f64 	%fd54, %fd53, %fd49, %fd52;
	ld.global.nc.v2.f64 	{%fd55, %fd56}, [%rd17+16];
	fma.rn.f64 	%fd57, %fd54, %fd49, %fd55;
	fma.rn.f64 	%fd58, %fd57, %fd49, %fd56;
	ld.global.nc.v2.f64 	{%fd59, %fd60}, [%rd17+32];
	fma.rn.f64 	%fd61, %fd58, %fd49, %fd59;
	fma.rn.f64 	%fd62, %fd61, %fd49, %fd60;
	fma.rn.f64 	%fd63, %fd62, %fd75, %fd75;
	fma.rn.f64 	%fd64, %fd62, %fd49, 0d3FF0000000000000;
	selp.f64 	%fd65, %fd64, %fd63, %p10;
	and.b32  	%r32, %r36, 2;
	setp.eq.s32 	%p11, %r32, 0;
	mov.f64 	%fd66, 0d0000000000000000;
	sub.f64 	%fd67, %fd66, %fd65;
	selp.f64 	%fd68, %fd65, %fd67, %p11;
	cvt.f64.f32 	%fd69, %f1;
	mul.f64 	%fd70, %fd68, %fd69;
	sub.f64 	%fd71, %fd7, %fd70;
	setp.leu.f64 	%p12, %fd71, 0dBFE0000000000000;
	@%p12 bra 	$L__BB21_13;
	cvta.to.global.u64 	%rd18, %rd3;
	add.s64 	%rd20, %rd18, %rd7;
	ld.global.f32 	%f5, [%rd20];
	cvt.f64.f32 	%fd72, %f5;
	setp.leu.f64 	%p13, %fd72, 0d3F1A36E2EB1C432D;
	@%p13 bra 	$L__BB21_13;
	mov.b32 	%r33, 1065353216;
	st.global.u32 	[%rd1], %r33;
$L__BB21_13:
	ret;

}
	// .globl	_Z7rhoa_amPfS_S_S_S_S_fffii
.visible .entry _Z7rhoa_amPfS_S_S_S_S_fffii(
	.param .u64 .ptr .align 1 _Z7rhoa_amPfS_S_S_S_S_fffii_param_0,
	.param .u64 .ptr .align 1 _Z7rhoa_amPfS_S_S_S_S_fffii_param_1,
	.param .u64 .ptr .align 1 _Z7rhoa_amPfS_S_S_S_S_fffii_param_2,
	.param .u64 .ptr .align 1 _Z7rhoa_amPfS_S_S_S_S_fffii_param_3,
	.param .u64 .ptr .align 1 _Z7rhoa_amPfS_S_S_S_S_fffii_param_4,
	.param .u64 .ptr .align 1 _Z7rhoa_amPfS_S_S_S_S_fffii_param_5,
	.param .f32 _Z7rhoa_amPfS_S_S_S_S_fffii_param_6,
	.param .f32 _Z7rhoa_amPfS_S_S_S_S_fffii_param_7,
	.param .f32 _Z7rhoa_amPfS_S_S_S_S_fffii_param_8,
	.param .u32 _Z7rhoa_amPfS_S_S_S_S_fffii_param_9,
	.param .u32 _Z7rhoa_amPfS_S_S_S_S_fffii_param_10
)
{
	.reg .pred 	%p<22>;
	.reg .b32 	%r<56>;
	.reg .b32 	%f<29>;
	.reg .b64 	%rd<39>;
	.reg .b64 	%fd<154>;

	ld.param.u64 	%rd2, [_Z7rhoa_amPfS_S_S_S_S_fffii_param_1];
	ld.param.u64 	%rd4, [_Z7rhoa_amPfS_S_S_S_S_fffii_param_3];
	ld.param.u64 	%rd5, [_Z7rhoa_amPfS_S_S_S_S_fffii_param_4];
	ld.param.f32 	%f3, [_Z7rhoa_amPfS_S_S_S_S_fffii_param_6];
	ld.param.f32 	%f4, [_Z7rhoa_amPfS_S_S_S_S_fffii_param_7];
	ld.param.f32 	%f5, [_Z7rhoa_amPfS_S_S_S_S_fffii_param_8];
	ld.param.u32 	%r18, [_Z7rhoa_amPfS_S_S_S_S_fffii_param_9];
	ld.param.u32 	%r19, [_Z7rhoa_amPfS_S_S_S_S_fffii_param_10];
	mov.u32 	%r21, %tid.x;
	mov.u32 	%r22, %ctaid.x;
	mov.u32 	%r23, %ntid.x;
	mad.lo.s32 	%r24, %r22, %r23, %r21;
	mov.u32 	%r25, %tid.y;
	mov.u32 	%r26, %ctaid.y;
	mov.u32 	%r27, %ntid.y;
	mad.lo.s32 	%r28, %r26, %r27, %r25;
	mad.lo.s32 	%r1, %r18, %r28, %r24;
	setp.ge.s32 	%p1, %r24, %r18;
	setp.ge.s32 	%p2, %r28, %r19;
	or.pred  	%p3, %p1, %p2;
	@%p3 bra 	$L__BB22_20;
	cvt.f64.f32 	%fd25, %f3;
	mul.f64 	%fd1, %fd25, 0d401921FB54442D18;
	cvt.f64.f32 	%fd26, %f4;
	div.rn.f64 	%fd2, %fd1, %fd26;
	abs.f64 	%fd3, %fd2;
	setp.neu.f64 	%p4, %fd3, 0d7FF0000000000000;
	@%p4 bra 	$L__BB22_3;
	mov.f64 	%fd32, 0d0000000000000000;
	mul.rn.f64 	%fd149, %fd2, %fd32;
	mov.b32 	%r51, 1;
	bra.uni 	$L__BB22_6;
$L__BB22_3:
	mul.f64 	%fd27, %fd2, 0d3FE45F306DC9C883;
	cvt.rni.s32.f64 	%r50, %fd27;
	cvt.rn.f64.s32 	%fd28, %r50;
	fma.rn.f64 	%fd29, %fd28, 0dBFF921FB54442D18, %fd2;
	fma.rn.f64 	%fd30, %fd28, 0dBC91A62633145C00, %fd29;
	fma.rn.f64 	%fd149, %fd28, 0dB97B839A252049C0, %fd30;
	setp.ltu.f64 	%p5, %fd3, 0d41E0000000000000;
	@%p5 bra 	$L__BB22_5;
	{ // callseq 10, 0
	.param .b64 param0;
	st.param.f64 	[param0], %fd2;
	.param .align 16 .b8 retval0[16];
	call.uni (retval0), 
	__internal_trig_reduction_slowpathd, 
	(
	param0
	);
	ld.param.f64 	%fd149, [retval0];
	ld.param.b32 	%r50, [retval0+8];
	} // callseq 10
$L__BB22_5:
	add.s32 	%r51, %r50, 1;
$L__BB22_6:
	shl.b32 	%r32, %r51, 6;
	cvt.u64.u32 	%rd7, %r32;
	and.b64  	%rd8, %rd7, 64;
	mov.u64 	%rd9, __cudart_sin_cos_coeffs;
	add.s64 	%rd10, %rd9, %rd8;
	mul.rn.f64 	%fd33, %fd149, %fd149;
	and.b32  	%r33, %r51, 1;
	setp.eq.b32 	%p6, %r33, 1;
	selp.f64 	%fd34, 0dBDA8FF8320FD8164, 0d3DE5DB65F9785EBA, %p6;
	ld.global.nc.v2.f64 	{%fd35, %fd36}, [%rd10];
	fma.rn.f64 	%fd37, %fd34, %fd33, %fd35;
	fma.rn.f64 	%fd38, %fd37, %fd33, %fd36;
	ld.global.nc.v2.f64 	{%fd39, %fd40}, [%rd10+16];
	fma.rn.f64 	%fd41, %fd38, %fd33, %fd39;
	fma.rn.f64 	%fd42, %fd41, %fd33, %fd40;
	ld.global.nc.v2.f64 	{%fd43, %fd44}, [%rd10+32];
	fma.rn.f64 	%fd45, %fd42, %fd33, %fd43;
	fma.rn.f64 	%fd46, %fd45, %fd33, %fd44;
	fma.rn.f64 	%fd47, %fd46, %fd149, %fd149;
	fma.rn.f64 	%fd48, %fd46, %fd33, 0d3FF0000000000000;
	selp.f64 	%fd49, %fd48, %fd47, %p6;
	and.b32  	%r34, %r51, 2;
	setp.eq.s32 	%p7, %r34, 0;
	mov.f64 	%fd50, 0d0000000000000000;
	sub.f64 	%fd51, %fd50, %fd49;
	selp.f64 	%fd52, %fd49, %fd51, %p7;
	cvt.rn.f32.f64 	%f1, %fd52;
	cvt.f64.f32 	%fd53, %f5;
	div.rn.f64 	%fd9, %fd1, %fd53;
	abs.f64 	%fd10, %fd9;
	setp.neu.f64 	%p8, %fd10, 0d7FF0000000000000;
	@%p8 bra 	$L__BB22_8;
	mov.f64 	%fd59, 0d0000000000000000;
	mul.rn.f64 	%fd151, %fd9, %fd59;
	mov.b32 	%r53, 1;
	bra.uni 	$L__BB22_11;
$L__BB22_8:
	mul.f64 	%fd54, %fd9, 0d3FE45F306DC9C883;
	cvt.rni.s32.f64 	%r52, %fd54;
	cvt.rn.f64.s32 	%fd55, %r52;
	fma.rn.f64 	%fd56, %fd55, 0dBFF921FB54442D18, %fd9;
	fma.rn.f64 	%fd57, %fd55, 0dBC91A62633145C00, %fd56;
	fma.rn.f64 	%fd151, %fd55, 0dB97B839A252049C0, %fd57;
	setp.ltu.f64 	%p9, %fd10, 0d41E0000000000000;
	@%p9 bra 	$L__BB22_10;
	{ // callseq 11, 0
	.param .b64 param0;
	st.param.f64 	[param0], %fd9;
	.param .align 16 .b8 retval0[16];
	call.uni (retval0), 
	__internal_trig_reduction_slowpathd, 
	(
	param0
	);
	ld.param.f64 	%fd151, [retval0];
	ld.param.b32 	%r52, [retval0+8];
	} // callseq 11
$L__BB22_10:
	add.s32 	%r53, %r52, 1;
$L__BB22_11:
	setp.neu.f64 	%p10, %fd3, 0d7FF0000000000000;
	shl.b32 	%r37, %r53, 6;
	cvt.u64.u32 	%rd11, %r37;
	and.b64  	%rd12, %rd11, 64;
	mov.u64 	%rd13, __cudart_sin_cos_coeffs;
	add.s64 	%rd14, %rd13, %rd12;
	mul.rn.f64 	%fd60, %fd151, %fd151;
	and.b32  	%r38, %r53, 1;
	setp.eq.b32 	%p11, %r38, 1;
	selp.f64 	%fd61, 0dBDA8FF8320FD8164, 0d3DE5DB65F9785EBA, %p11;
	ld.global.nc.v2.f64 	{%fd62, %fd63}, [%rd14];
	fma.rn.f64 	%fd64, %fd61, %fd60, %fd62;
	fma.rn.f64 	%fd65, %fd64, %fd60, %fd63;
	ld.global.nc.v2.f64 	{%fd66, %fd67}, [%rd14+16];
	fma.rn.f64 	%fd68, %fd65, %fd60, %fd66;
	fma.rn.f64 	%fd69, %fd68, %fd60, %fd67;
	ld.global.nc.v2.f64 	{%fd70, %fd71}, [%rd14+32];
	fma.rn.f64 	%fd72, %fd69, %fd60, %fd70;
	fma.rn.f64 	%fd73, %fd72, %fd60, %fd71;
	fma.rn.f64 	%fd74, %fd73, %fd151, %fd151;
	fma.rn.f64 	%fd75, %fd73, %fd60, 0d3FF0000000000000;
	selp.f64 	%fd76, %fd75, %fd74, %p11;
	and.b32  	%r39, %r53, 2;
	setp.eq.s32 	%p12, %r39, 0;
	mov.f64 	%fd77, 0d0000000000000000;
	sub.f64 	%fd78, %fd77, %fd76;
	selp.f64 	%fd79, %fd76, %fd78, %p12;
	cvt.rn.f32.f64 	%f2, %fd79;
	@%p10 bra 	$L__BB22_13;
	mov.f64 	%fd85, 0d0000000000000000;
	mul.rn.f64 	%fd152, %fd2, %fd85;
	mov.b32 	%r54, 0;
	bra.uni 	$L__BB22_15;
$L__BB22_13:
	mul.f64 	%fd80, %fd2, 0d3FE45F306DC9C883;
	cvt.rni.s32.f64 	%r54, %fd80;
	cvt.rn.f64.s32 	%fd81, %r54;
	fma.rn.f64 	%fd82, %fd81, 0dBFF921FB54442D18, %fd2;
	fma.rn.f64 	%fd83, %fd81, 0dBC91A62633145C00, %fd82;
	fma.rn.f64 	%fd152, %fd81, 0dB97B839A252049C0, %fd83;
	setp.ltu.f64 	%p13, %fd3, 0d41E0000000000000;
	@%p13 bra 	$L__BB22_15;
	{ // callseq 12, 0
	.param .b64 param0;
	st.param.f64 	[param0], %fd2;
	.param .align 16 .b8 retval0[16];
	call.uni (retval0), 
	__internal_trig_reduction_slowpathd, 
	(
	param0
	);
	ld.param.f64 	%fd152, [retval0];
	ld.param.b32 	%r54, [retval0+8];
	} // callseq 12
$L__BB22_15:
	setp.neu.f64 	%p14, %fd10, 0d7FF0000000000000;
	shl.b32 	%r42, %r54, 6;
	cvt.u64.u32 	%rd15, %r42;
	and.b64  	%rd16, %rd15, 64;
	add.s64 	%rd18, %rd13, %rd16;
	mul.rn.f64 	%fd86, %fd152, %fd152;
	and.b32  	%r43, %r54, 1;
	setp.eq.b32 	%p15, %r43, 1;
	selp.f64 	%fd87, 0dBDA8FF8320FD8164, 0d3DE5DB65F9785EBA, %p15;
	ld.global.nc.v2.f64 	{%fd88, %fd89}, [%rd18];
	fma.rn.f64 	%fd90, %fd87, %fd86, %fd88;
	fma.rn.f64 	%fd91, %fd90, %fd86, %fd89;
	ld.global.nc.v2.f64 	{%fd92, %fd93}, [%rd18+16];
	fma.rn.f64 	%fd94, %fd91, %fd86, %fd92;
	fma.rn.f64 	%fd95, %fd94, %fd86, %fd93;
	ld.global.nc.v2.f64 	{%fd96, %fd97}, [%rd18+32];
	fma.rn.f64 	%fd98, %fd95, %fd86, %fd96;
	fma.rn.f64 	%fd99, %fd98, %fd86, %fd97;
	fma.rn.f64 	%fd100, %fd99, %fd152, %fd152;
	fma.rn.f64 	%fd101, %fd99, %fd86, 0d3FF0000000000000;
	selp.f64 	%fd102, %fd101, %fd100, %p15;
	and.b32  	%r44, %r54, 2;
	setp.eq.s32 	%p16, %r44, 0;
	mov.f64 	%fd103, 0d0000000000000000;
	sub.f64 	%fd104, %fd103, %fd102;
	selp.f64 	%fd20, %fd102, %fd104, %p16;
	@%p14 bra 	$L__BB22_17;
	mov.f64 	%fd110, 0d0000000000000000;
	mul.rn.f64 	%fd153, %fd9, %fd110;
	mov.b32 	%r55, 0;
	bra.uni 	$L__BB22_19;
$L__BB22_17:
	mul.f64 	%fd105, %fd9, 0d3FE45F306DC9C883;
	cvt.rni.s32.f64 	%r55, %fd105;
	cvt.rn.f64.s32 	%fd106, %r55;
	fma.rn.f64 	%fd107, %fd106, 0dBFF921FB54442D18, %fd9;
	fma.rn.f64 	%fd108, %fd106, 0dBC91A62633145C00, %fd107;
	fma.rn.f64 	%fd153, %fd106, 0dB97B839A252049C0, %fd108;
	setp.ltu.f64 	%p17, %fd10, 0d41E0000000000000;
	@%p17 bra 	$L__BB22_19;
	{ // callseq 13, 0
	.param .b64 param0;
	st.param.f64 	[param0], %fd9;
	.param .align 16 .b8 retval0[16];
	call.uni (retval0), 
	__internal_trig_reduction_slowpathd, 
	(
	param0
	);
	ld.param.f64 	%fd153, [retval0];
	ld.param.b32 	%r55, [retval0+8];
	} // callseq 13
$L__BB22_19:
	ld.param.u64 	%rd38, [_Z7rhoa_amPfS_S_S_S_S_fffii_param_5];
	ld.param.u64 	%rd37, [_Z7rhoa_amPfS_S_S_S_S_fffii_param_2];
	ld.param.u64 	%rd36, [_Z7rhoa_amPfS_S_S_S_S_fffii_param_0];
	shl.b32 	%r47, %r55, 6;
	cvt.u64.u32 	%rd19, %r47;
	and.b64  	%rd20, %rd19, 64;
	mov.u64 	%rd21, __cudart_sin_cos_coeffs;
	add.s64 	%rd22, %rd21, %rd20;
	mul.rn.f64 	%fd111, %fd153, %fd153;
	and.b32  	%r48, %r55, 1;
	setp.eq.b32 	%p18, %r48, 1;
	selp.f64 	%fd112, 0dBDA8FF8320FD8164, 0d3DE5DB65F9785EBA, %p18;
	ld.global.nc.v2.f64 	{%fd113, %fd114}, [%rd22];
	fma.rn.f64 	%fd115, %fd112, %fd111, %fd113;
	fma.rn.f64 	%fd116, %fd115, %fd111, %fd114;
	ld.global.nc.v2.f64 	{%fd117, %fd118}, [%rd22+16];
	fma.rn.f64 	%fd119, %fd116, %fd111, %fd117;
	fma.rn.f64 	%fd120, %fd119, %fd111, %fd118;
	ld.global.nc.v2.f64 	{%fd121, %fd122}, [%rd22+32];
	fma.rn.f64 	%fd123, %fd120, %fd111, %fd121;
	fma.rn.f64 	%fd124, %fd123, %fd111, %fd122;
	fma.rn.f64 	%fd125, %fd124, %fd153, %fd153;
	fma.rn.f64 	%fd126, %fd124, %fd111, 0d3FF0000000000000;
	selp.f64 	%fd127, %fd126, %fd125, %p18;
	and.b32  	%r49, %r55, 2;
	setp.eq.s32 	%p19, %r49, 0;
	mov.f64 	%fd128, 0d0000000000000000;
	sub.f64 	%fd129, %fd128, %fd127;
	selp.f64 	%fd130, %fd127, %fd129, %p19;
	setp.le.f64 	%p20, %fd130, 0d0000000000000000;
	selp.f32 	%f6, 0f3F800000, 0f00000000, %p20;
	cvta.to.global.u64 	%rd23, %rd37;
	mul.wide.s32 	%rd24, %r1, 4;
	add.s64 	%rd25, %rd23, %rd24;
	ld.global.f32 	%f7, [%rd25];
	cvt.f64.f32 	%fd131, %f7;
	mul.f64 	%fd132, %fd131, 0d4032000000000000;
	mul.f64 	%fd133, %fd132, %fd131;
	mov.f32 	%f8, 0f3F800000;
	sub.f32 	%f9, %f8, %f7;
	cvt.f64.f32 	%fd134, %f9;
	mul.f64 	%fd135, %fd133, %fd134;
	mul.f64 	%fd136, %fd135, %fd134;
	ld.const.f32 	%f10, [d_epsilon];
	cvt.f64.f32 	%fd137, %f10;
	div.rn.f64 	%fd138, %fd136, %fd137;
	cvt.rn.f32.f64 	%f11, %fd138;
	cvta.to.global.u64 	%rd26, %rd4;
	add.s64 	%rd27, %rd26, %rd24;
	ld.global.f32 	%f12, [%rd27];
	sub.f32 	%f13, %f8, %f1;
	mul.f32 	%f14, %f13, %f12;
	cvta.to.global.u64 	%rd28, %rd5;
	add.s64 	%rd29, %rd28, %rd24;
	ld.global.f32 	%f15, [%rd29];
	sub.f32 	%f16, %f8, %f2;
	mul.f32 	%f17, %f16, %f15;
	mul.f32 	%f18, %f17, 0f3F000000;
	fma.rn.f32 	%f19, %f14, 0f3F000000, %f18;
	cvta.to.global.u64 	%rd30, %rd36;
	add.s64 	%rd31, %rd30, %rd24;
	st.global.f32 	[%rd31], %f19;
	ld.const.f32 	%f20, [d_basal_m];
	mul.f32 	%f21, %f20, %f11;
	cvt.f64.f32 	%fd139, %f21;
	ld.global.f32 	%f22, [%rd29];
	mul.f32 	%f23, %f22, %f6;
	cvt.f64.f32 	%fd140, %f23;
	mul.f64 	%fd141, %fd130, %fd140;
	sub.f64 	%fd142, %fd139, %fd141;
	ld.global.f32 	%f24, [%rd27];
	setp.le.f64 	%p21, %fd20, 0d0000000000000000;
	selp.f32 	%f25, 0f3F800000, 0f00000000, %p21;
	mul.f32 	%f26, %f24, %f25;
	cvt.f64.f32 	%fd143, %f26;
	mul.f64 	%fd144, %fd20, %fd143;
	sub.f64 	%fd145, %fd142, %fd144;
	cvta.to.global.u64 	%rd32, %rd38;
	add.s64 	%rd33, %rd32, %rd24;
	ld.global.f32 	%f27, [%rd33];
	cvt.f64.f32 	%fd146, %f27;
	add.f64 	%fd147, %fd145, %fd146;
	cvt.rn.f32.f64 	%f28, %fd147;
	cvta.to.global.u64 	%rd34, %rd2;
	add.s64 	%rd35, %rd34, %rd24;
	st.global.f32 	[%rd35], %f28;
$L__BB22_20:
	ret;

}
	// .globl	_Z9rhoa_osciPfS_S_ffffS_fii
.visible .entry _Z9rhoa_osciPfS_S_ffffS_fii(
	.param .u64 .ptr .align 1 _Z9rhoa_osciPfS_S_ffffS_fii_param_0,
	.param .u64 .ptr .align 1 _Z9rhoa_osciPfS_S_ffffS_fii_param_1,
	.param .u64 .ptr .align 1 _Z9rhoa_osciPfS_S_ffffS_fii_param_2,
	.param .f32 _Z9rhoa_osciPfS_S_ffffS_fii_param_3,
	.param .f32 _Z9rhoa_osciPfS_S_ffffS_fii_param_4,
	.param .f32 _Z9rhoa_osciPfS_S_ffffS_fii_param_5,
	.param .f32 _Z9rhoa_osciPfS_S_ffffS_fii_param_6,
	.param .u64 .ptr .align 1 _Z9rhoa_osciPfS_S_ffffS_fii_param_7,
	.param .f32 _Z9rhoa_osciPfS_S_ffffS_fii_param_8,
	.param .u32 _Z9rhoa_osciPfS_S_ffffS_fii_param_9,
	.param .u32 _Z9rhoa_osciPfS_S_ffffS_fii_param_10
)
{
	.reg .pred 	%p<15>;
	.reg .b32 	%r<36>;
	.reg .b32 	%f<11>;
	.reg .b64 	%rd<19>;
	.reg .b64 	%fd<71>;

	ld.param.u64 	%rd3, [_Z9rhoa_osciPfS_S_ffffS_fii_param_0];
	ld.param.u64 	%rd4, [_Z9rhoa_osciPfS_S_ffffS_fii_param_1];
	ld.param.u64 	%rd5, [_Z9rhoa_osciPfS_S_ffffS_fii_param_2];
	ld.param.f32 	%f3, [_Z9rhoa_osciPfS_S_ffffS_fii_param_5];
	ld.param.f32 	%f4, [_Z9rhoa_osciPfS_S_ffffS_fii_param_6];
	ld.param.u32 	%r10, [_Z9rhoa_osciPfS_S_ffffS_fii_param_9];
	ld.param.u32 	%r11, [_Z9rhoa_osciPfS_S_ffffS_fii_param_10];
	mov.u32 	%r13, %tid.x;
	mov.u32 	%r14, %ctaid.x;
	mov.u32 	%r15, %ntid.x;
	mad.lo.s32 	%r16, %r14, %r15, %r13;
	mov.u32 	%r17, %tid.y;
	mov.u32 	%r18, %ctaid.y;
	mov.u32 	%r19, %ntid.y;
	mad.lo.s32 	%r20, %r18, %r19, %r17;
	mad.lo.s32 	%r1, %r10, %r20, %r16;
	setp.ge.s32 	%p1, %r16, %r10;
	setp.ge.s32 	%p2, %r20, %r11;
	or.pred  	%p3, %p1, %p2;
	@%p3 bra 	$L__BB23_15;
	cvta.to.global.u64 	%rd6, %rd3;
	cvta.to.global.u64 	%rd7, %rd4;
	cvta.to.global.u64 	%rd8, %rd5;
	mul.wide.s32 	%rd9, %r1, 4;
	add.s64 	%rd1, %rd6, %rd9;
	mov.b32 	%r22, 0;
	st.global.u32 	[%rd1], %r22;
	add.s64 	%rd2, %rd7, %rd9;
	st.global.u32 	[%rd2], %r22;
	add.s64 	%rd10, %rd8, %rd9;
	ld.global.f32 	%f5, [%rd10];
	cvt.f64.f32 	%fd12, %f5;
	setp.leu.f64 	%p4, %fd12, 0d3F1A36E2EB1C432D;
	@%p4 bra 	$L__BB23_15;
	cvt.f64.f32 	%fd13, %f3;
	mul.f64 	%fd14, %fd13, 0d401921FB54442D18;
	cvt.f64.f32 	%fd15, %f4;
	div.rn.f64 	%fd1, %fd14, %fd15;
	abs.f64 	%fd2, %fd1;
	setp.neu.f64 	%p5, %fd2, 0d7FF0000000000000;
	@%p5 bra 	$L__BB23_4;
	mov.f64 	%fd21, 0d0000000000000000;
	mul.rn.f64 	%fd69, %fd1, %fd21;
	mov.b32 	%r34, 1;
	bra.uni 	$L__BB23_7;
$L__BB23_4:
	mul.f64 	%fd16, %fd1, 0d3FE45F306DC9C883;
	cvt.rni.s32.f64 	%r33, %fd16;
	cvt.rn.f64.s32 	%fd17, %r33;
	fma.rn.f64 	%fd18, %fd17, 0dBFF921FB54442D18, %fd1;
	fma.rn.f64 	%fd19, %fd17, 0dBC91A62633145C00, %fd18;
	fma.rn.f64 	%fd69, %fd17, 0dB97B839A252049C0, %fd19;
	setp.ltu.f64 	%p6, %fd2, 0d41E0000000000000;
	@%p6 bra 	$L__BB23_6;
	{ // callseq 14, 0
	.param .b64 param0;
	st.param.f64 	[param0], %fd1;
	.param .align 16 .b8 retval0[16];
	call.uni (retval0), 
	__internal_trig_reduction_slowpathd, 
	(
	param0
	);
	ld.param.f64 	%fd69, [retval0];
	ld.param.b32 	%r33, [retval0+8];
	} // callseq 14
$L__BB23_6:
	add.s32 	%r34, %r33, 1;
$L__BB23_7:
	shl.b32 	%r25, %r34, 6;
	cvt.u64.u32 	%rd11, %r25;
	and.b64  	%rd12, %rd11, 64;
	mov.u64 	%rd13, __cudart_sin_cos_coeffs;
	add.s64 	%rd14, %rd13, %rd12;
	mul.rn.f64 	%fd22, %fd69, %fd69;
	and.b32  	%r26, %r34, 1;
	setp.eq.b32 	%p7, %r26, 1;
	selp.f64 	%fd23, 0dBDA8FF8320FD8164, 0d3DE5DB65F9785EBA, %p7;
	ld.global.nc.v2.f64 	{%fd24, %fd25}, [%rd14];
	fma.rn.f64 	%fd26, %fd23, %fd22, %fd24;
	fma.rn.f64 	%fd27, %fd26, %fd22, %fd25;
	ld.global.nc.v2.f64 	{%fd28, %fd29}, [%rd14+16];
	fma.rn.f64 	%fd30, %fd27, %fd22, %fd28;
	fma.rn.f64 	%fd31, %fd30, %fd22, %fd29;
	ld.global.nc.v2.f64 	{%fd32, %fd33}, [%rd14+32];
	fma.rn.f64 	%fd34, %fd31, %fd22, %fd32;
	fma.rn.f64 	%fd35, %fd34, %fd22, %fd33;
	fma.rn.f64 	%fd36, %fd35, %fd69, %fd69;
	fma.rn.f64 	%fd37, %fd35, %fd22, 0d3FF0000000000000;
	selp.f64 	%fd38, %fd37, %fd36, %p7;
	and.b32  	%r27, %r34, 2;
	setp.eq.s32 	%p8, %r27, 0;
	mov.f64 	%fd39, 0d0000000000000000;
	sub.f64 	%fd40, %fd39, %fd38;
	selp.f64 	%fd41, %fd38, %fd40, %p8;
	cvt.rn.f32.f64 	%f1, %fd41;
	setp.leu.f32 	%p9, %f1, 0f00000000;
	@%p9 bra 	$L__BB23_9;
	add.f32 	%f6, %f1, 0f3F800000;
	mul.f32 	%f7, %f6, 0f3F000000;
	st.global.f32 	[%rd1], %f7;
$L__BB23_9:
	setp.neu.f64 	%p10, %fd2, 0d7FF0000000000000;
	@%p10 bra 	$L__BB23_11;
	mov.f64 	%fd47, 0d0000000000000000;
	mul.rn.f64 	%fd70, %fd1, %fd47;
	mov.b32 	%r35, 0;
	bra.uni 	$L__BB23_13;
$L__BB23_11:
	mul.f64 	%fd42, %fd1, 0d3FE45F306DC9C883;
	cvt.rni.s32.f64 	%r35, %fd42;
	cvt.rn.f64.s32 	%fd43, %r35;
	fma.rn.f64 	%fd44, %fd43, 0dBFF921FB54442D18, %fd1;
	fma.rn.f64 	%fd45, %fd43, 0dBC91A62633145C00, %fd44;
	fma.rn.f64 	%fd70, %fd43, 0dB97B839A252049C0, %fd45;
	setp.ltu.f64 	%p11, %fd2, 0d41E0000000000000;
	@%p11 bra 	$L__BB23_13;
	{ // callseq 15, 0
	.param .b64 param0;
	st.param.f64 	[param0], %fd1;
	.param .align 16 .b8 retval0[16];
	call.uni (retval0), 
	__internal_trig_reduction_slowpathd, 
	(
	param0
	);
	ld.param.f64 	%fd70, [retval0];
	ld.param.b32 	%r35, [retval0+8];
	} // callseq 15
$L__BB23_13:
	shl.b32 	%r30, %r35, 6;
	cvt.u64.u32 	%rd15, %r30;
	and.b64  	%rd16, %rd15, 64;
	add.s64 	%rd18, %rd13, %rd16;
	mul.rn.f64 	%fd48, %fd70, %fd70;
	and.b32  	%r31, %r35, 1;
	setp.eq.b32 	%p12, %r31, 1;
	selp.f64 	%fd49, 0dBDA8FF8320FD8164, 0d3DE5DB65F9785EBA, %p12;
	ld.global.nc.v2.f64 	{%fd50, %fd51}, [%rd18];
	fma.rn.f64 	%fd52, %fd49, %fd48, %fd50;
	fma.rn.f64 	%fd53, %fd52, %fd48, %fd51;
	ld.global.nc.v2.f64 	{%fd54, %fd55}, [%rd18+16];
	fma.rn.f64 	%fd56, %fd53, %fd48, %fd54;
	fma.rn.f64 	%fd57, %fd56, %fd48, %fd55;
	ld.global.nc.v2.f64 	{%fd58, %fd59}, [%rd18+32];
	fma.rn.f64 	%fd60, %fd57, %fd48, %fd58;
	fma.rn.f64 	%fd61, %fd60, %fd48, %fd59;
	fma.rn.f64 	%fd62, %fd61, %fd70, %fd70;
	fma.rn.f64 	%fd63, %fd61, %fd48, 0d3FF0000000000000;
	selp.f64 	%fd64, %fd63, %fd62, %p12;
	and.b32  	%r32, %r35, 2;
	setp.eq.s32 	%p13, %r32, 0;
	mov.f64 	%fd65, 0d0000000000000000;
	sub.f64 	%fd66, %fd65, %fd64;
	selp.f64 	%fd67, %fd64, %fd66, %p13;
	cvt.rn.f32.f64 	%f2, %fd67;
	setp.gtu.f32 	%p14, %f2, 0f00000000;
	@%p14 bra 	$L__BB23_15;
	mov.f32 	%f8, 0f3F800000;
	sub.f32 	%f9, %f8, %f2;
	mul.f32 	%f10, %f9, 0f3F000000;
	st.global.f32 	[%rd2], %f10;
$L__BB23_15:
	ret;

}
	// .globl	_Z14cylinder_phasePffffffS_S_ii
.visible .entry _Z14cylinder_phasePffffffS_S_ii(
	.param .u64 .ptr .align 1 _Z14cylinder_phasePffffffS_S_ii_param_0,
	.param .f32 _Z14cylinder_phasePffffffS_S_ii_param_1,
	.param .f32 _Z14cylinder_phasePffffffS_S_ii_param_2,
	.param .f32 _Z14cylinder_phasePffffffS_S_ii_param_3,
	.param .f32 _Z14cylinder_phasePffffffS_S_ii_param_4,
	.param .f32 _Z14cylinder_phasePffffffS_S_ii_param_5,
	.param .u64 .ptr .align 1 _Z14cylinder_phasePffffffS_S_ii_param_6,
	.param .u64 .ptr .align 1 _Z14cylinder_phasePffffffS_S_ii_param_7,
	.param .u32 _Z14cylinder_phasePffffffS_S_ii_param_8,
	.param .u32 _Z14cylinder_phasePffffffS_S_ii_param_9
)
{
	.reg .pred 	%p<8>;
	.reg .b32 	%r<15>;
	.reg .b32 	%f<67>;
	.reg .b64 	%rd<13>;

	ld.param.u64 	%rd1, [_Z14cylinder_phasePffffffS_S_ii_param_0];
	ld.param.f32 	%f1, [_Z14cylinder_phasePffffffS_S_ii_param_1];
	ld.param.f32 	%f2, [_Z14cylinder_phasePffffffS_S_ii_param_2];
	ld.param.f32 	%f3, [_Z14cylinder_phasePffffffS_S_ii_param_3];
	ld.param.f32 	%f4, [_Z14cylinder_phasePffffffS_S_ii_param_4];
	ld.param.f32 	%f5, [_Z14cylinder_phasePffffffS_S_ii_param_5];
	ld.param.u64 	%rd2, [_Z14cylinder_phasePffffffS_S_ii_param_6];
	ld.param.u64 	%rd3, [_Z14cylinder_phasePffffffS_S_ii_param_7];
	ld.param.u32 	%r4, [_Z14cylinder_phasePffffffS_S_ii_param_8];
	ld.param.u32 	%r5, [_Z14cylinder_phasePffffffS_S_ii_param_9];
	mov.u32 	%r7, %tid.x;
	mov.u32 	%r8, %ctaid.x;
	mov.u32 	%r9, %ntid.x;
	mad.lo.s32 	%r1, %r8, %r9, %r7;
	mov.u32 	%r10, %tid.y;
	mov.u32 	%r11, %ctaid.y;
	mov.u32 	%r12, %ntid.y;
	mad.lo.s32 	%r13, %r11, %r12, %r10;
	mul.lo.s32 	%r3, %r4, %r13;
	setp.ge.s32 	%p1, %r1, %r4;
	setp.ge.s32 	%p2, %r13, %r5;
	or.pred  	%p3, %p1, %p2;
	@%p3 bra 	$L__BB24_2;
	cvta.to.global.u64 	%rd4, %rd2;
	cvta.to.global.u64 	%rd5, %rd3;
	cvta.to.global.u64 	%rd6, %rd1;
	sub.f32 	%f6, %f3, %f1;
	sub.f32 	%f7, %f4, %f2;
	mul.wide.s32 	%rd7, %r1, 4;
	add.s64 	%rd8, %rd4, %rd7;
	ld.global.f32 	%f8, [%rd8];
	sub.f32 	%f9, %f8, %f1;
	mul.wide.u32 	%rd9, %r13, 4;
	add.s64 	%rd10, %rd5, %rd9;
	ld.global.f32 	%f10, [%rd10];
	sub.f32 	%f11, %f10, %f2;
	mul.f32 	%f12, %f7, %f7;
	fma.rn.f32 	%f13, %f6, %f6, %f12;
	sqrt.rn.f32 	%f14, %f13;
	mul.f32 	%f15, %f6, %f11;
	mul.f32 	%f16, %f7, %f9;
	sub.f32 	%f17, %f15, %f16;
	mul.f32 	%f18, %f17, %f17;
	sqrt.rn.f32 	%f19, %f18;
	div.rn.f32 	%f20, %f19, %f14;
	mul.f32 	%f21, %f7, %f11;
	fma.rn.f32 	%f22, %f6, %f9, %f21;
	div.rn.f32 	%f23, %f22, %f14;
	sub.f32 	%f24, %f5, %f20;
	mul.f32 	%f25, %f24, 0f40400000;
	ld.const.f32 	%f26, [d_epsilon];
	div.rn.f32 	%f27, %f25, %f26;
	abs.f32 	%f28, %f27;
	mul.f32 	%f29, %f28, 0f4038AA3B;
	ex2.approx.ftz.f32 	%f30, %f29;
	add.f32 	%f31, %f30, 0f3F800000;
	rcp.approx.ftz.f32 	%f32, %f31;
	fma.rn.f32 	%f33, %f32, 0fC0000000, 0f3F800000;
	setp.ge.f32 	%p4, %f28, 0f41102CB4;
	selp.f32 	%f34, 0f3F800000, %f33, %p4;
	copysign.f32 	%f35, %f27, %f34;
	mul.f32 	%f36, %f27, %f27;
	fma.rn.f32 	%f37, %f36, 0f3C80F082, 0fBD563CAE;
	fma.rn.f32 	%f38, %f37, %f36, 0f3E085941;
	fma.rn.f32 	%f39, %f38, %f36, 0fBEAAA9ED;
	fma.rn.f32 	%f40, %f39, %f36, 0f00000000;
	fma.rn.f32 	%f41, %f40, %f27, %f27;
	setp.ge.f32 	%p5, %f28, 0f3F19999A;
	selp.f32 	%f42, %f35, %f41, %p5;
	fma.rn.f32 	%f43, %f42, 0f3F000000, 0f3F000000;
	mul.f32 	%f44, %f14, 0f3F000000;
	sub.f32 	%f45, %f23, %f44;
	abs.f32 	%f46, %f45;
	sub.f32 	%f47, %f44, %f46;
	mul.f32 	%f48, %f47, 0f40400000;
	div.rn.f32 	%f49, %f48, %f26;
	abs.f32 	%f50, %f49;
	mul.f32 	%f51, %f50, 0f4038AA3B;
	ex2.approx.ftz.f32 	%f52, %f51;
	add.f32 	%f53, %f52, 0f3F800000;
	rcp.approx.ftz.f32 	%f54, %f53;
	fma.rn.f32 	%f55, %f54, 0fC0000000, 0f3F800000;
	setp.ge.f32 	%p6, %f50, 0f41102CB4;
	selp.f32 	%f56, 0f3F800000, %f55, %p6;
	copysign.f32 	%f57, %f49, %f56;
	mul.f32 	%f58, %f49, %f49;
	fma.rn.f32 	%f59, %f58, 0f3C80F082, 0fBD563CAE;
	fma.rn.f32 	%f60, %f59, %f58, 0f3E085941;
	fma.rn.f32 	%f61, %f60, %f58, 0fBEAAA9ED;
	fma.rn.f32 	%f62, %f61, %f58, 0f00000000;
	fma.rn.f32 	%f63, %f62, %f49, %f49;
	setp.ge.f32 	%p7, %f50, 0f3F19999A;
	selp.f32 	%f64, %f57, %f63, %p7;
	fma.rn.f32 	%f65, %f64, 0f3F000000, 0f3F000000;
	mul.f32 	%f66, %f43, %f65;
	add.s32 	%r14, %r3, %r1;
	mul.wide.s32 	%rd11, %r14, 4;
	add.s64 	%rd12, %rd6, %rd11;
	st.global.f32 	[%rd12], %f66;
$L__BB24_2:
	ret;

}
	// .globl	_Z10disc_phasePfifS_S_ii
.visible .entry _Z10disc_phasePfifS_S_ii(
	.param .u64 .ptr .align 1 _Z10disc_phasePfifS_S_ii_param_0,
	.param .u32 _Z10disc_phasePfifS_S_ii_param_1,
	.param .f32 _Z10disc_phasePfifS_S_ii_param_2,
	.param .u64 .ptr .align 1 _Z10disc_phasePfifS_S_ii_param_3,
	.param .u64 .ptr .align 1 _Z10disc_phasePfifS_S_ii_param_4,
	.param .u32 _Z10disc_phasePfifS_S_ii_param_5,
	.param .u32 _Z10disc_phasePfifS_S_ii_param_6
)
{
	.reg .pred 	%p<6>;
	.reg .b32 	%r<19>;
	.reg .b32 	%f<31>;
	.reg .b64 	%rd<17>;

	ld.param.u64 	%rd1, [_Z10disc_phasePfifS_S_ii_param_0];
	ld.param.u32 	%r3, [_Z10disc_phasePfifS_S_ii_param_1];
	ld.param.f32 	%f1, [_Z10disc_phasePfifS_S_ii_param_2];
	ld.param.u64 	%rd2, [_Z10disc_phasePfifS_S_ii_param_3];
	ld.param.u64 	%rd3, [_Z10disc_phasePfifS_S_ii_param_4];
	ld.param.u32 	%r4, [_Z10disc_phasePfifS_S_ii_param_5];
	ld.param.u32 	%r5, [_Z10disc_phasePfifS_S_ii_param_6];
	mov.u32 	%r7, %tid.x;
	mov.u32 	%r8, %ctaid.x;
	mov.u32 	%r9, %ntid.x;
	mad.lo.s32 	%r1, %r8, %r9, %r7;
	mov.u32 	%r10, %tid.y;
	mov.u32 	%r11, %ctaid.y;
	mov.u32 	%r12, %ntid.y;
	mad.lo.s32 	%r13, %r11, %r12, %r10;
	setp.ge.s32 	%p1, %r1, %r4;
	setp.ge.s32 	%p2, %r13, %r5;
	or.pred  	%p3, %p1, %p2;
	@%p3 bra 	$L__BB25_2;
	cvta.to.global.u64 	%rd4, %rd2;
	cvta.to.global.u64 	%rd5, %rd3;
	cvta.to.global.u64 	%rd6, %rd1;
	add.s32 	%r14, %r3, -1;
	div.s32 	%r15, %r14, %r4;
	mul.lo.s32 	%r16, %r15, %r4;
	sub.s32 	%r17, %r14, %r16;
	mul.wide.s32 	%rd7, %r1, 4;
	add.s64 	%rd8, %rd4, %rd7;
	ld.global.f32 	%f2, [%rd8];
	mul.wide.s32 	%rd9, %r17, 4;
	add.s64 	%rd10, %rd4, %rd9;
	ld.global.f32 	%f3, [%rd10];
	sub.f32 	%f4, %f2, %f3;
	mul.wide.u32 	%rd11, %r13, 4;
	add.s64 	%rd12, %rd5, %rd11;
	ld.global.f32 	%f5, [%rd12];
	mul.wide.s32 	%rd13, %r15, 4;
	add.s64 	%rd14, %rd5, %rd13;
	ld.global.f32 	%f6, [%rd14];
	sub.f32 	%f7, %f5, %f6;
	mul.f32 	%f8, %f7, %f7;
	fma.rn.f32 	%f9, %f4, %f4, %f8;
	sqrt.rn.f32 	%f10, %f9;
	sub.f32 	%f11, %f1, %f10;
	mul.f32 	%f12, %f11, 0f40400000;
	ld.const.f32 	%f13, [d_epsilon];
	div.rn.f32 	%f14, %f12, %f13;
	abs.f32 	%f15, %f14;
	mul.f32 	%f16, %f15, 0f4038AA3B;
	ex2.approx.ftz.f32 	%f17, %f16;
	add.f32 	%f18, %f17, 0f3F800000;
	rcp.approx.ftz.f32 	%f19, %f18;
	fma.rn.f32 	%f20, %f19, 0fC0000000, 0f3F800000;
	setp.ge.f32 	%p4, %f15, 0f41102CB4;
	selp.f32 	%f21, 0f3F800000, %f20, %p4;
	copysign.f32 	%f22, %f14, %f21;
	mul.f32 	%f23, %f14, %f14;
	fma.rn.f32 	%f24, %f23, 0f3C80F082, 0fBD563CAE;
	fma.rn.f32 	%f25, %f24, %f23, 0f3E085941;
	fma.rn.f32 	%f26, %f25, %f23, 0fBEAAA9ED;
	fma.rn.f32 	%f27, %f26, %f23, 0f00000000;
	fma.rn.f32 	%f28, %f27, %f14, %f14;
	setp.ge.f32 	%p5, %f15, 0f3F19999A;
	selp.f32 	%f29, %f22, %f28, %p5;
	fma.rn.f32 	%f30, %f29, 0f3F000000, 0f3F000000;
	mad.lo.s32 	%r18, %r4, %r13, %r1;
	mul.wide.s32 	%rd15, %r18, 4;
	add.s64 	%rd16, %rd6, %rd15;
	st.global.f32 	[%rd16], %f30;
$L__BB25_2:
	ret;

}
	// .globl	_Z8set_unitPffii
.visible .entry _Z8set_unitPffii(
	.param .u64 .ptr .align 1 _Z8set_unitPffii_param_0,
	.param .f32 _Z8set_unitPffii_param_1,
	.param .u32 _Z8set_unitPffii_param_2,
	.param .u32 _Z8set_unitPffii_param_3
)
{
	.reg .pred 	%p<4>;
	.reg .b32 	%r<14>;
	.reg .b32 	%f<2>;
	.reg .b64 	%rd<5>;

	ld.param.u64 	%rd1, [_Z8set_unitPffii_param_0];
	ld.param.f32 	%f1, [_Z8set_unitPffii_param_1];
	ld.param.u32 	%r2, [_Z8set_unitPffii_param_2];
	ld.param.u32 	%r3, [_Z8set_unitPffii_param_3];
	mov.u32 	%r5, %tid.x;
	mov.u32 	%r6, %ctaid.x;
	mov.u32 	%r7, %ntid.x;
	mad.lo.s32 	%r8, %r6, %r7, %r5;
	mov.u32 	%r9, %tid.y;
	mov.u32 	%r10, %ctaid.y;
	mov.u32 	%r11, %ntid.y;
	mad.lo.s32 	%r12, %r10, %r11, %r9;
	mad.lo.s32 	%r1, %r2, %r12, %r8;
	setp.ge.s32 	%p1, %r8, %r2;
	setp.ge.s32 	%p2, %r12, %r3;
	or.pred  	%p3, %p1, %p2;
	@%p3 bra 	$L__BB26_2;
	cvta.to.global.u64 	%rd2, %rd1;
	mul.wide.s32 	%rd3, %r1, 4;
	add.s64 	%rd4, %rd2, %rd3;
	st.global.f32 	[%rd4], %f1;
$L__BB26_2:
	ret;

}
	// .globl	_Z4curvPfS_S_S_iiff
.visible .entry _Z4curvPfS_S_S_iiff(
	.param .u64 .ptr .align 1 _Z4curvPfS_S_S_iiff_param_0,
	.param .u64 .ptr .align 1 _Z4curvPfS_S_S_iiff_param_1,
	.param .u64 .ptr .align 1 _Z4curvPfS_S_S_iiff_param_2,
	.param .u64 .ptr .align 1 _Z4curvPfS_S_S_iiff_param_3,
	.param .u32 _Z4curvPfS_S_S_iiff_param_4,
	.param .u32 _Z4curvPfS_S_S_iiff_param_5,
	.param .f32 _Z4curvPfS_S_S_iiff_param_6,
	.param .f32 _Z4curvPfS_S_S_iiff_param_7
)
{
	.reg .pred 	%p<10>;
	.reg .b32 	%r<26>;
	.reg .b32 	%f<23>;
	.reg .b64 	%rd<31>;
	.reg .b64 	%fd<6>;

	ld.param.u64 	%rd6, [_Z4curvPfS_S_S_iiff_param_0];
	ld.param.u64 	%rd4, [_Z4curvPfS_S_S_iiff_param_1];
	ld.param.u64 	%rd5, [_Z4curvPfS_S_S_iiff_param_2];
	ld.param.u64 	%rd7, [_Z4curvPfS_S_S_iiff_param_3];
	ld.param.u32 	%r6, [_Z4curvPfS_S_S_iiff_param_4];
	ld.param.u32 	%r7, [_Z4curvPfS_S_S_iiff_param_5];
	ld.param.f32 	%f5, [_Z4curvPfS_S_S_iiff_param_6];
	ld.param.f32 	%f6, [_Z4curvPfS_S_S_iiff_param_7];
	cvta.to.global.u64 	%rd1, %rd7;
	cvta.to.global.u64 	%rd8, %rd6;
	mov.u32 	%r8, %tid.x;
	mov.u32 	%r9, %ctaid.x;
	mov.u32 	%r10, %ntid.x;
	mad.lo.s32 	%r11, %r9, %r10, %r8;
	mov.u32 	%r12, %tid.y;
	mov.u32 	%r13, %ctaid.y;
	mov.u32 	%r14, %ntid.y;
	mad.lo.s32 	%r15, %r13, %r14, %r12;
	mul.lo.s32 	%r1, %r6, %r15;
	add.s32 	%r16, %r1, %r11;
	add.s32 	%r17, %r11, 1;
	add.s32 	%r18, %r6, -1;
	setp.eq.s32 	%p1, %r11, %r18;
	selp.b32 	%r19, 0, %r17, %p1;
	add.s32 	%r2, %r19, %r1;
	setp.eq.s32 	%p2, %r11, 0;
	selp.b32 	%r3, %r6, %r11, %p2;
	add.s32 	%r20, %r15, 1;
	add.s32 	%r21, %r7, -1;
	setp.eq.s32 	%p3, %r15, %r21;
	selp.b32 	%r22, 0, %r20, %p3;
	mad.lo.s32 	%r4, %r22, %r6, %r11;
	setp.eq.s32 	%p4, %r15, 0;
	selp.b32 	%r23, %r7, %r15, %p4;
	add.s32 	%r24, %r23, -1;
	mad.lo.s32 	%r5, %r24, %r6, %r11;
	mul.wide.s32 	%rd9, %r16, 4;
	add.s64 	%rd2, %rd8, %rd9;
	mov.b32 	%r25, 0;
	st.global.u32 	[%rd2], %r25;
	add.s64 	%rd10, %rd1, %rd9;
	ld.global.f32 	%f7, [%rd10];
	cvt.f64.f32 	%fd1, %f7;
	setp.ltu.f64 	%p5, %fd1, 0d3F847AE147AE147B;
	@%p5 bra 	$L__BB27_6;
	mul.wide.s32 	%rd11, %r2, 4;
	add.s64 	%rd12, %rd1, %rd11;
	ld.global.f32 	%f1, [%rd12];
	cvt.f64.f32 	%fd2, %f1;
	setp.ltu.f64 	%p6, %fd2, 0d3F847AE147AE147B;
	@%p6 bra 	$L__BB27_6;
	cvt.s64.s32 	%rd13, %r1;
	cvt.s64.s32 	%rd14, %r3;
	add.s64 	%rd3, %rd14, %rd13;
	shl.b64 	%rd15, %rd3, 2;
	add.s64 	%rd16, %rd1, %rd15;
	ld.global.f32 	%f2, [%rd16+-4];
	cvt.f64.f32 	%fd3, %f2;
	setp.ltu.f64 	%p7, %fd3, 0d3F847AE147AE147B;
	@%p7 bra 	$L__BB27_6;
	mul.wide.s32 	%rd17, %r4, 4;
	add.s64 	%rd18, %rd1, %rd17;
	ld.global.f32 	%f3, [%rd18];
	cvt.f64.f32 	%fd4, %f3;
	setp.ltu.f64 	%p8, %fd4, 0d3F847AE147AE147B;
	@%p8 bra 	$L__BB27_6;
	mul.wide.s32 	%rd19, %r5, 4;
	add.s64 	%rd20, %rd1, %rd19;
	ld.global.f32 	%f4, [%rd20];
	cvt.f64.f32 	%fd5, %f4;
	setp.ltu.f64 	%p9, %fd5, 0d3F847AE147AE147B;
	@%p9 bra 	$L__BB27_6;
	cvta.to.global.u64 	%rd21, %rd5;
	cvta.to.global.u64 	%rd22, %rd4;
	add.s64 	%rd24, %rd22, %rd11;
	ld.global.f32 	%f8, [%rd24];
	div.rn.f32 	%f9, %f8, %f1;
	add.s64 	%rd26, %rd22, %rd15;
	ld.global.f32 	%f10, [%rd26+-4];
	div.rn.f32 	%f11, %f10, %f2;
	sub.f32 	%f12, %f9, %f11;
	mul.f32 	%f13, %f12, 0fBF000000;
	div.rn.f32 	%f14, %f13, %f5;
	add.s64 	%rd28, %rd21, %rd17;
	ld.global.f32 	%f15, [%rd28];
	div.rn.f32 	%f16, %f15, %f3;
	add.s64 	%rd30, %rd21, %rd19;
	ld.global.f32 	%f17, [%rd30];
	div.rn.f32 	%f18, %f17, %f4;
	sub.f32 	%f19, %f16, %f18;
	mul.f32 	%f20, %f19, 0fBF000000;
	div.rn.f32 	%f21, %f20, %f6;
	add.f32 	%f22, %f14, %f21;
	st.global.f32 	[%rd2], %f22;
$L__BB27_6:
	ret;

}
	// .globl	_Z4curvPfS_S_iiff
.visible .entry _Z4curvPfS_S_iiff(
	.param .u64 .ptr .align 1 _Z4curvPfS_S_iiff_param_0,
	.param .u64 .ptr .align 1 _Z4curvPfS_S_iiff_param_1,
	.param .u64 .ptr .align 1 _Z4curvPfS_S_iiff_param_2,
	.param .u32 _Z4curvPfS_S_iiff_param_3,
	.param .u32 _Z4curvPfS_S_iiff_param_4,
	.param .f32 _Z4curvPfS_S_iiff_param_5,
	.param .f32 _Z4curvPfS_S_iiff_param_6
)
{
	.reg .pred 	%p<9>;
	.reg .b32 	%r<32>;
	.reg .b32 	%f<61>;
	.reg .b64 	%rd<35>;

	ld.param.u64 	%rd2, [_Z4curvPfS_S_iiff_param_0];
	ld.param.u64 	%rd3, [_Z4curvPfS_S_iiff_param_1];
	ld.param.u64 	%rd4, [_Z4curvPfS_S_iiff_param_2];
	ld.param.u32 	%r5, [_Z4curvPfS_S_iiff_param_3];
	ld.param.u32 	%r7, [_Z4curvPfS_S_iiff_param_4];
	ld.param.f32 	%f1, [_Z4curvPfS_S_iiff_param_5];
	ld.param.f32 	%f2, [_Z4curvPfS_S_iiff_param_6];
	mov.u32 	%r8, %tid.x;
	mov.u32 	%r9, %ctaid.x;
	mov.u32 	%r10, %ntid.x;
	mad.lo.s32 	%r1, %r9, %r10, %r8;
	mov.u32 	%r11, %tid.y;
	mov.u32 	%r12, %ctaid.y;
	mov.u32 	%r13, %ntid.y;
	mad.lo.s32 	%r14, %r12, %r13, %r11;
	mul.lo.s32 	%r3, %r5, %r14;
	add.s32 	%r4, %r3, %r1;
	setp.ge.s32 	%p1, %r1, %r5;
	setp.ge.s32 	%p2, %r14, %r7;
	or.pred  	%p3, %p1, %p2;
	@%p3 bra 	$L__BB28_3;
	cvta.to.global.u64 	%rd5, %rd2;
	cvta.to.global.u64 	%rd6, %rd4;
	mul.wide.s32 	%rd7, %r4, 4;
	add.s64 	%rd1, %rd5, %rd7;
	mov.b32 	%r15, 0;
	st.global.u32 	[%rd1], %r15;
	add.s64 	%rd8, %rd6, %rd7;
	ld.global.f32 	%f3, [%rd8];
	setp.leu.f32 	%p4, %f3, 0f3A83126F;
	@%p4 bra 	$L__BB28_3;
	cvta.to.global.u64 	%rd9, %rd3;
	add.s32 	%r16, %r1, 1;
	add.s32 	%r17, %r5, -1;
	setp.eq.s32 	%p5, %r1, %r17;
	selp.b32 	%r18, 0, %r16, %p5;
	setp.eq.s32 	%p6, %r1, 0;
	selp.b32 	%r19, %r5, %r1, %p6;
	add.s32 	%r20, %r14, 1;
	add.s32 	%r21, %r7, -1;
	setp.eq.s32 	%p7, %r14, %r21;
	selp.b32 	%r22, 0, %r20, %p7;
	setp.eq.s32 	%p8, %r14, 0;
	selp.b32 	%r23, %r7, %r14, %p8;
	add.s32 	%r24, %r23, -1;
	add.s64 	%rd11, %rd9, %rd7;
	ld.global.f32 	%f4, [%rd11];
	add.s32 	%r25, %r18, %r3;
	mul.wide.s32 	%rd12, %r25, 4;
	add.s64 	%rd13, %rd9, %rd12;
	ld.global.f32 	%f5, [%rd13];
	cvt.s64.s32 	%rd14, %r3;
	cvt.s64.s32 	%rd15, %r19;
	add.s64 	%rd16, %rd15, %rd14;
	shl.b64 	%rd17, %rd16, 2;
	add.s64 	%rd18, %rd9, %rd17;
	ld.global.f32 	%f6, [%rd18+-4];
	mul.lo.s32 	%r26, %r22, %r5;
	add.s32 	%r27, %r26, %r1;
	mul.wide.s32 	%rd19, %r27, 4;
	add.s64 	%rd20, %rd9, %rd19;
	ld.global.f32 	%f7, [%rd20];
	mul.lo.s32 	%r28, %r24, %r5;
	add.s32 	%r29, %r28, %r1;
	mul.wide.s32 	%rd21, %r29, 4;
	add.s64 	%rd22, %rd9, %rd21;
	ld.global.f32 	%f8, [%rd22];
	add.s32 	%r30, %r26, %r18;
	mul.wide.s32 	%rd23, %r30, 4;
	add.s64 	%rd24, %rd9, %rd23;
	ld.global.f32 	%f9, [%rd24];
	add.s32 	%r31, %r28, %r18;
	mul.wide.s32 	%rd25, %r31, 4;
	add.s64 	%rd26, %rd9, %rd25;
	ld.global.f32 	%f10, [%rd26];
	cvt.s64.s32 	%rd27, %r26;
	add.s64 	%rd28, %rd27, %rd15;
	shl.b64 	%rd29, %rd28, 2;
	add.s64 	%rd30, %rd9, %rd29;
	ld.global.f32 	%f11, [%rd30+-4];
	cvt.s64.s32 	%rd31, %r28;
	add.s64 	%rd32, %rd31, %rd15;
	shl.b64 	%rd33, %rd32, 2;
	add.s64 	%rd34, %rd9, %rd33;
	ld.global.f32 	%f12, [%rd34+-4];
	sub.f32 	%f13, %f5, %f4;
	div.rn.f32 	%f14, %f13, %f1;
	sub.f32 	%f15, %f4, %f6;
	div.rn.f32 	%f16, %f15, %f1;
	sub.f32 	%f17, %f7, %f4;
	div.rn.f32 	%f18, %f17, %f2;
	sub.f32 	%f19, %f4, %f8;
	div.rn.f32 	%f20, %f19, %f2;
	add.f32 	%f21, %f7, %f9;
	sub.f32 	%f22, %f21, %f10;
	sub.f32 	%f23, %f22, %f8;
	mul.f32 	%f24, %f2, 0f40800000;
	div.rn.f32 	%f25, %f23, %f24;
	add.f32 	%f26, %f7, %f11;
	sub.f32 	%f27, %f26, %f8;
	sub.f32 	%f28, %f27, %f12;
	div.rn.f32 	%f29, %f28, %f24;
	add.f32 	%f30, %f5, %f9;
	sub.f32 	%f31, %f30, %f11;
	sub.f32 	%f32, %f31, %f6;
	mul.f32 	%f33, %f1, 0f40800000;
	div.rn.f32 	%f34, %f32, %f33;
	add.f32 	%f35, %f5, %f10;
	sub.f32 	%f36, %f35, %f6;
	sub.f32 	%f37, %f36, %f12;
	div.rn.f32 	%f38, %f37, %f33;
	mul.f32 	%f39, %f25, %f25;
	fma.rn.f32 	%f40, %f14, %f14, %f39;
	sqrt.rn.f32 	%f41, %f40;
	mul.f32 	%f42, %f29, %f29;
	fma.rn.f32 	%f43, %f16, %f16, %f42;
	sqrt.rn.f32 	%f44, %f43;
	mul.f32 	%f45, %f34, %f34;
	fma.rn.f32 	%f46, %f18, %f18, %f45;
	sqrt.rn.f32 	%f47, %f46;
	mul.f32 	%f48, %f38, %f38;
	fma.rn.f32 	%f49, %f20, %f20, %f48;
	sqrt.rn.f32 	%f50, %f49;
	div.rn.f32 	%f51, %f14, %f41;
	div.rn.f32 	%f52, %f16, %f44;
	sub.f32 	%f53, %f51, %f52;
	neg.f32 	%f54, %f53;
	div.rn.f32 	%f55, %f54, %f1;
	div.rn.f32 	%f56, %f18, %f47;
	div.rn.f32 	%f57, %f20, %f50;
	sub.f32 	%f58, %f56, %f57;
	div.rn.f32 	%f59, %f58, %f2;
	sub.f32 	%f60, %f55, %f59;
	st.global.f32 	[%rd1], %f60;
$L__BB28_3:
	ret;

}
	// .globl	_Z4GphiPfS_ii
.visible .entry _Z4GphiPfS_ii(
	.param .u64 .ptr .align 1 _Z4GphiPfS_ii_param_0,
	.param .u64 .ptr .align 1 _Z4GphiPfS_ii_param_1,
	.param .u32 _Z4GphiPfS_ii_param_2,
	.param .u32 _Z4GphiPfS_ii_param_3
)
{
	.reg .pred 	%p<4>;
	.reg .b32 	%r<14>;
	.reg .b32 	%f<10>;
	.reg .b64 	%rd<8>;

	ld.param.u64 	%rd1, [_Z4GphiPfS_ii_param_0];
	ld.param.u64 	%rd2, [_Z4GphiPfS_ii_param_1];
	ld.param.u32 	%r2, [_Z4GphiPfS_ii_param_2];
	ld.param.u32 	%r3, [_Z4GphiPfS_ii_param_3];
	mov.u32 	%r5, %tid.x;
	mov.u32 	%r6, %ctaid.x;
	mov.u32 	%r7, %ntid.x;
	mad.lo.s32 	%r8, %r6, %r7, %r5;
	mov.u32 	%r9, %tid.y;
	mov.u32 	%r10, %ctaid.y;
	mov.u32 	%r11, %ntid.y;
	mad.lo.s32 	%r12, %r10, %r11, %r9;
	mad.lo.s32 	%r1, %r2, %r12, %r8;
	setp.ge.s32 	%p1, %r8, %r2;
	setp.ge.s32 	%p2, %r12, %r3;
	or.pred  	%p3, %p1, %p2;
	@%p3 bra 	$L__BB29_2;
	cvta.to.global.u64 	%rd3, %rd2;
	cvta.to.global.u64 	%rd4, %rd1;
	mul.wide.s32 	%rd5, %r1, 4;
	add.s64 	%rd6, %rd3, %rd5;
	ld.global.f32 	%f1, [%rd6];
	mul.f32 	%f2, %f1, 0f41900000;
	mul.f32 	%f3, %f1, %f2;
	mov.f32 	%f4, 0f3F800000;
	sub.f32 	%f5, %f4, %f1;
	mul.f32 	%f6, %f5, %f3;
	mul.f32 	%f7, %f5, %f6;
	ld.const.f32 	%f8, [d_epsilon];
	div.rn.f32 	%f9, %f7, %f8;
	add.s64 	%rd7, %rd4, %rd5;
	st.global.f32 	[%rd7], %f9;
$L__BB29_2:
	ret;

}
	// .globl	_Z13fftR2C_deriv1P6float2S0_iPfii
.visible .entry _Z13fftR2C_deriv1P6float2S0_iPfii(
	.param .u64 .ptr .align 1 _Z13fftR2C_deriv1P6float2S0_iPfii_param_0,
	.param .u64 .ptr .align 1 _Z13fftR2C_deriv1P6float2S0_iPfii_param_1,
	.param .u32 _Z13fftR2C_deriv1P6float2S0_iPfii_param_2,
	.param .u64 .ptr .align 1 _Z13fftR2C_deriv1P6float2S0_iPfii_param_3,
	.param .u32 _Z13fftR2C_deriv1P6float2S0_iPfii_param_4,
	.param .u32 _Z13fftR2C_deriv1P6float2S0_iPfii_param_5
)
{
	.local .align 8 .b8 	__local_depot30[8];
	.reg .b64 	%SP;
	.reg .b64 	%SPL;
	.reg .pred 	%p<4>;
	.reg .b32 	%r<20>;
	.reg .b32 	%f<14>;
	.reg .b64 	%rd<16>;

	mov.u64 	%SPL, __local_depot30;
	ld.param.u64 	%rd2, [_Z13fftR2C_deriv1P6float2S0_iPfii_param_0];
	ld.param.u64 	%rd3, [_Z13fftR2C_deriv1P6float2S0_iPfii_param_1];
	ld.param.u32 	%r2, [_Z13fftR2C_deriv1P6float2S0_iPfii_param_2];
	ld.param.u64 	%rd4, [_Z13fftR2C_deriv1P6float2S0_iPfii_param_3];
	ld.param.u32 	%r3, [_Z13fftR2C_deriv1P6float2S0_iPfii_param_4];
	ld.param.u32 	%r5, [_Z13fftR2C_deriv1P6float2S0_iPfii_param_5];
	add.u64 	%rd1, %SPL, 0;
	mov.u32 	%r6, %tid.x;
	mov.u32 	%r7, %ctaid.x;
	mov.u32 	%r8, %ntid.x;
	mad.lo.s32 	%r9, %r7, %r8, %r6;
	mov.u32 	%r10, %tid.y;
	mov.u32 	%r11, %ctaid.y;
	mov.u32 	%r12, %ntid.y;
	mad.lo.s32 	%r13, %r11, %r12, %r10;
	shr.u32 	%r15, %r3, 31;
	add.s32 	%r16, %r3, %r15;
	shr.s32 	%r17, %r16, 1;
	mad.lo.s32 	%r18, %r13, %r17, %r13;
	add.s32 	%r1, %r18, %r9;
	st.local.v2.u32 	[%rd1], {%r9, %r13};
	setp.gt.s32 	%p1, %r9, %r17;
	setp.ge.s32 	%p2, %r13, %r5;
	or.pred  	%p3, %p1, %p2;
	@%p3 bra 	$L__BB30_2;
	cvta.to.global.u64 	%rd6, %rd2;
	cvta.to.global.u64 	%rd7, %rd4;
	cvta.to.global.u64 	%rd8, %rd3;
	mul.wide.s32 	%rd9, %r1, 8;
	add.s64 	%rd10, %rd6, %rd9;
	ld.global.v2.f32 	{%f1, %f2}, [%rd10];
	neg.f32 	%f3, %f2;
	mul.wide.s32 	%rd11, %r2, 4;
	add.s64 	%rd12, %rd1, %rd11;
	ld.local.u32 	%r19, [%rd12+-4];
	mul.wide.s32 	%rd13, %r19, 4;
	add.s64 	%rd14, %rd7, %rd13;
	ld.global.f32 	%f4, [%rd14];
	mul.f32 	%f5, %f4, %f3;
	cvt.rn.f32.s32 	%f6, %r3;
	div.rn.f32 	%f7, %f5, %f6;
	cvt.rn.f32.u32 	%f8, %r5;
	div.rn.f32 	%f9, %f7, %f8;
	add.s64 	%rd15, %rd8, %rd9;
	st.global.f32 	[%rd15], %f9;
	ld.global.f32 	%f10, [%rd14];
	mul.f32 	%f11, %f1, %f10;
	div.rn.f32 	%f12, %f11, %f6;
	div.rn.f32 	%f13, %f12, %f8;
	st.global.f32 	[%rd15+4], %f13;
$L__BB30_2:
	ret;

}
	// .globl	_Z10fftR2C_lapP6float2S0_PfS1_ii
.visible .entry _Z10fftR2C_lapP6float2S0_PfS1_ii(
	.param .u64 .ptr .align 1 _Z10fftR2C_lapP6float2S0_PfS1_ii_param_0,
	.param .u64 .ptr .align 1 _Z10fftR2C_lapP6float2S0_PfS1_ii_param_1,
	.param .u64 .ptr .align 1 _Z10fftR2C_lapP6float2S0_PfS1_ii_param_2,
	.param .u64 .ptr .align 1 _Z10fftR2C_lapP6float2S0_PfS1_ii_param_3,
	.param .u32 _Z10fftR2C_lapP6float2S0_PfS1_ii_param_4,
	.param .u32 _Z10fftR2C_lapP6float2S0_PfS1_ii_param_5
)
{
	.reg .pred 	%p<4>;
	.reg .b32 	%r<18>;
	.reg .b32 	%f<17>;
	.reg .b64 	%rd<16>;

	ld.param.u64 	%rd1, [_Z10fftR2C_lapP6float2S0_PfS1_ii_param_0];
	ld.param.u64 	%rd2, [_Z10fftR2C_lapP6float2S0_PfS1_ii_param_1];
	ld.param.u64 	%rd3, [_Z10fftR2C_lapP6float2S0_PfS1_ii_param_2];
	ld.param.u64 	%rd4, [_Z10fftR2C_lapP6float2S0_PfS1_ii_param_3];
	ld.param.u32 	%r4, [_Z10fftR2C_lapP6float2S0_PfS1_ii_param_4];
	ld.param.u32 	%r6, [_Z10fftR2C_lapP6float2S0_PfS1_ii_param_5];
	mov.u32 	%r7, %tid.x;
	mov.u32 	%r8, %ctaid.x;
	mov.u32 	%r9, %ntid.x;
	mad.lo.s32 	%r1, %r8, %r9, %r7;
	mov.u32 	%r10, %tid.y;
	mov.u32 	%r11, %ctaid.y;
	mov.u32 	%r12, %ntid.y;
	mad.lo.s32 	%r13, %r11, %r12, %r10;
	shr.u32 	%r14, %r4, 31;
	add.s32 	%r15, %r4, %r14;
	shr.s32 	%r16, %r15, 1;
	mad.lo.s32 	%r3, %r13, %r16, %r13;
	setp.gt.s32 	%p1, %r1, %r16;
	setp.ge.s32 	%p2, %r13, %r6;
	or.pred  	%p3, %p1, %p2;
	@%p3 bra 	$L__BB31_2;
	cvta.to.global.u64 	%rd5, %rd1;
	cvta.to.global.u64 	%rd6, %rd3;
	cvta.to.global.u64 	%rd7, %rd4;
	cvta.to.global.u64 	%rd8, %rd2;
	add.s32 	%r17, %r3, %r1;
	mul.wide.s32 	%rd9, %r17, 8;
	add.s64 	%rd10, %rd5, %rd9;
	ld.global.v2.f32 	{%f1, %f2}, [%rd10];
	mul.wide.s32 	%rd11, %r1, 4;
	add.s64 	%rd12, %rd6, %rd11;
	ld.global.f32 	%f3, [%rd12];
	mul.wide.u32 	%rd13, %r13, 4;
	add.s64 	%rd14, %rd7, %rd13;
	ld.global.f32 	%f4, [%rd14];
	mul.f32 	%f5, %f4, %f4;
	fma.rn.f32 	%f6, %f3, %f3, %f5;
	neg.f32 	%f7, %f1;
	mul.f32 	%f8, %f6, %f7;
	cvt.rn.f32.s32 	%f9, %r4;
	div.rn.f32 	%f10, %f8, %f9;
	cvt.rn.f32.u32 	%f11, %r6;
	div.rn.f32 	%f12, %f10, %f11;
	add.s64 	%rd15, %rd8, %rd9;
	neg.f32 	%f13, %f2;
	mul.f32 	%f14, %f6, %f13;
	div.rn.f32 	%f15, %f14, %f9;
	div.rn.f32 	%f16, %f15, %f11;
	st.global.v2.f32 	[%rd15], {%f12, %f16};
$L__BB31_2:
	ret;

}
	// .globl	_Z10div_pst_fdPfS_S_fffii
.visible .entry _Z10div_pst_fdPfS_S_fffii(
	.param .u64 .ptr .align 1 _Z10div_pst_fdPfS_S_fffii_param_0,
	.param .u64 .ptr .align 1 _Z10div_pst_fdPfS_S_fffii_param_1,
	.param .u64 .ptr .align 1 _Z10div_pst_fdPfS_S_fffii_param_2,
	.param .f32 _Z10div_pst_fdPfS_S_fffii_param_3,
	.param .f32 _Z10div_pst_fdPfS_S_fffii_param_4,
	.param .f32 _Z10div_pst_fdPfS_S_fffii_param_5,
	.param .u32 _Z10div_pst_fdPfS_S_fffii_param_6,
	.param .u32 _Z10div_pst_fdPfS_S_fffii_param_7
)
{
	.reg .pred 	%p<5>;
	.reg .b32 	%r<25>;
	.reg .b32 	%f<41>;
	.reg .b64 	%rd<26>;

	ld.param.u64 	%rd1, [_Z10div_pst_fdPfS_S_fffii_param_0];
	ld.param.u64 	%rd2, [_Z10div_pst_fdPfS_S_fffii_param_1];
	ld.param.u64 	%rd3, [_Z10div_pst_fdPfS_S_fffii_param_2];
	ld.param.f32 	%f1, [_Z10div_pst_fdPfS_S_fffii_param_3];
	ld.param.f32 	%f2, [_Z10div_pst_fdPfS_S_fffii_param_4];
	ld.param.f32 	%f3, [_Z10div_pst_fdPfS_S_fffii_param_5];
	ld.param.u32 	%r1, [_Z10div_pst_fdPfS_S_fffii_param_6];
	ld.param.u32 	%r2, [_Z10div_pst_fdPfS_S_fffii_param_7];
	cvta.to.global.u64 	%rd4, %rd1;
	cvta.to.global.u64 	%rd5, %rd3;
	cvta.to.global.u64 	%rd6, %rd2;
	mov.u32 	%r3, %tid.x;
	mov.u32 	%r4, %ctaid.x;
	mov.u32 	%r5, %ntid.x;
	mad.lo.s32 	%r6, %r4, %r5, %r3;
	mov.u32 	%r7, %tid.y;
	mov.u32 	%r8, %ctaid.y;
	mov.u32 	%r9, %ntid.y;
	mad.lo.s32 	%r10, %r8, %r9, %r7;
	mul.lo.s32 	%r11, %r1, %r10;
	add.s32 	%r12, %r11, %r6;
	add.s32 	%r13, %r6, 1;
	add.s32 	%r14, %r1, -1;
	setp.eq.s32 	%p1, %r6, %r14;
	selp.b32 	%r15, 0, %r13, %p1;
	add.s32 	%r16, %r15, %r11;
	setp.eq.s32 	%p2, %r6, 0;
	selp.b32 	%r17, %r1, %r6, %p2;
	add.s32 	%r18, %r10, 1;
	add.s32 	%r19, %r2, -1;
	setp.eq.s32 	%p3, %r10, %r19;
	selp.b32 	%r20, 0, %r18, %p3;
	mad.lo.s32 	%r21, %r20, %r1, %r6;
	setp.eq.s32 	%p4, %r10, 0;
	selp.b32 	%r22, %r2, %r10, %p4;
	add.s32 	%r23, %r22, -1;
	mad.lo.s32 	%r24, %r23, %r1, %r6;
	mul.wide.s32 	%rd7, %r16, 4;
	add.s64 	%rd8, %rd6, %rd7;
	ld.global.f32 	%f4, [%rd8];
	mul.wide.s32 	%rd9, %r12, 4;
	add.s64 	%rd10, %rd6, %rd9;
	ld.global.f32 	%f5, [%rd10];
	add.f32 	%f6, %f4, %f5;
	mul.f32 	%f7, %f6, 0f3F000000;
	add.s64 	%rd11, %rd5, %rd7;
	ld.global.f32 	%f8, [%rd11];
	add.s64 	%rd12, %rd5, %rd9;
	ld.global.f32 	%f9, [%rd12];
	sub.f32 	%f10, %f8, %f9;
	mul.f32 	%f11, %f7, %f10;
	div.rn.f32 	%f12, %f11, %f2;
	cvt.s64.s32 	%rd13, %r11;
	cvt.s64.s32 	%rd14, %r17;
	add.s64 	%rd15, %rd14, %rd13;
	shl.b64 	%rd16, %rd15, 2;
	add.s64 	%rd17, %rd6, %rd16;
	ld.global.f32 	%f13, [%rd17+-4];
	add.f32 	%f14, %f13, %f5;
	mul.f32 	%f15, %f14, 0f3F000000;
	add.s64 	%rd18, %rd5, %rd16;
	ld.global.f32 	%f16, [%rd18+-4];
	sub.f32 	%f17, %f9, %f16;
	mul.f32 	%f18, %f15, %f17;
	div.rn.f32 	%f19, %f18, %f2;
	sub.f32 	%f20, %f12, %f19;
	mul.f32 	%f21, %f1, %f20;
	div.rn.f32 	%f22, %f21, %f2;
	mul.wide.s32 	%rd19, %r21, 4;
	add.s64 	%rd20, %rd6, %rd19;
	ld.global.f32 	%f23, [%rd20];
	add.f32 	%f24, %f23, %f5;
	mul.f32 	%f25, %f24, 0f3F000000;
	add.s64 	%rd21, %rd5, %rd19;
	ld.global.f32 	%f26, [%rd21];
	sub.f32 	%f27, %f26, %f9;
	mul.f32 	%f28, %f25, %f27;
	div.rn.f32 	%f29, %f28, %f3;
	mul.wide.s32 	%rd22, %r24, 4;
	add.s64 	%rd23, %rd6, %rd22;
	ld.global.f32 	%f30, [%rd23];
	add.f32 	%f31, %f30, %f5;
	mul.f32 	%f32, %f31, 0f3F000000;
	add.s64 	%rd24, %rd5, %rd22;
	ld.global.f32 	%f33, [%rd24];
	sub.f32 	%f34, %f9, %f33;
	mul.f32 	%f35, %f32, %f34;
	div.rn.f32 	%f36, %f35, %f3;
	sub.f32 	%f37, %f29, %f36;
	mul.f32 	%f38, %f1, %f37;
	div.rn.f32 	%f39, %f38, %f3;
	add.f32 	%f40, %f22, %f39;
	add.s64 	%rd25, %rd4, %rd9;
	st.global.f32 	[%rd25], %f40;
	ret;

}
	// .globl	_Z10poissonR2CP6float2S0_PfS1_ffii
.visible .entry _Z10poissonR2CP6float2S0_PfS1_ffii(
	.param .u64 .ptr .align 1 _Z10poissonR2CP6float2S0_PfS1_ffii_param_0,
	.param .u64 .ptr .align 1 _Z10poissonR2CP6float2S0_PfS1_ffii_param_1,
	.param .u64 .ptr .align 1 _Z10poissonR2CP6float2S0_PfS1_ffii_param_2,
	.param .u64 .ptr .align 1 _Z10poissonR2CP6float2S0_PfS1_ffii_param_3,
	.param .f32 _Z10poissonR2CP6float2S0_PfS1_ffii_param_4,
	.param .f32 _Z10poissonR2CP6float2S0_PfS1_ffii_param_5,
	.param .u32 _Z10poissonR2CP6float2S0_PfS1_ffii_param_6,
	.param .u32 _Z10poissonR2CP6float2S0_PfS1_ffii_param_7
)
{
	.reg .pred 	%p<4>;
	.reg .b32 	%r<18>;
	.reg .b32 	%f<18>;
	.reg .b64 	%rd<16>;

	ld.param.u64 	%rd1, [_Z10poissonR2CP6float2S0_PfS1_ffii_param_0];
	ld.param.u64 	%rd2, [_Z10poissonR2CP6float2S0_PfS1_ffii_param_1];
	ld.param.u64 	%rd3, [_Z10poissonR2CP6float2S0_PfS1_ffii_param_2];
	ld.param.u64 	%rd4, [_Z10poissonR2CP6float2S0_PfS1_ffii_param_3];
	ld.param.f32 	%f1, [_Z10poissonR2CP6float2S0_PfS1_ffii_param_4];
	ld.param.f32 	%f2, [_Z10poissonR2CP6float2S0_PfS1_ffii_param_5];
	ld.param.u32 	%r4, [_Z10poissonR2CP6float2S0_PfS1_ffii_param_6];
	ld.param.u32 	%r6, [_Z10poissonR2CP6float2S0_PfS1_ffii_param_7];
	mov.u32 	%r7, %tid.x;
	mov.u32 	%r8, %ctaid.x;
	mov.u32 	%r9, %ntid.x;
	mad.lo.s32 	%r1, %r8, %r9, %r7;
	mov.u32 	%r10, %tid.y;
	mov.u32 	%r11, %ctaid.y;
	mov.u32 	%r12, %ntid.y;
	mad.lo.s32 	%r13, %r11, %r12, %r10;
	shr.u32 	%r14, %r4, 31;
	add.s32 	%r15, %r4, %r14;
	shr.s32 	%r16, %r15, 1;
	mad.lo.s32 	%r3, %r13, %r16, %r13;
	setp.gt.s32 	%p1, %r1, %r16;
	setp.ge.s32 	%p2, %r13, %r6;
	or.pred  	%p3, %p1, %p2;
	@%p3 bra 	$L__BB33_2;
	cvta.to.global.u64 	%rd5, %rd3;
	cvta.to.global.u64 	%rd6, %rd4;
	cvta.to.global.u64 	%rd7, %rd1;
	cvta.to.global.u64 	%rd8, %rd2;
	mul.wide.s32 	%rd9, %r1, 4;
	add.s64 	%rd10, %rd5, %rd9;
	ld.global.f32 	%f3, [%rd10];
	mul.wide.u32 	%rd11, %r13, 4;
	add.s64 	%rd12, %rd6, %rd11;
	ld.global.f32 	%f4, [%rd12];
	mul.f32 	%f5, %f4, %f4;
	fma.rn.f32 	%f6, %f3, %f3, %f5;
	add.s32 	%r17, %r3, %r1;
	mul.wide.s32 	%rd13, %r17, 8;
	add.s64 	%rd14, %rd7, %rd13;
	ld.global.v2.f32 	{%f7, %f8}, [%rd14];
	fma.rn.f32 	%f9, %f2, %f6, %f1;
	div.rn.f32 	%f10, %f7, %f9;
	cvt.rn.f32.s32 	%f11, %r4;
	div.rn.f32 	%f12, %f10, %f11;
	cvt.rn.f32.u32 	%f13, %r6;
	div.rn.f32 	%f14, %f12, %f13;
	add.s64 	%rd15, %rd8, %rd13;
	div.rn.f32 	%f15, %f8, %f9;
	div.rn.f32 	%f16, %f15, %f11;
	div.rn.f32 	%f17, %f16, %f13;
	st.global.v2.f32 	[%rd15], {%f14, %f17};
$L__BB33_2:
	ret;

}
	// .globl	_ZN3cub18CUB_300001_SM_10006detail11EmptyKernelIvEEvv
.visible .entry _ZN3cub18CUB_300001_SM_10006detail11EmptyKernelIvEEvv()
{


	ret;

}
	// .globl	_ZN3cub18CUB_300001_SM_10006detail6reduce28DeviceReduceSingleTileKernelINS2_10policy_hubIfjN4cuda3std3__44plusIfEEE10Policy1000EN6thrust24THRUST_300001_SM_1000_NS10device_ptrIfEEPfjS9_ffNS7_10__identityEEEvT0_T1_T2_T3_T4_T6_
.visible .entry _ZN3cub18CUB_300001_SM_10006detail6reduce28DeviceReduceSingleTileKernelINS2_10policy_hubIfjN4cuda3std3__44plusIfEEE10Policy1000EN6thrust24THRUST_300001_SM_1000_NS10device_ptrIfEEPfjS9_ffNS7_10__identityEEEvT0_T1_T2_T3_T4_T6_(
	.param .align 8 .b8 _ZN3cub18CUB_300001_SM_10006detail6reduce28DeviceReduceSingleTileKernelINS2_10policy_hubIfjN4cuda3std3__44plusIfEEE10Policy1000EN6thrust24THRUST_300001_SM_1000_NS10device_ptrIfEEPfjS9_ffNS7_10__identityEEEvT0_T1_T2_T3_T4_T6__param_0[8],
	.param .u64 .ptr .align 1 _ZN3cub18CUB_300001_SM_10006detail6reduce28DeviceReduceSingleTileKernelINS2_10policy_hubIfjN4cuda3std3__44plusIfEEE10Policy1000EN6thrust24THRUST_300001_SM_1000_NS10device_ptrIfEEPfjS9_ffNS7_10__identityEEEvT0_T1_T2_T3_T4_T6__param_1,
	.param .u32 _ZN3cub18CUB_300001_SM_10006detail6reduce28DeviceReduceSingleTileKernelINS2_10policy_hubIfjN4cuda3std3__44plusIfEEE10Policy1000EN6thrust24THRUST_300001_SM_1000_NS10device_ptrIfEEPfjS9_ffNS7_10__identityEEEvT0_T1_T2_T3_T4_T6__param_2,
	.param .align 1 .b8 _ZN3cub18CUB_300001_SM_10006detail6reduce28DeviceReduceSingleTileKernelINS2_10policy_hubIfjN4cuda3std3__44plusIfEEE10Policy1000EN6thrust24THRUST_300001_SM_1000_NS10device_ptrIfEEPfjS9_ffNS7_10__identityEEEvT0_T1_T2_T3_T4_T6__param_3[1],
	.param .f32 _ZN3cub18CUB_300001_SM_10006detail6reduce28DeviceReduceSingleTileKernelINS2_10policy_hubIfjN4cuda3std3__44plusIfEEE10Policy1000EN6thrust24THRUST_300001_SM_1000_NS10device_ptrIfEEPfjS9_ffNS7_10__identityEEEvT0_T1_T2_T3_T4_T6__param_4,
	.param .align 1 .b8 _ZN3cub18CUB_300001_SM_10006detail6reduce28DeviceReduceSingleTileKernelINS2_10policy_hubIfjN4cuda3std3__44plusIfEEE10Policy1000EN6thrust24THRUST_300001_SM_1000_NS10device_ptrIfEEPfjS9_ffNS7_10__identityEEEvT0_T1_T2_T3_T4_T6__param_5[1]
)
.maxntid 512
.minnctapersm 1
{
	.reg .pred 	%p<67>;
	.reg .b32 	%r<211>;
	.reg .b32 	%f<384>;
	.reg .b64 	%rd<84>;
	// demoted variable
	.shared .align 4 .b8 _ZZN3cub18CUB_300001_SM_10006detail6reduce28DeviceReduceSingleTileKernelINS2_10policy_hubIfjN4cuda3std3__44plusIfEEE10Policy1000EN6thrust24THRUST_300001_SM_1000_NS10device_ptrIfEEPfjS9_ffNS7_10__identityEEEvT0_T1_T2_T3_T4_T6_E12temp_storage[84];
	ld.param.u64 	%rd9, [_ZN3cub18CUB_300001_SM_10006detail6reduce28DeviceReduceSingleTileKernelINS2_10policy_hubIfjN4cuda3std3__44plusIfEEE10Policy1000EN6thrust24THRUST_300001_SM_1000_NS10device_ptrIfEEPfjS9_ffNS7_10__identityEEEvT0_T1_T2_T3_T4_T6__param_0];
	ld.param.u64 	%rd10, [_ZN3cub18CUB_300001_SM_10006detail6reduce28DeviceReduceSingleTileKernelINS2_10policy_hubIfjN4cuda3std3__44plusIfEEE10Policy1000EN6thrust24THRUST_300001_SM_1000_NS10device_ptrIfEEPfjS9_ffNS7_10__identityEEEvT0_T1_T2_T3_T4_T6__param_1];
	ld.param.u32 	%r51, [_ZN3cub18CUB_300001_SM_10006detail6reduce28DeviceReduceSingleTileKernelINS2_10policy_hubIfjN4cuda3std3__44plusIfEEE10Policy1000EN6thrust24THRUST_300001_SM_1000_NS10device_ptrIfEEPfjS9_ffNS7_10__identityEEEvT0_T1_T2_T3_T4_T6__param_2];
	ld.param.f32 	%f42, [_ZN3cub18CUB_300001_SM_10006detail6reduce28DeviceReduceSingleTileKernelINS2_10policy_hubIfjN4cuda3std3__44plusIfEEE10Policy1000EN6thrust24THRUST_300001_SM_1000_NS10device_ptrIfEEPfjS9_ffNS7_10__identityEEEvT0_T1_T2_T3_T4_T6__param_4];
	cvta.to.global.u64 	%rd1, %rd10;
	setp.ne.s32 	%p1, %r51, 0;
	@%p1 bra 	$L__BB35_3;
	mov.u32 	%r193, %tid.x;
	setp.ne.s32 	%p66, %r193, 0;
	@%p66 bra 	$L__BB35_52;
	st.global.f32 	[%rd1], %f42;
	bra.uni 	$L__BB35_52;
$L__BB35_3:
	cvta.to.global.u64 	%rd2, %rd9;
	setp.gt.u32 	%p2, %r51, 8191;
	@%p2 bra 	$L__BB35_28;
	mov.u32 	%r1, %tid.x;
	setp.ge.u32 	%p24, %r1, %r51;
	mov.f32 	%f371, 0f00000000;
	mov.u32 	%r197, %r1;
	@%p24 bra 	$L__BB35_6;
	mul.wide.u32 	%rd73, %r1, 4;
	add.s64 	%rd74, %rd2, %rd73;
	ld.global.f32 	%f371, [%rd74];
	add.s32 	%r197, %r1, 512;
$L__BB35_6:
	setp.ge.u32 	%p25, %r197, %r51;
	@%p25 bra 	$L__BB35_19;
	not.b32 	%r120, %r197;
	add.s32 	%r121, %r51, %r120;
	shr.u32 	%r122, %r121, 9;
	add.s32 	%r4, %r122, 1;
	and.b32  	%r5, %r4, 15;
	setp.lt.u32 	%p26, %r121, 7680;
	@%p26 bra 	$L__BB35_10;
	and.b32  	%r123, %r4, 16777200;
	neg.s32 	%r195, %r123;
	mul.wide.u32 	%rd75, %r197, 4;
	add.s64 	%rd76, %rd75, %rd2;
	add.s64 	%rd82, %rd76, 16384;
$L__BB35_9:
	.pragma "nounroll";
	ld.global.f32 	%f205, [%rd82+-16384];
	add.f32 	%f206, %f371, %f205;
	ld.global.f32 	%f207, [%rd82+-14336];
	add.f32 	%f208, %f206, %f207;
	ld.global.f32 	%f209, [%rd82+-12288];
	add.f32 	%f210, %f208, %f209;
	ld.global.f32 	%f211, [%rd82+-10240];
	add.f32 	%f212, %f210, %f211;
	ld.global.f32 	%f213, [%rd82+-8192];
	add.f32 	%f214, %f212, %f213;
	ld.global.f32 	%f215, [%rd82+-6144];
	add.f32 	%f216, %f214, %f215;
	ld.global.f32 	%f217, [%rd82+-4096];
	add.f32 	%f218, %f216, %f217;
	ld.global.f32 	%f219, [%rd82+-2048];
	add.f32 	%f220, %f218, %f219;
	ld.global.f32 	%f221, [%rd82];
	add.f32 	%f222, %f220, %f221;
	ld.global.f32 	%f223, [%rd82+2048];
	add.f32 	%f224, %f222, %f223;
	ld.global.f32 	%f225, [%rd82+4096];
	add.f32 	%f226, %f224, %f225;
	ld.global.f32 	%f227, [%rd82+6144];
	add.f32 	%f228, %f226, %f227;
	ld.global.f32 	%f229, [%rd82+8192];
	add.f32 	%f230, %f228, %f229;
	ld.global.f32 	%f231, [%rd82+10240];
	add.f32 	%f232, %f230, %f231;
	ld.global.f32 	%f233, [%rd82+12288];
	add.f32 	%f234, %f232, %f233;
	ld.global.f32 	%f235, [%rd82+14336];
	add.f32 	%f371, %f234, %f235;
	add.s32 	%r197, %r197, 8192;
	add.s32 	%r195, %r195, 16;
	add.s64 	%rd82, %rd82, 32768;
	setp.ne.s32 	%p27, %r195, 0;
	@%p27 bra 	$L__BB35_9;
$L__BB35_10:
	setp.eq.s32 	%p28, %r5, 0;
	@%p28 bra 	$L__BB35_19;
	and.b32  	%r12, %r4, 7;
	setp.lt.u32 	%p29, %r5, 8;
	@%p29 bra 	$L__BB35_13;
	mul.wide.u32 	%rd77, %r197, 4;
	add.s64 	%rd78, %rd2, %rd77;
	ld.global.f32 	%f237, [%rd78];
	add.f32 	%f238, %f371, %f237;
	ld.global.f32 	%f239, [%rd78+2048];
	add.f32 	%f240, %f238, %f239;
	ld.global.f32 	%f241, [%rd78+4096];
	add.f32 	%f242, %f240, %f241;
	ld.global.f32 	%f243, [%rd78+6144];
	add.f32 	%f244, %f242, %f243;
	ld.global.f32 	%f245, [%rd78+8192];
	add.f32 	%f246, %f244, %f245;
	ld.global.f32 	%f247, [%rd78+10240];
	add.f32 	%f248, %f246, %f247;
	ld.global.f32 	%f249, [%rd78+12288];
	add.f32 	%f250, %f248, %f249;
	ld.global.f32 	%f251, [%rd78+14336];
	add.f32 	%f371, %f250, %f251;
	add.s32 	%r197, %r197, 4096;
$L__BB35_13:
	setp.eq.s32 	%p30, %r12, 0;
	@%p30 bra 	$L__BB35_19;
	and.b32  	%r15, %r4, 3;
	setp.lt.u32 	%p31, %r12, 4;
	@%p31 bra 	$L__BB35_16;
	mul.wide.u32 	%rd79, %r197, 4;
	add.s64 	%rd80, %rd2, %rd79;
	ld.global.f32 	%f253, [%rd80];
	add.f32 	%f254, %f371, %f253;
	ld.global.f32 	%f255, [%rd80+2048];
	add.f32 	%f256, %f254, %f255;
	ld.global.f32 	%f257, [%rd80+4096];
	add.f32 	%f258, %f256, %f257;
	ld.global.f32 	%f259, [%rd80+6144];
	add.f32 	%f371, %f258, %f259;
	add.s32 	%r197, %r197, 2048;
$L__BB35_16:
	setp.eq.s32 	%p32, %r15, 0;
	@%p32 bra 	$L__BB35_19;
	mul.wide.u32 	%rd81, %r197, 4;
	add.s64 	%rd83, %rd2, %rd81;
	neg.s32 	%r200, %r15;
$L__BB35_18:
	.pragma "nounroll";
	ld.global.f32 	%f260, [%rd83];
	add.f32 	%f371, %f371, %f260;
	add.s64 	%rd83, %rd83, 2048;
	add.s32 	%r200, %r200, 1;
	setp.ne.s32 	%p33, %r200, 0;
	@%p33 bra 	$L__BB35_18;
$L__BB35_19:
	setp.lt.u32 	%p34, %r51, 512;
	@%p34 bra 	$L__BB35_24;
	// begin inline asm
	mov.u32 %r162, %laneid;
	// end inline asm
	mov.b32 	%r164, %f371;
	mov.b32 	%r165, 1;
	mov.b32 	%r186, 31;
	mov.b32 	%r187, -1;
	// begin inline asm
	shfl.sync.down.b32 %r163, %r164, %r165, %r186, %r187;
	// end inline asm
	setp.gt.s32 	%p58, %r162, 30;
	mov.b32 	%f319, %r163;
	add.f32 	%f320, %f371, %f319;
	selp.f32 	%f321, %f371, %f320, %p58;
	mov.b32 	%r169, %f321;
	mov.b32 	%r170, 2;
	// begin inline asm
	shfl.sync.down.b32 %r168, %r169, %r170, %r186, %r187;
	// end inline asm
	setp.gt.s32 	%p59, %r162, 29;
	mov.b32 	%f322, %r168;
	add.f32 	%f323, %f321, %f322;
	selp.f32 	%f324, %f321, %f323, %p59;
	mov.b32 	%r174, %f324;
	mov.b32 	%r175, 4;
	// begin inline asm
	shfl.sync.down.b32 %r173, %r174, %r175, %r186, %r187;
	// end inline asm
	setp.gt.s32 	%p60, %r162, 27;
	mov.b32 	%f325, %r173;
	add.f32 	%f326, %f324, %f325;
	selp.f32 	%f327, %f324, %f326, %p60;
	mov.b32 	%r179, %f327;
	mov.b32 	%r180, 8;
	// begin inline asm
	shfl.sync.down.b32 %r178, %r179, %r180, %r186, %r187;
	// end inline asm
	setp.gt.s32 	%p61, %r162, 23;
	mov.b32 	%f328, %r178;
	add.f32 	%f329, %f327, %f328;
	selp.f32 	%f330, %f327, %f329, %p61;
	mov.b32 	%r184, %f330;
	mov.b32 	%r185, 16;
	// begin inline asm
	shfl.sync.down.b32 %r183, %r184, %r185, %r186, %r187;
	// end inline asm
	setp.gt.s32 	%p62, %r162, 15;
	mov.b32 	%f331, %r183;
	add.f32 	%f16, %f330, %f331;
	selp.f32 	%f383, %f330, %f16, %p62;
	setp.ne.s32 	%p63, %r162, 0;
	@%p63 bra 	$L__BB35_22;
	shr.u32 	%r188, %r1, 3;
	and.b32  	%r189, %r188, 124;
	mov.u32 	%r190, _ZZN3cub18CUB_300001_SM_10006detail6reduce28DeviceReduceSingleTileKernelINS2_10policy_hubIfjN4cuda3std3__44plusIfEEE10Policy1000EN6thrust24THRUST_300001_SM_1000_NS10device_ptrIfEEPfjS9_ffNS7_10__identityEEEvT0_T1_T2_T3_T4_T6_E12temp_storage;
	add.s32 	%r191, %r190, %r189;
	st.shared.f32 	[%r191+16], %f16;
$L__BB35_22:
	bar.sync 	0;
	setp.ne.s32 	%p64, %r1, 0;
	@%p64 bra 	$L__BB35_50;
	ld.shared.f32 	%f332, [_ZZN3cub18CUB_300001_SM_10006detail6reduce28DeviceReduceSingleTileKernelINS2_10policy_hubIfjN4cuda3std3__44plusIfEEE10Policy1000EN6thrust24THRUST_300001_SM_1000_NS10device_ptrIfEEPfjS9_ffNS7_10__identityEEEvT0_T1_T2_T3_T4_T6_E12temp_storage+20];
	add.f32 	%f333, %f383, %f332;
	ld.shared.f32 	%f334, [_ZZN3cub18CUB_300001_SM_10006detail6reduce28DeviceReduceSingleTileKernelINS2_10policy_hubIfjN4cuda3std3__44plusIfEEE10Policy1000EN6thrust24THRUST_300001_SM_1000_NS10device_ptrIfEEPfjS9_ffNS7_10__identityEEEvT0_T1_T2_T3_T4_T6_E12temp_storage+24];
	add.f32 	%f335, %f333, %f334;
	ld.shared.f32 	%f336, [_ZZN3cub18CUB_300001_SM_10006detail6reduce28DeviceReduceSingleTileKernelINS2_10policy_hubIfjN4cuda3std3__44plusIfEEE10Policy1000EN6thrust24THRUST_300001_SM_1000_NS10device_ptrIfEEPfjS9_ffNS7_10__identityEEEvT0_T1_T2_T3_T4_T6_E12temp_storage+28];
	add.f32 	%f337, %f335, %f336;
	ld.shared.f32 	%f338, [_ZZN3cub18CUB_300001_SM_10006detail6reduce28DeviceReduceSingleTileKernelINS2_10policy_hubIfjN4cuda3std3__44plusIfEEE10Policy1000EN6thrust24THRUST_300001_SM_1000_NS10device_ptrIfEEPfjS9_ffNS7_10__identityEEEvT0_T1_T2_T3_T4_T6_E12temp_storage+32];
	add.f32 	%f339, %f337, %f338;
	ld.shared.f32 	%f340, [_ZZN3cub18CUB_300001_SM_10006detail6reduce28DeviceReduceSingleTileKernelINS2_10policy_hubIfjN4cuda3std3__44plusIfEEE10Policy1000EN6thrust24THRUST_300001_SM_1000_NS10device_ptrIfEEPfjS9_ffNS7_10__identityEEEvT0_T1_T2_T3_T4_T6_E12temp_storage+36];
	add.f32 	%f341, %f339, %f340;
	ld.shared.f32 	%f342, [_ZZN3cub18CUB_300001_SM_10006detail6reduce28DeviceReduceSingleTileKernelINS2_10policy_hubIfjN4cuda3std3__44plusIfEEE10Policy1000EN6thrust24THRUST_300001_SM_1000_NS10device_ptrIfEEPfjS9_ffNS7_10__identityEEEvT0_T1_T2_T3_T4_T6_E12temp_storage+40];
	add.f32 	%f343, %f341, %f342;
	ld.shared.f32 	%f344, [_ZZN3cub18CUB_300001_SM_10006detail6reduce28DeviceReduceSingleTileKernelINS2_10policy_hubIfjN4cuda3std3__44plusIfEEE10Policy1000EN6thrust24THRUST_300001_SM_1000_NS10device_ptrIfEEPfjS9_ffNS7_10__identityEEEvT0_T1_T2_T3_T4_T6_E12temp_storage+44];
	add.f32 	%f345, %f343, %f344;
	ld.shared.f32 	%f346, [_ZZN3cub18CUB_300001_SM_10006detail6reduce28DeviceReduceSingleTileKernelINS2_10policy_hubIfjN4cuda3std3__44plusIfEEE10Policy1000EN6thrust24THRUST_300001_SM_1000_NS10device_ptrIfEEPfjS9_ffNS7_10__identityEEEvT0_T1_T2_T3_T4_T6_E12temp_storage+48];
	add.f32 	%f347, %f345, %f346;
	ld.shared.f32 	%f348, [_ZZN3cub18CUB_300001_SM_10006detail6reduce28DeviceReduceSingleTileKernelINS2_10policy_hubIfjN4cuda3std3__44plusIfEEE10Policy1000EN6thrust24THRUST_300001_SM_1000_NS10device_ptrIfEEPfjS9_ffNS7_10__identityEEEvT0_T1_T2_T3_T4_T6_E12temp_storage+52];
	add.f32 	%f349, %f347, %f348;
	ld.shared.f32 	%f350, [_ZZN3cub18CUB_300001_SM_10006detail6reduce28DeviceReduceSingleTileKernelINS2_10policy_hubIfjN4cuda3std3__44plusIfEEE10Policy1000EN6thrust24THRUST_300001_SM_1000_NS10device_ptrIfEEPfjS9_ffNS7_10__identityEEEvT0_T1_T2_T3_T4_T6_E12temp_storage+56];
	add.f32 	%f351, %f349, %f350;
	ld.shared.f32 	%f352, [_ZZN3cub18CUB_300001_SM_10006detail6reduce28DeviceReduceSingleTileKernelINS2_10policy_hubIfjN4cuda3std3__44plusIfEEE10Policy1000EN6thrust24THRUST_300001_SM_1000_NS10device_ptrIfEEPfjS9_ffNS7_10__identityEEEvT0_T1_T2_T3_T4_T6_E12temp_storage+60];
	add.f32 	%f353, %f351, %f352;
	ld.shared.f32 	%f354, [_ZZN3cub18CUB_300001_SM_10006detail6reduce28DeviceReduceSingleTileKernelINS2_10policy_hubIfjN4cuda3std3__44plusIfEEE10Policy1000EN6thrust24THRUST_300001_SM_1000_NS10device_ptrIfEEPfjS9_ffNS7_10__identityEEEvT0_T1_T2_T3_T4_T6_E12temp_storage+64];
	add.f32 	%f355, %f353, %f354;
	ld.shared.f32 	%f356, [_ZZN3cub18CUB_300001_SM_10006detail6reduce28DeviceReduceSingleTileKernelINS2_10policy_hubIfjN4cuda3std3__44plusIfEEE10Policy1000EN6thrust24THRUST_300001_SM_1000_NS10device_ptrIfEEPfjS9_ffNS7_10__identityEEEvT0_T1_T2_T3_T4_T6_E12temp_storage+68];
	add.f32 	%f357, %f355, %f356;
	ld.shared.f32 	%f358, [_ZZN3cub18CUB_300001_SM_10006detail6reduce28DeviceReduceSingleTileKernelINS2_10policy_hubIfjN4cuda3std3__44plusIfEEE10Policy1000EN6thrust24THRUST_300001_SM_1000_NS10device_ptrIfEEPfjS9_ffNS7_10__identityEEEvT0_T1_T2_T3_T4_T6_E12temp_storage+72];
	add.f32 	%f359, %f357, %f358;
	ld.shared.f32 	%f360, [_ZZN3cub18CUB_300001_SM_10006detail6reduce28DeviceReduceSingleTileKernelINS2_10policy_hubIfjN4cuda3std3__44plusIfEEE10Policy1000EN6thrust24THRUST_300001_SM_1000_NS10device_ptrIfEEPfjS9_ffNS7_10__identityEEEvT0_T1_T2_T3_T4_T6_E12temp_storage+76];
	add.f32 	%f383, %f359, %f360;
	bra.uni 	$L__BB35_50;
$L__BB35_24:
	// begin inline asm
	mov.u32 %r124, %laneid;
	// end inline asm
	and.b32  	%r150, %r1, 992;
	add.s32 	%r151, %r150, 32;
	setp.gt.u32 	%p35, %r151, %r51;
	not.b32 	%r152, %r150;
	add.s32 	%r153, %r51, %r152;
	selp.b32 	%r148, %r153, 31, %p35;
	mov.b32 	%r126, %f371;
	mov.b32 	%r127, 1;
	mov.b32 	%r149, -1;
	// begin inline asm
	shfl.sync.down.b32 %r125, %r126, %r127, %r148, %r149;
	// end inline asm
	setp.lt.s32 	%p36, %r124, %r148;
	mov.b32 	%f261, %r125;
	add.f32 	%f262, %f371, %f261;
	selp.f32 	%f263, %f262, %f371, %p36;
	mov.b32 	%r131, %f263;
	mov.b32 	%r132, 2;
	// begin inline asm
	shfl.sync.down.b32 %r130, %r131, %r132, %r148, %r149;
	// end inline asm
	add.s32 	%r154, %r124, 2;
	setp.gt.s32 	%p37, %r154, %r148;
	mov.b32 	%f264, %r130;
	add.f32 	%f265, %f263, %f264;
	selp.f32 	%f266, %f263, %f265, %p37;
	mov.b32 	%r136, %f266;
	mov.b32 	%r137, 4;
	// begin inline asm
	shfl.sync.down.b32 %r135, %r136, %r137, %r148, %r149;
	// end inline asm
	add.s32 	%r155, %r124, 4;
	setp.gt.s32 	%p38, %r155, %r148;
	mov.b32 	%f267, %r135;
	add.f32 	%f268, %f266, %f267;
	selp.f32 	%f269, %f266, %f268, %p38;
	mov.b32 	%r141, %f269;
	mov.b32 	%r142, 8;
	// begin inline asm
	shfl.sync.down.b32 %r140, %r141, %r142, %r148, %r149;
	// end inline asm
	add.s32 	%r156, %r124, 8;
	setp.gt.s32 	%p39, %r156, %r148;
	mov.b32 	%f270, %r140;
	add.f32 	%f271, %f269, %f270;
	selp.f32 	%f272, %f269, %f271, %p39;
	mov.b32 	%r146, %f272;
	mov.b32 	%r147, 16;
	// begin inline asm
	shfl.sync.down.b32 %r145, %r146, %r147, %r148, %r149;
	// end inline asm
	add.s32 	%r157, %r124, 16;
	setp.gt.s32 	%p40, %r157, %r148;
	mov.b32 	%f273, %r145;
	add.f32 	%f274, %f272, %f273;
	selp.f32 	%f383, %f272, %f274, %p40;
	setp.ne.s32 	%p41, %r124, 0;
	@%p41 bra 	$L__BB35_26;
	shr.u32 	%r158, %r1, 3;
	and.b32  	%r159, %r158, 124;
	mov.u32 	%r160, _ZZN3cub18CUB_300001_SM_10006detail6reduce28DeviceReduceSingleTileKernelINS2_10policy_hubIfjN4cuda3std3__44plusIfEEE10Policy1000EN6thrust24THRUST_300001_SM_1000_NS10device_ptrIfEEPfjS9_ffNS7_10__identityEEEvT0_T1_T2_T3_T4_T6_E12temp_storage;
	add.s32 	%r161, %r160, %r159;
	st.shared.f32 	[%r161+16], %f383;
$L__BB35_26:
	bar.sync 	0;
	setp.ne.s32 	%p42, %r1, 0;
	@%p42 bra 	$L__BB35_50;
	setp.gt.u32 	%p43, %r51, 32;
	ld.shared.f32 	%f275, [_ZZN3cub18CUB_300001_SM_10006detail6reduce28DeviceReduceSingleTileKernelINS2_10policy_hubIfjN4cuda3std3__44plusIfEEE10Policy1000EN6thrust24THRUST_300001_SM_1000_NS10device_ptrIfEEPfjS9_ffNS7_10__identityEEEvT0_T1_T2_T3_T4_T6_E12temp_storage+20];
	add.f32 	%f276, %f383, %f275;
	selp.f32 	%f277, %f276, %f383, %p43;
	setp.gt.u32 	%p44, %r51, 64;
	ld.shared.f32 	%f278, [_ZZN3cub18CUB_300001_SM_10006detail6reduce28DeviceReduceSingleTileKernelINS2_10policy_hubIfjN4cuda3std3__44plusIfEEE10Policy1000EN6thrust24THRUST_300001_SM_1000_NS10device_ptrIfEEPfjS9_ffNS7_10__identityEEEvT0_T1_T2_T3_T4_T6_E12temp_storage+24];
	add.f32 	%f279, %f278, %f277;
	selp.f32 	%f280, %f279, %f277, %p44;
	setp.gt.u32 	%p45, %r51, 96;
	ld.shared.f32 	%f281, [_ZZN3cub18CUB_300001_SM_10006detail6reduce28DeviceReduceSingleTileKernelINS2_10policy_hubIfjN4cuda3std3__44plusIfEEE10Policy1000EN6thrust24THRUST_300001_SM_1000_NS10device_ptrIfEEPfjS9_ffNS7_10__identityEEEvT0_T1_T2_T3_T4_T6_E12temp_storage+28];
	add.f32 	%f282, %f281, %f280;
	selp.f32 	%f283, %f282, %f280, %p45;
	setp.gt.u32 	%p46, %r51, 128;
	ld.shared.f32 	%f284, [_ZZN3cub18CUB_300001_SM_10006detail6reduce28DeviceReduceSingleTileKernelINS2_10policy_hubIfjN4cuda3std3__44plusIfEEE10Policy1000EN6thrust24THRUST_300001_SM_1000_NS10device_ptrIfEEPfjS9_ffNS7_10__identityEEEvT0_T1_T2_T3_T4_T6_E12temp_storage+32];
	add.f32 	%f285, %f284, %f283;
	selp.f32 	%f286, %f285, %f283, %p46;
	setp.gt.u32 	%p47, %r51, 160;
	ld.shared.f32 	%f287, [_ZZN3cub18CUB_300001_SM_10006detail6reduce28DeviceReduceSingleTileKernelINS2_10policy_hubIfjN4cuda3std3__44plusIfEEE10Policy1000EN6thrust24THRUST_300001_SM_1000_NS10device_ptrIfEEPfjS9_ffNS7_10__identityEEEvT0_T1_T2_T3_T4_T6_E12temp_storage+36];
	add.f32 	%f288, %f287, %f286;
	selp.f32 	%f289, %f288, %f286, %p47;
	setp.gt.u32 	%p48, %r51, 192;
	ld.shared.f32 	%f290, [_ZZN3cub18CUB_300001_SM_10006detail6reduce28DeviceReduceSingleTileKernelINS2_10policy_hubIfjN4cuda3std3__44plusIfEEE10Policy1000EN6thrust24THRUST_300001_SM_1000_NS10device_ptrIfEEPfjS9_ffNS7_10__identityEEEvT0_T1_T2_T3_T4_T6_E12temp_storage+40];
	add.f32 	%f291, %f290, %f289;
	selp.f32 	%f292, %f291, %f289, %p48;
	setp.gt.u32 	%p49, %r51, 224;
	ld.shared.f32 	%f293, [_ZZN3cub18CUB_300001_SM_10006detail6reduce28DeviceReduceSingleTileKernelINS2_10policy_hubIfjN4cuda3std3__44plusIfEEE10Policy1000EN6thrust24THRUST_300001_SM_1000_NS10device_ptrIfEEPfjS9_ffNS7_10__identityEEEvT0_T1_T2_T3_T4_T6_E12temp_storage+44];
	add.f32 	%f294, %f293, %f292;
	selp.f32 	%f295, %f294, %f292, %p49;
	setp.gt.u32 	%p50, %r51, 256;
	ld.shared.f32 	%f296, [_ZZN3cub18CUB_300001_SM_10006detail6reduce28DeviceReduceSingleTileKernelINS2_10policy_hubIfjN4cuda3std3__44plusIfEEE10Policy1000EN6thrust24THRUST_300001_SM_1000_NS10device_ptrIfEEPfjS9_ffNS7_10__identityEEEvT0_T1_T2_T3_T4_T6_E12temp_storage+48];
	add.f32 	%f297, %f296, %f295;
	selp.f32 	%f298, %f297, %f295, %p50;
	setp.gt.u32 	%p51, %r51, 288;
	ld.shared.f32 	%f299, [_ZZN3cub18CUB_300001_SM_10006detail6reduce28DeviceReduceSingleTileKernelINS2_10policy_hubIfjN4cuda3std3__44plusIfEEE10Policy1000EN6thrust24THRUST_300001_SM_1000_NS10device_ptrIfEEPfjS9_ffNS7_10__identityEEEvT0_T1_T2_T3_T4_T6_E12temp_storage+52];
	add.f32 	%f300, %f299, %f298;
	selp.f32 	%f301, %f300, %f298, %p51;
	setp.gt.u32 	%p52, %r51, 320;
	ld.shared.f32 	%f302, [_ZZN3cub18CUB_300001_SM_10006detail6reduce28DeviceReduceSingleTileKernelINS2_10policy_hubIfjN4cuda3std3__44plusIfEEE10Policy1000EN6thrust24THRUST_300001_SM_1000_NS10device_ptrIfEEPfjS9_ffNS7_10__identityEEEvT0_T1_T2_T3_T4_T6_E12temp_storage+56];
	add.f32 	%f303, %f302, %f301;
	selp.f32 	%f304, %f303, %f301, %p52;
	setp.gt.u32 	%p53, %r51, 352;
	ld.shared.f32 	%f305, [_ZZN3cub18CUB_300001_SM_10006detail6reduce28DeviceReduceSingleTileKernelINS2_10policy_hubIfjN4cuda3std3__44plusIfEEE10Policy1000EN6thrust24THRUST_300001_SM_1000_NS10device_ptrIfEEPfjS9_ffNS7_10__identityEEEvT0_T1_T2_T3_T4_T6_E12temp_storage+60];
	add.f32 	%f306, %f305, %f304;
	selp.f32 	%f307, %f306, %f304, %p53;
	setp.gt.u32 	%p54, %r51, 384;
	ld.shared.f32 	%f308, [_ZZN3cub18CUB_300001_SM_10006detail6reduce28DeviceReduceSingleTileKernelINS2_10policy_hubIfjN4cuda3std3__44plusIfEEE10Policy1000EN6thrust24THRUST_300001_SM_1000_NS10device_ptrIfEEPfjS9_ffNS7_10__identityEEEvT0_T1_T2_T3_T4_T6_E12temp_storage+64];
	add.f32 	%f309, %f308, %f307;
	selp.f32 	%f310, %f309, %f307, %p54;
	setp.gt.u32 	%p55, %r51, 416;
	ld.shared.f32 	%f311, [_ZZN3cub18CUB_300001_SM_10006detail6reduce28DeviceReduceSingleTileKernelINS2_10policy_hubIfjN4cuda3std3__44plusIfEEE10Policy1000EN6thrust24THRUST_300001_SM_1000_NS10device_ptrIfEEPfjS9_ffNS7_10__identityEEEvT0_T1_T2_T3_T4_T6_E12temp_storage+68];
	add.f32 	%f312, %f311, %f310;
	selp.f32 	%f313, %f312, %f310, %p55;
	setp.gt.u32 	%p56, %r51, 448;
	ld.shared.f32 	%f314, [_ZZN3cub18CUB_300001_SM_10006detail6reduce28DeviceReduceSingleTileKernelINS2_10policy_hubIfjN4cuda3std3__44plusIfEEE10Policy1000EN6thrust24THRUST_300001_SM_1000_NS10device_ptrIfEEPfjS9_ffNS7_10__identityEEEvT0_T1_T2_T3_T4_T6_E12temp_storage+72];
	add.f32 	%f315, %f314, %f313;
	selp.f32 	%f316, %f315, %f313, %p56;
	setp.gt.u32 	%p57, %r51, 480;
	ld.shared.f32 	%f317, [_ZZN3cub18CUB_300001_SM_10006detail6reduce28DeviceReduceSingleTileKernelINS2_10policy_hubIfjN4cuda3std3__44plusIfEEE10Policy1000EN6thrust24THRUST_300001_SM_1000_NS10device_ptrIfEEPfjS9_ffNS7_10__identityEEEvT0_T1_T2_T3_T4_T6_E12temp_storage+76];
	add.f32 	%f318, %f317, %f316;
	selp.f32 	%f383, %f318, %f316, %p57;
	bra.uni 	$L__BB35_50;
$L__BB35_28:
	mov.u32 	%r21, %tid.x;
	mul.wide.u32 	%rd11, %r21, 4;
	add.s64 	%rd12, %rd2, %rd11;
	ld.global.f32 	%f43, [%rd12];
	ld.global.f32 	%f44, [%rd12+2048];
	ld.global.f32 	%f45, [%rd12+4096];
	ld.global.f32 	%f46, [%rd12+6144];
	ld.global.f32 	%f47, [%rd12+8192];
	ld.global.f32 	%f48, [%rd12+10240];
	ld.global.f32 	%f49, [%rd12+12288];
	ld.global.f32 	%f50, [%rd12+14336];
	ld.global.f32 	%f51, [%rd12+16384];
	ld.global.f32 	%f52, [%rd12+18432];
	ld.global.f32 	%f53, [%rd12+20480];
	ld.global.f32 	%f54, [%rd12+22528];
	ld.global.f32 	%f55, [%rd12+24576];
	ld.global.f32 	%f56, [%rd12+26624];
	ld.global.f32 	%f57, [%rd12+28672];
	ld.global.f32 	%f58, [%rd12+30720];
	add.f32 	%f59, %f43, %f44;
	add.f32 	%f60, %f45, %f46;
	add.f32 	%f61, %f47, %f48;
	add.f32 	%f62, %f49, %f50;
	add.f32 	%f63, %f51, %f52;
	add.f32 	%f64, %f53, %f54;
	add.f32 	%f65, %f55, %f56;
	add.f32 	%f66, %f57, %f58;
	add.f32 	%f67, %f59, %f60;
	add.f32 	%f68, %f61, %f62;
	add.f32 	%f69, %f63, %f64;
	add.f32 	%f70, %f65, %f66;
	add.f32 	%f71, %f67, %f68;
	add.f32 	%f72, %f69, %f70;
	add.f32 	%f382, %f71, %f72;
	add.s32 	%r22, %r51, -8192;
	setp.lt.u32 	%p3, %r22, 8192;
	mov.b32 	%r202, 8192;
	@%p3 bra 	$L__BB35_32;
	mov.b32 	%r202, 8192;
$L__BB35_30:
	add.s32 	%r54, %r21, %r202;
	mul.wide.u32 	%rd13, %r54, 4;
	add.s64 	%rd14, %rd2, %rd13;
	ld.global.f32 	%f73, [%rd14];
	ld.global.f32 	%f74, [%rd14+2048];
	ld.global.f32 	%f75, [%rd14+4096];
	ld.global.f32 	%f76, [%rd14+6144];
	ld.global.f32 	%f77, [%rd14+8192];
	ld.global.f32 	%f78, [%rd14+10240];
	ld.global.f32 	%f79, [%rd14+12288];
	ld.global.f32 	%f80, [%rd14+14336];
	ld.global.f32 	%f81, [%rd14+16384];
	ld.global.f32 	%f82, [%rd14+18432];
	ld.global.f32 	%f83, [%rd14+20480];
	ld.global.f32 	%f84, [%rd14+22528];
	ld.global.f32 	%f85, [%rd14+24576];
	ld.global.f32 	%f86, [%rd14+26624];
	ld.global.f32 	%f87, [%rd14+28672];
	ld.global.f32 	%f88, [%rd14+30720];
	add.f32 	%f89, %f382, %f73;
	add.f32 	%f90, %f74, %f75;
	add.f32 	%f91, %f76, %f77;
	add.f32 	%f92, %f78, %f79;
	add.f32 	%f93, %f80, %f81;
	add.f32 	%f94, %f82, %f83;
	add.f32 	%f95, %f84, %f85;
	add.f32 	%f96, %f86, %f87;
	add.f32 	%f97, %f89, %f90;
	add.f32 	%f98, %f91, %f92;
	add.f32 	%f99, %f93, %f94;
	add.f32 	%f100, %f95, %f96;
	add.f32 	%f101, %f97, %f98;
	add.f32 	%f102, %f99, %f100;
	add.f32 	%f103, %f101, %f102;
	add.f32 	%f382, %f103, %f88;
	sub.s32 	%r55, %r51, %r202;
	setp.lt.u32 	%p4, %r55, 8192;
	@%p4 bra 	$L__BB35_46;
	add.s32 	%r202, %r202, 8192;
	setp.le.u32 	%p5, %r202, %r22;
	@%p5 bra 	$L__BB35_30;
$L__BB35_32:
	setp.le.u32 	%p6, %r51, %r202;
	sub.s32 	%r56, %r51, %r202;
	setp.ge.s32 	%p7, %r21, %r56;
	or.pred  	%p8, %p6, %p7;
	@%p8 bra 	$L__BB35_46;
	not.b32 	%r58, %r21;
	add.s32 	%r59, %r51, %r58;
	sub.s32 	%r60, %r59, %r202;
	shr.u32 	%r61, %r60, 9;
	add.s32 	%r26, %r61, 1;
	and.b32  	%r27, %r26, 15;
	setp.lt.u32 	%p9, %r60, 7680;
	mov.u32 	%r207, %r21;
	@%p9 bra 	$L__BB35_37;
	or.b32  	%r205, %r21, 4096;
	add.s32 	%r204, %r21, %r202;
	and.b32  	%r62, %r26, 16777200;
	neg.s32 	%r203, %r62;
$L__BB35_35:
	.pragma "nounroll";
	mul.wide.u32 	%rd15, %r204, 4;
	add.s64 	%rd16, %rd2, %rd15;
	ld.global.f32 	%f105, [%rd16];
	add.f32 	%f106, %f382, %f105;
	add.s32 	%r63, %r204, 512;
	mul.wide.u32 	%rd17, %r63, 4;
	add.s64 	%rd18, %rd2, %rd17;
	ld.global.f32 	%f107, [%rd18];
	add.f32 	%f108, %f106, %f107;
	add.s32 	%r64, %r204, 1024;
	mul.wide.u32 	%rd19, %r64, 4;
	add.s64 	%rd20, %rd2, %rd19;
	ld.global.f32 	%f109, [%rd20];
	add.f32 	%f110, %f108, %f109;
	add.s32 	%r65, %r204, 1536;
	mul.wide.u32 	%rd21, %r65, 4;
	add.s64 	%rd22, %rd2, %rd21;
	ld.global.f32 	%f111, [%rd22];
	add.f32 	%f112, %f110, %f111;
	add.s32 	%r66, %r204, 2048;
	mul.wide.u32 	%rd23, %r66, 4;
	add.s64 	%rd24, %rd2, %rd23;
	ld.global.f32 	%f113, [%rd24];
	add.f32 	%f114, %f112, %f113;
	add.s32 	%r67, %r204, 2560;
	mul.wide.u32 	%rd25, %r67, 4;
	add.s64 	%rd26, %rd2, %rd25;
	ld.global.f32 	%f115, [%rd26];
	add.f32 	%f116, %f114, %f115;
	add.s32 	%r68, %r204, 3072;
	mul.wide.u32 	%rd27, %r68, 4;
	add.s64 	%rd28, %rd2, %rd27;
	ld.global.f32 	%f117, [%rd28];
	add.f32 	%f118, %f116, %f117;
	add.s32 	%r69, %r204, 3584;
	mul.wide.u32 	%rd29, %r69, 4;
	add.s64 	%rd30, %rd2, %rd29;
	ld.global.f32 	%f119, [%rd30];
	add.f32 	%f120, %f118, %f119;
	add.s32 	%r70, %r204, 4096;
	mul.wide.u32 	%rd31, %r70, 4;
	add.s64 	%rd32, %rd2, %rd31;
	ld.global.f32 	%f121, [%rd32];
	add.f32 	%f122, %f120, %f121;
	add.s32 	%r71, %r204, 4608;
	mul.wide.u32 	%rd33, %r71, 4;
	add.s64 	%rd34, %rd2, %rd33;
	ld.global.f32 	%f123, [%rd34];
	add.f32 	%f124, %f122, %f123;
	add.s32 	%r72, %r204, 5120;
	mul.wide.u32 	%rd35, %r72, 4;
	add.s64 	%rd36, %rd2, %rd35;
	ld.global.f32 	%f125, [%rd36];
	add.f32 	%f126, %f124, %f125;
	add.s32 	%r73, %r204, 5632;
	mul.wide.u32 	%rd37, %r73, 4;
	add.s64 	%rd38, %rd2, %rd37;
	ld.global.f32 	%f127, [%rd38];
	add.f32 	%f128, %f126, %f127;
	add.s32 	%r74, %r204, 6144;
	mul.wide.u32 	%rd39, %r74, 4;
	add.s64 	%rd40, %rd2, %rd39;
	ld.global.f32 	%f129, [%rd40];
	add.f32 	%f130, %f128, %f129;
	add.s32 	%r75, %r204, 6656;
	mul.wide.u32 	%rd41, %r75, 4;
	add.s64 	%rd42, %rd2, %rd41;
	ld.global.f32 	%f131, [%rd42];
	add.f32 	%f132, %f130, %f131;
	add.s32 	%r76, %r204, 7168;
	mul.wide.u32 	%rd43, %r76, 4;
	add.s64 	%rd44, %rd2, %rd43;
	ld.global.f32 	%f133, [%rd44];
	add.f32 	%f134, %f132, %f133;
	add.s32 	%r77, %r204, 7680;
	mul.wide.u32 	%rd45, %r77, 4;
	add.s64 	%rd46, %rd2, %rd45;
	ld.global.f32 	%f135, [%rd46];
	add.f32 	%f382, %f134, %f135;
	add.s32 	%r205, %r205, 8192;
	add.s32 	%r204, %r204, 8192;
	add.s32 	%r203, %r203, 16;
	setp.ne.s32 	%p10, %r203, 0;
	@%p10 bra 	$L__BB35_35;
	add.s32 	%r207, %r205, -4096;
$L__BB35_37:
	setp.eq.s32 	%p11, %r27, 0;
	@%p11 bra 	$L__BB35_46;
	and.b32  	%r39, %r26, 7;
	setp.lt.u32 	%p12, %r27, 8;
	@%p12 bra 	$L__BB35_40;
	add.s32 	%r78, %r207, %r202;
	mul.wide.u32 	%rd47, %r78, 4;
	add.s64 	%rd48, %rd2, %rd47;
	ld.global.f32 	%f137, [%rd48];
	add.f32 	%f138, %f382, %f137;
	add.s32 	%r79, %r78, 512;
	mul.wide.u32 	%rd49, %r79, 4;
	add.s64 	%rd50, %rd2, %rd49;
	ld.global.f32 	%f139, [%rd50];
	add.f32 	%f140, %f138, %f139;
	add.s32 	%r80, %r78, 1024;
	mul.wide.u32 	%rd51, %r80, 4;
	add.s64 	%rd52, %rd2, %rd51;
	ld.global.f32 	%f141, [%rd52];
	add.f32 	%f142, %f140, %f141;
	add.s32 	%r81, %r78, 1536;
	mul.wide.u32 	%rd53, %r81, 4;
	add.s64 	%rd54, %rd2, %rd53;
	ld.global.f32 	%f143, [%rd54];
	add.f32 	%f144, %f142, %f143;
	add.s32 	%r82, %r78, 2048;
	mul.wide.u32 	%rd55, %r82, 4;
	add.s64 	%rd56, %rd2, %rd55;
	ld.global.f32 	%f145, [%rd56];
	add.f32 	%f146, %f144, %f145;
	add.s32 	%r83, %r78, 2560;
	mul.wide.u32 	%rd57, %r83, 4;
	add.s64 	%rd58, %rd2, %rd57;
	ld.global.f32 	%f147, [%rd58];
	add.f32 	%f148, %f146, %f147;
	add.s32 	%r84, %r78, 3072;
	mul.wide.u32 	%rd59, %r84, 4;
	add.s64 	%rd60, %rd2, %rd59;
	ld.global.f32 	%f149, [%rd60];
	add.f32 	%f150, %f148, %f149;
	add.s32 	%r85, %r78, 3584;
	mul.wide.u32 	%rd61, %r85, 4;
	add.s64 	%rd62, %rd2, %rd61;
	ld.global.f32 	%f151, [%rd62];
	add.f32 	%f382, %f150, %f151;
	add.s32 	%r207, %r207, 4096;
$L__BB35_40:
	setp.eq.s32 	%p13, %r39, 0;
	@%p13 bra 	$L__BB35_46;
	and.b32  	%r42, %r26, 3;
	setp.lt.u32 	%p14, %r39, 4;
	@%p14 bra 	$L__BB35_43;
	add.s32 	%r86, %r207, %r202;
	mul.wide.u32 	%rd63, %r86, 4;
	add.s64 	%rd64, %rd2, %rd63;
	ld.global.f32 	%f153, [%rd64];
	add.f32 	%f154, %f382, %f153;
	add.s32 	%r87, %r86, 512;
	mul.wide.u32 	%rd65, %r87, 4;
	add.s64 	%rd66, %rd2, %rd65;
	ld.global.f32 	%f155, [%rd66];
	add.f32 	%f156, %f154, %f155;
	add.s32 	%r88, %r86, 1024;
	mul.wide.u32 	%rd67, %r88, 4;
	add.s64 	%rd68, %rd2, %rd67;
	ld.global.f32 	%f157, [%rd68];
	add.f32 	%f158, %f156, %f157;
	add.s32 	%r89, %r86, 1536;
	mul.wide.u32 	%rd69, %r89, 4;
	add.s64 	%rd70, %rd2, %rd69;
	ld.global.f32 	%f159, [%rd70];
	add.f32 	%f382, %f158, %f159;
	add.s32 	%r207, %r207, 2048;
$L__BB35_43:
	setp.eq.s32 	%p15, %r42, 0;
	@%p15 bra 	$L__BB35_46;
	add.s32 	%r210, %r207, %r202;
	neg.s32 	%r209, %r42;
$L__BB35_45:
	.pragma "nounroll";
	mul.wide.u32 	%rd71, %r210, 4;
	add.s64 	%rd72, %rd2, %rd71;
	ld.global.f32 	%f160, [%rd72];
	add.f32 	%f382, %f382, %f160;
	add.s32 	%r210, %r210, 512;
	add.s32 	%r209, %r209, 1;
	setp.ne.s32 	%p16, %r209, 0;
	@%p16 bra 	$L__BB35_45;
$L__BB35_46:
	// begin inline asm
	mov.u32 %r90, %laneid;
	// end inline asm
	mov.b32 	%r92, %f382;
	mov.b32 	%r93, 1;
	mov.b32 	%r114, 31;
	mov.b32 	%r115, -1;
	// begin inline asm
	shfl.sync.down.b32 %r91, %r92, %r93, %r114, %r115;
	// end inline asm
	setp.gt.s32 	%p17, %r90, 30;
	mov.b32 	%f161, %r91;
	add.f32 	%f162, %f382, %f161;
	selp.f32 	%f163, %f382, %f162, %p17;
	mov.b32 	%r97, %f163;
	mov.b32 	%r98, 2;
	// begin inline asm
	shfl.sync.down.b32 %r96, %r97, %r98, %r114, %r115;
	// end inline asm
	setp.gt.s32 	%p18, %r90, 29;
	mov.b32 	%f164, %r96;
	add.f32 	%f165, %f163, %f164;
	selp.f32 	%f166, %f163, %f165, %p18;
	mov.b32 	%r102, %f166;
	mov.b32 	%r103, 4;
	// begin inline asm
	shfl.sync.down.b32 %r101, %r102, %r103, %r114, %r115;
	// end inline asm
	setp.gt.s32 	%p19, %r90, 27;
	mov.b32 	%f167, %r101;
	add.f32 	%f168, %f166, %f167;
	selp.f32 	%f169, %f166, %f168, %p19;
	mov.b32 	%r107, %f169;
	mov.b32 	%r108, 8;
	// begin inline asm
	shfl.sync.down.b32 %r106, %r107, %r108, %r114, %r115;
	// end inline asm
	setp.gt.s32 	%p20, %r90, 23;
	mov.b32 	%f170, %r106;
	add.f32 	%f171, %f169, %f170;
	selp.f32 	%f172, %f169, %f171, %p20;
	mov.b32 	%r112, %f172;
	mov.b32 	%r113, 16;
	// begin inline asm
	shfl.sync.down.b32 %r111, %r112, %r113, %r114, %r115;
	// end inline asm
	setp.gt.s32 	%p21, %r90, 15;
	mov.b32 	%f173, %r111;
	add.f32 	%f38, %f172, %f173;
	selp.f32 	%f383, %f172, %f38, %p21;
	setp.ne.s32 	%p22, %r90, 0;
	@%p22 bra 	$L__BB35_48;
	shr.u32 	%r116, %r21, 3;
	and.b32  	%r117, %r116, 124;
	mov.u32 	%r118, _ZZN3cub18CUB_300001_SM_10006detail6reduce28DeviceReduceSingleTileKernelINS2_10policy_hubIfjN4cuda3std3__44plusIfEEE10Policy1000EN6thrust24THRUST_300001_SM_1000_NS10device_ptrIfEEPfjS9_ffNS7_10__identityEEEvT0_T1_T2_T3_T4_T6_E12temp_storage;
	add.s32 	%r119, %r118, %r117;
	st.shared.f32 	[%r119+16], %f38;
$L__BB35_48:
	bar.sync 	0;
	setp.ne.s32 	%p23, %r21, 0;
	@%p23 bra 	$L__BB35_50;
	ld.shared.f32 	%f174, [_ZZN3cub18CUB_300001_SM_10006detail6reduce28DeviceReduceSingleTileKernelINS2_10policy_hubIfjN4cuda3std3__44plusIfEEE10Policy1000EN6thrust24THRUST_300001_SM_1000_NS10device_ptrIfEEPfjS9_ffNS7_10__identityEEEvT0_T1_T2_T3_T4_T6_E12temp_storage+20];
	add.f32 	%f175, %f383, %f174;
	ld.shared.f32 	%f176, [_ZZN3cub18CUB_300001_SM_10006detail6reduce28DeviceReduceSingleTileKernelINS2_10policy_hubIfjN4cuda3std3__44plusIfEEE10Policy1000EN6thrust24THRUST_300001_SM_1000_NS10device_ptrIfEEPfjS9_ffNS7_10__identityEEEvT0_T1_T2_T3_T4_T6_E12temp_storage+24];
	add.f32 	%f177, %f175, %f176;
	ld.shared.f32 	%f178, [_ZZN3cub18CUB_300001_SM_10006detail6reduce28DeviceReduceSingleTileKernelINS2_10policy_hubIfjN4cuda3std3__44plusIfEEE10Policy1000EN6thrust24THRUST_300001_SM_1000_NS10device_ptrIfEEPfjS9_ffNS7_10__identityEEEvT0_T1_T2_T3_T4_T6_E12temp_storage+28];
	add.f32 	%f179, %f177, %f178;
	ld.shared.f32 	%f180, [_ZZN3cub18CUB_300001_SM_10006detail6reduce28DeviceReduceSingleTileKernelINS2_10policy_hubIfjN4cuda3std3__44plusIfEEE10Policy1000EN6thrust24THRUST_300001_SM_1000_NS10device_ptrIfEEPfjS9_ffNS7_10__identityEEEvT0_T1_T2_T3_T4_T6_E12temp_storage+32];
	add.f32 	%f181, %f179, %f180;
	ld.shared.f32 	%f182, [_ZZN3cub18CUB_300001_SM_10006detail6reduce28DeviceReduceSingleTileKernelINS2_10policy_hubIfjN4cuda3std3__44plusIfEEE10Policy1000EN6thrust24THRUST_300001_SM_1000_NS10device_ptrIfEEPfjS9_ffNS7_10__identityEEEvT0_T1_T2_T3_T4_T6_E12temp_storage+36];
	add.f32 	%f183, %f181, %f182;
	ld.shared.f32 	%f184, [_ZZN3cub18CUB_300001_SM_10006detail6reduce28DeviceReduceSingleTileKernelINS2_10policy_hubIfjN4cuda3std3__44plusIfEEE10Policy1000EN6thrust24THRUST_300001_SM_1000_NS10device_ptrIfEEPfjS9_ffNS7_10__identityEEEvT0_T1_T2_T3_T4_T6_E12temp_storage+40];
	add.f32 	%f185, %f183, %f184;
	ld.shared.f32 	%f186, [_ZZN3cub18CUB_300001_SM_10006detail6reduce28DeviceReduceSingleTileKernelINS2_10policy_hubIfjN4cuda3std3__44plusIfEEE10Policy1000EN6thrust24THRUST_300001_SM_1000_NS10device_ptrIfEEPfjS9_ffNS7_10__identityEEEvT0_T1_T2_T3_T4_T6_E12temp_storage+44];
	add.f32 	%f187, %f185, %f186;
	ld.shared.f32 	%f188, [_ZZN3cub18CUB_300001_SM_10006detail6reduce28DeviceReduceSingleTileKernelINS2_10policy_hubIfjN4cuda3std3__44plusIfEEE10Policy1000EN6thrust24THRUST_300001_SM_1000_NS10device_ptrIfEEPfjS9_ffNS7_10__identityEEEvT0_T1_T2_T3_T4_T6_E12temp_storage+48];
	add.f32 	%f189, %f187, %f188;
	ld.shared.f32 	%f190, [_ZZN3cub18CUB_300001_SM_10006detail6reduce28DeviceReduceSingleTileKernelINS2_10policy_hubIfjN4cuda3std3__44plusIfEEE10Policy1000EN6thrust24THRUST_300001_SM_1000_NS10device_ptrIfEEPfjS9_ffNS7_10__identityEEEvT0_T1_T2_T3_T4_T6_E12temp_storage+52];
	add.f32 	%f191, %f189, %f190;
	ld.shared.f32 	%f192, [_ZZN3cub18CUB_300001_SM_10006detail6reduce28DeviceReduceSingleTileKernelINS2_10policy_hubIfjN4cuda3std3__44plusIfEEE10Policy1000EN6thrust24THRUST_300001_SM_1000_NS10device_ptrIfEEPfjS9_ffNS7_10__identityEEEvT0_T1_T2_T3_T4_T6_E12temp_storage+56];
	add.f32 	%f193, %f191, %f192;
	ld.shared.f32 	%f194, [_ZZN3cub18CUB_300001_SM_10006detail6reduce28DeviceReduceSingleTileKernelINS2_10policy_hubIfjN4cuda3std3__44plusIfEEE10Policy1000EN6thrust24THRUST_300001_SM_1000_NS10device_ptrIfEEPfjS9_ffNS7_10__identityEEEvT0_T1_T2_T3_T4_T6_E12temp_storage+60];
	add.f32 	%f195, %f193, %f194;
	ld.shared.f32 	%f196, [_ZZN3cub18CUB_300001_SM_10006detail6reduce28DeviceReduceSingleTileKernelINS2_10policy_hubIfjN4cuda3std3__44plusIfEEE10Policy1000EN6thrust24THRUST_300001_SM_1000_NS10device_ptrIfEEPfjS9_ffNS7_10__identityEEEvT0_T1_T2_T3_T4_T6_E12temp_storage+64];
	add.f32 	%f197, %f195, %f196;
	ld.shared.f32 	%f198, [_ZZN3cub18CUB_300001_SM_10006detail6reduce28DeviceReduceSingleTileKernelINS2_10policy_hubIfjN4cuda3std3__44plusIfEEE10Policy1000EN6thrust24THRUST_300001_SM_1000_NS10device_ptrIfEEPfjS9_ffNS7_10__identityEEEvT0_T1_T2_T3_T4_T6_E12temp_storage+68];
	add.f32 	%f199, %f197, %f198;
	ld.shared.f32 	%f200, [_ZZN3cub18CUB_300001_SM_10006detail6reduce28DeviceReduceSingleTileKernelINS2_10policy_hubIfjN4cuda3std3__44plusIfEEE10Policy1000EN6thrust24THRUST_300001_SM_1000_NS10device_ptrIfEEPfjS9_ffNS7_10__identityEEEvT0_T1_T2_T3_T4_T6_E12temp_storage+72];
	add.f32 	%f201, %f199, %f200;
	ld.shared.f32 	%f202, [_ZZN3cub18CUB_300001_SM_10006detail6reduce28DeviceReduceSingleTileKernelINS2_10policy_hubIfjN4cuda3std3__44plusIfEEE10Policy1000EN6thrust24THRUST_300001_SM_1000_NS10device_ptrIfEEPfjS9_ffNS7_10__identityEEEvT0_T1_T2_T3_T4_T6_E12temp_storage+76];
	add.f32 	%f383, %f201, %f202;
$L__BB35_50:
	mov.u32 	%r192, %tid.x;
	setp.ne.s32 	%p65, %r192, 0;
	@%p65 bra 	$L__BB35_52;
	add.f32 	%f361, %f42, %f383;
	st.global.f32 	[%rd1], %f361;
$L__BB35_52:
	ret;

}
	// .globl	_ZN3cub18CUB_300001_SM_10006detail6reduce18DeviceReduceKernelINS2_10policy_hubIfjN4cuda3std3__44plusIfEEE10Policy1000EN6thrust24THRUST_300001_SM_1000_NS10device_ptrIfEEjS9_fNS7_10__identityEEEvT0_PT3_T1_NS0_13GridEvenShareISK_EET2_T4_
.visible .entry _ZN3cub18CUB_300001_SM_10006detail6reduce18DeviceReduceKernelINS2_10policy_hubIfjN4cuda3std3__44plusIfEEE10Policy1000EN6thrust24THRUST_300001_SM_1000_NS10device_ptrIfEEjS9_fNS7_10__identityEEEvT0_PT3_T1_NS0_13GridEvenShareISK_EET2_T4_(
	.param .align 8 .b8 _ZN3cub18CUB_300001_SM_10006detail6reduce18DeviceReduceKernelINS2_10policy_hubIfjN4cuda3std3__44plusIfEEE10Policy1000EN6thrust24THRUST_300001_SM_1000_NS10device_ptrIfEEjS9_fNS7_10__identityEEEvT0_PT3_T1_NS0_13GridEvenShareISK_EET2_T4__param_0[8],
	.param .u64 .ptr .align 1 _ZN3cub18CUB_300001_SM_10006detail6reduce18DeviceReduceKernelINS2_10policy_hubIfjN4cuda3std3__44plusIfEEE10Policy1000EN6thrust24THRUST_300001_SM_1000_NS10device_ptrIfEEjS9_fNS7_10__identityEEEvT0_PT3_T1_NS0_13GridEvenShareISK_EET2_T4__param_1,
	.param .u32 _ZN3cub18CUB_300001_SM_10006detail6reduce18DeviceReduceKernelINS2_10policy_hubIfjN4cuda3std3__44plusIfEEE10Policy1000EN6thrust24THRUST_300001_SM_1000_NS10device_ptrIfEEjS9_fNS7_10__identityEEEvT0_PT3_T1_NS0_13GridEvenShareISK_EET2_T4__param_2,
	.param .align 4 .b8 _ZN3cub18CUB_300001_SM_10006detail6reduce18DeviceReduceKernelINS2_10policy_hubIfjN4cuda3std3__44plusIfEEE10Policy1000EN6thrust24THRUST_300001_SM_1000_NS10device_ptrIfEEjS9_fNS7_10__identityEEEvT0_PT3_T1_NS0_13GridEvenShareISK_EET2_T4__param_3[40],
	.param .align 1 .b8 _ZN3cub18CUB_300001_SM_10006detail6reduce18DeviceReduceKernelINS2_10policy_hubIfjN4cuda3std3__44plusIfEEE10Policy1000EN6thrust24THRUST_300001_SM_1000_NS10device_ptrIfEEjS9_fNS7_10__identityEEEvT0_PT3_T1_NS0_13GridEvenShareISK_EET2_T4__param_4[1],
	.param .align 1 .b8 _ZN3cub18CUB_300001_SM_10006detail6reduce18DeviceReduceKernelINS2_10policy_hubIfjN4cuda3std3__44plusIfEEE10Policy1000EN6thrust24THRUST_300001_SM_1000_NS10device_ptrIfEEjS9_fNS7_10__identityEEEvT0_PT3_T1_NS0_13GridEvenShareISK_EET2_T4__param_5[1]
)
.maxntid 512
{
	.reg .pred 	%p<65>;
	.reg .b16 	%rs<4>;
	.reg .b32 	%r<279>;
	.reg .b32 	%f<380>;
	.reg .b64 	%rd<130>;
	// demoted variable
	.shared .align 4 .b8 _ZZN3cub18CUB_300001_SM_10006detail6reduce18DeviceReduceKernelINS2_10policy_hubIfjN4cuda3std3__44plusIfEEE10Policy1000EN6thrust24THRUST_300001_SM_1000_NS10device_ptrIfEEjS9_fNS7_10__identityEEEvT0_PT3_T1_NS0_13GridEvenShareISK_EET2_T4_E12temp_storage[84];
	ld.param.u32 	%r1, [_ZN3cub18CUB_300001_SM_10006detail6reduce18DeviceReduceKernelINS2_10policy_hubIfjN4cuda3std3__44plusIfEEE10Policy1000EN6thrust24THRUST_300001_SM_1000_NS10device_ptrIfEEjS9_fNS7_10__identityEEEvT0_PT3_T1_NS0_13GridEvenShareISK_EET2_T4__param_3+20];
	ld.param.u32 	%r2, [_ZN3cub18CUB_300001_SM_10006detail6reduce18DeviceReduceKernelINS2_10policy_hubIfjN4cuda3std3__44plusIfEEE10Policy1000EN6thrust24THRUST_300001_SM_1000_NS10device_ptrIfEEjS9_fNS7_10__identityEEEvT0_PT3_T1_NS0_13GridEvenShareISK_EET2_T4__param_3+24];
	ld.param.u64 	%rd3, [_ZN3cub18CUB_300001_SM_10006detail6reduce18DeviceReduceKernelINS2_10policy_hubIfjN4cuda3std3__44plusIfEEE10Policy1000EN6thrust24THRUST_300001_SM_1000_NS10device_ptrIfEEjS9_fNS7_10__identityEEEvT0_PT3_T1_NS0_13GridEvenShareISK_EET2_T4__param_0];
	cvta.to.global.u64 	%rd1, %rd3;
	mov.u32 	%r3, %ctaid.x;
	shl.b32 	%r4, %r2, 13;
	shl.b32 	%r270, %r3, 13;
	sub.s32 	%r6, %r1, %r270;
	setp.gt.u32 	%p1, %r6, 8191;
	@%p1 bra 	$L__BB36_26;
	mov.u32 	%r7, %tid.x;
	setp.ge.u32 	%p23, %r7, %r6;
	mov.f32 	%f368, 0f00000000;
	mov.u32 	%r261, %r7;
	@%p23 bra 	$L__BB36_3;
	add.s32 	%r155, %r270, %r7;
	mul.wide.u32 	%rd66, %r155, 4;
	add.s64 	%rd67, %rd1, %rd66;
	ld.global.f32 	%f368, [%rd67];
	add.s32 	%r261, %r7, 512;
$L__BB36_3:
	setp.ge.u32 	%p24, %r261, %r6;
	@%p24 bra 	$L__BB36_17;
	not.b32 	%r156, %r261;
	add.s32 	%r157, %r1, %r156;
	sub.s32 	%r158, %r157, %r270;
	shr.u32 	%r159, %r158, 9;
	add.s32 	%r10, %r159, 1;
	and.b32  	%r11, %r10, 15;
	setp.lt.u32 	%p25, %r158, 7680;
	@%p25 bra 	$L__BB36_8;
	or.b32  	%r260, %r261, 4096;
	add.s32 	%r259, %r261, %r270;
	and.b32  	%r160, %r10, 16777200;
	neg.s32 	%r258, %r160;
$L__BB36_6:
	.pragma "nounroll";
	mul.wide.u32 	%rd68, %r259, 4;
	add.s64 	%rd69, %rd1, %rd68;
	ld.global.f32 	%f203, [%rd69];
	add.f32 	%f204, %f368, %f203;
	add.s32 	%r161, %r259, 512;
	mul.wide.u32 	%rd70, %r161, 4;
	add.s64 	%rd71, %rd1, %rd70;
	ld.global.f32 	%f205, [%rd71];
	add.f32 	%f206, %f204, %f205;
	add.s32 	%r162, %r259, 1024;
	mul.wide.u32 	%rd72, %r162, 4;
	add.s64 	%rd73, %rd1, %rd72;
	ld.global.f32 	%f207, [%rd73];
	add.f32 	%f208, %f206, %f207;
	add.s32 	%r163, %r259, 1536;
	mul.wide.u32 	%rd74, %r163, 4;
	add.s64 	%rd75, %rd1, %rd74;
	ld.global.f32 	%f209, [%rd75];
	add.f32 	%f210, %f208, %f209;
	add.s32 	%r164, %r259, 2048;
	mul.wide.u32 	%rd76, %r164, 4;
	add.s64 	%rd77, %rd1, %rd76;
	ld.global.f32 	%f211, [%rd77];
	add.f32 	%f212, %f210, %f211;
	add.s32 	%r165, %r259, 2560;
	mul.wide.u32 	%rd78, %r165, 4;
	add.s64 	%rd79, %rd1, %rd78;
	ld.global.f32 	%f213, [%rd79];
	add.f32 	%f214, %f212, %f213;
	add.s32 	%r166, %r259, 3072;
	mul.wide.u32 	%rd80, %r166, 4;
	add.s64 	%rd81, %rd1, %rd80;
	ld.global.f32 	%f215, [%rd81];
	add.f32 	%f216, %f214, %f215;
	add.s32 	%r167, %r259, 3584;
	mul.wide.u32 	%rd82, %r167, 4;
	add.s64 	%rd83, %rd1, %rd82;
	ld.global.f32 	%f217, [%rd83];
	add.f32 	%f218, %f216, %f217;
	add.s32 	%r168, %r259, 4096;
	mul.wide.u32 	%rd84, %r168, 4;
	add.s64 	%rd85, %rd1, %rd84;
	ld.global.f32 	%f219, [%rd85];
	add.f32 	%f220, %f218, %f219;
	add.s32 	%r169, %r259, 4608;
	mul.wide.u32 	%rd86, %r169, 4;
	add.s64 	%rd87, %rd1, %rd86;
	ld.global.f32 	%f221, [%rd87];
	add.f32 	%f222, %f220, %f221;
	add.s32 	%r170, %r259, 5120;
	mul.wide.u32 	%rd88, %r170, 4;
	add.s64 	%rd89, %rd1, %rd88;
	ld.global.f32 	%f223, [%rd89];
	add.f32 	%f224, %f222, %f223;
	add.s32 	%r171, %r259, 5632;
	mul.wide.u32 	%rd90, %r171, 4;
	add.s64 	%rd91, %rd1, %rd90;
	ld.global.f32 	%f225, [%rd91];
	add.f32 	%f226, %f224, %f225;
	add.s32 	%r172, %r259, 6144;
	mul.wide.u32 	%rd92, %r172, 4;
	add.s64 	%rd93, %rd1, %rd92;
	ld.global.f32 	%f227, [%rd93];
	add.f32 	%f228, %f226, %f227;
	add.s32 	%r173, %r259, 6656;
	mul.wide.u32 	%rd94, %r173, 4;
	add.s64 	%rd95, %rd1, %rd94;
	ld.global.f32 	%f229, [%rd95];
	add.f32 	%f230, %f228, %f229;
	add.s32 	%r174, %r259, 7168;
	mul.wide.u32 	%rd96, %r174, 4;
	add.s64 	%rd97, %rd1, %rd96;
	ld.global.f32 	%f231, [%rd97];
	add.f32 	%f232, %f230, %f231;
	add.s32 	%r175, %r259, 7680;
	mul.wide.u32 	%rd98, %r175, 4;
	add.s64 	%rd99, %rd1, %rd98;
	ld.global.f32 	%f233, [%rd99];
	add.f32 	%f368, %f232, %f233;
	add.s32 	%r260, %r260, 8192;
	add.s32 	%r259, %r259, 8192;
	add.s32 	%r258, %r258, 16;
	setp.ne.s32 	%p26, %r258, 0;
	@%p26 bra 	$L__BB36_6;
	add.s32 	%r261, %r260, -4096;
$L__BB36_8:
	setp.eq.s32 	%p27, %r11, 0;
	@%p27 bra 	$L__BB36_17;
	and.b32  	%r23, %r10, 7;
	setp.lt.u32 	%p28, %r11, 8;
	@%p28 bra 	$L__BB36_11;
	add.s32 	%r176, %r270, %r261;
	mul.wide.u32 	%rd100, %r176, 4;
	add.s64 	%rd101, %rd1, %rd100;
	ld.global.f32 	%f235, [%rd101];
	add.f32 	%f236, %f368, %f235;
	add.s32 	%r177, %r176, 512;
	mul.wide.u32 	%rd102, %r177, 4;
	add.s64 	%rd103, %rd1, %rd102;
	ld.global.f32 	%f237, [%rd103];
	add.f32 	%f238, %f236, %f237;
	add.s32 	%r178, %r176, 1024;
	mul.wide.u32 	%rd104, %r178, 4;
	add.s64 	%rd105, %rd1, %rd104;
	ld.global.f32 	%f239, [%rd105];
	add.f32 	%f240, %f238, %f239;
	add.s32 	%r179, %r176, 1536;
	mul.wide.u32 	%rd106, %r179, 4;
	add.s64 	%rd107, %rd1, %rd106;
	ld.global.f32 	%f241, [%rd107];
	add.f32 	%f242, %f240, %f241;
	add.s32 	%r180, %r176, 2048;
	mul.wide.u32 	%rd108, %r180, 4;
	add.s64 	%rd109, %rd1, %rd108;
	ld.global.f32 	%f243, [%rd109];
	add.f32 	%f244, %f242, %f243;
	add.s32 	%r181, %r176, 2560;
	mul.wide.u32 	%rd110, %r181, 4;
	add.s64 	%rd111, %rd1, %rd110;
	ld.global.f32 	%f245, [%rd111];
	add.f32 	%f246, %f244, %f245;
	add.s32 	%r182, %r176, 3072;
	mul.wide.u32 	%rd112, %r182, 4;
	add.s64 	%rd113, %rd1, %rd112;
	ld.global.f32 	%f247, [%rd113];
	add.f32 	%f248, %f246, %f247;
	add.s32 	%r183, %r176, 3584;
	mul.wide.u32 	%rd114, %r183, 4;
	add.s64 	%rd115, %rd1, %rd114;
	ld.global.f32 	%f249, [%rd115];
	add.f32 	%f368, %f248, %f249;
	add.s32 	%r261, %r261, 4096;
$L__BB36_11:
	setp.eq.s32 	%p29, %r23, 0;
	@%p29 bra 	$L__BB36_17;
	and.b32  	%r26, %r10, 3;
	setp.lt.u32 	%p30, %r23, 4;
	@%p30 bra 	$L__BB36_14;
	add.s32 	%r184, %r270, %r261;
	mul.wide.u32 	%rd116, %r184, 4;
	add.s64 	%rd117, %rd1, %rd116;
	ld.global.f32 	%f251, [%rd117];
	add.f32 	%f252, %f368, %f251;
	add.s32 	%r185, %r184, 512;
	mul.wide.u32 	%rd118, %r185, 4;
	add.s64 	%rd119, %rd1, %rd118;
	ld.global.f32 	%f253, [%rd119];
	add.f32 	%f254, %f252, %f253;
	add.s32 	%r186, %r184, 1024;
	mul.wide.u32 	%rd120, %r186, 4;
	add.s64 	%rd121, %rd1, %rd120;
	ld.global.f32 	%f255, [%rd121];
	add.f32 	%f256, %f254, %f255;
	add.s32 	%r187, %r184, 1536;
	mul.wide.u32 	%rd122, %r187, 4;
	add.s64 	%rd123, %rd1, %rd122;
	ld.global.f32 	%f257, [%rd123];
	add.f32 	%f368, %f256, %f257;
	add.s32 	%r261, %r261, 2048;
$L__BB36_14:
	setp.eq.s32 	%p31, %r26, 0;
	@%p31 bra 	$L__BB36_17;
	add.s32 	%r265, %r261, %r270;
	neg.s32 	%r264, %r26;
$L__BB36_16:
	.pragma "nounroll";
	mul.wide.u32 	%rd124, %r265, 4;
	add.s64 	%rd125, %rd1, %rd124;
	ld.global.f32 	%f258, [%rd125];
	add.f32 	%f368, %f368, %f258;
	add.s32 	%r265, %r265, 512;
	add.s32 	%r264, %r264, 1;
	setp.ne.s32 	%p32, %r264, 0;
	@%p32 bra 	$L__BB36_16;
$L__BB36_17:
	setp.lt.u32 	%p33, %r6, 512;
	@%p33 bra 	$L__BB36_22;
	// begin inline asm
	mov.u32 %r226, %laneid;
	// end inline asm
	mov.b32 	%r228, %f368;
	mov.b32 	%r229, 1;
	mov.b32 	%r250, 31;
	mov.b32 	%r251, -1;
	// begin inline asm
	shfl.sync.down.b32 %r227, %r228, %r229, %r250, %r251;
	// end inline asm
	setp.gt.s32 	%p57, %r226, 30;
	mov.b32 	%f317, %r227;
	add.f32 	%f318, %f368, %f317;
	selp.f32 	%f319, %f368, %f318, %p57;
	mov.b32 	%r233, %f319;
	mov.b32 	%r234, 2;
	// begin inline asm
	shfl.sync.down.b32 %r232, %r233, %r234, %r250, %r251;
	// end inline asm
	setp.gt.s32 	%p58, %r226, 29;
	mov.b32 	%f320, %r232;
	add.f32 	%f321, %f319, %f320;
	selp.f32 	%f322, %f319, %f321, %p58;
	mov.b32 	%r238, %f322;
	mov.b32 	%r239, 4;
	// begin inline asm
	shfl.sync.down.b32 %r237, %r238, %r239, %r250, %r251;
	// end inline asm
	setp.gt.s32 	%p59, %r226, 27;
	mov.b32 	%f323, %r237;
	add.f32 	%f324, %f322, %f323;
	selp.f32 	%f325, %f322, %f324, %p59;
	mov.b32 	%r243, %f325;
	mov.b32 	%r244, 8;
	// begin inline asm
	shfl.sync.down.b32 %r242, %r243, %r244, %r250, %r251;
	// end inline asm
	setp.gt.s32 	%p60, %r226, 23;
	mov.b32 	%f326, %r242;
	add.f32 	%f327, %f325, %f326;
	selp.f32 	%f328, %f325, %f327, %p60;
	mov.b32 	%r248, %f328;
	mov.b32 	%r249, 16;
	// begin inline asm
	shfl.sync.down.b32 %r247, %r248, %r249, %r250, %r251;
	// end inline asm
	setp.gt.s32 	%p61, %r226, 15;
	mov.b32 	%f329, %r247;
	add.f32 	%f16, %f328, %f329;
	selp.f32 	%f379, %f328, %f16, %p61;
	setp.ne.s32 	%p62, %r226, 0;
	@%p62 bra 	$L__BB36_20;
	shr.u32 	%r252, %r7, 3;
	and.b32  	%r253, %r252, 124;
	mov.u32 	%r254, _ZZN3cub18CUB_300001_SM_10006detail6reduce18DeviceReduceKernelINS2_10policy_hubIfjN4cuda3std3__44plusIfEEE10Policy1000EN6thrust24THRUST_300001_SM_1000_NS10device_ptrIfEEjS9_fNS7_10__identityEEEvT0_PT3_T1_NS0_13GridEvenShareISK_EET2_T4_E12temp_storage;
	add.s32 	%r255, %r254, %r253;
	st.shared.f32 	[%r255+16], %f16;
$L__BB36_20:
	bar.sync 	0;
	setp.ne.s32 	%p63, %r7, 0;
	@%p63 bra 	$L__BB36_48;
	ld.shared.f32 	%f330, [_ZZN3cub18CUB_300001_SM_10006detail6reduce18DeviceReduceKernelINS2_10policy_hubIfjN4cuda3std3__44plusIfEEE10Policy1000EN6thrust24THRUST_300001_SM_1000_NS10device_ptrIfEEjS9_fNS7_10__identityEEEvT0_PT3_T1_NS0_13GridEvenShareISK_EET2_T4_E12temp_storage+20];
	add.f32 	%f331, %f379, %f330;
	ld.shared.f32 	%f332, [_ZZN3cub18CUB_300001_SM_10006detail6reduce18DeviceReduceKernelINS2_10policy_hubIfjN4cuda3std3__44plusIfEEE10Policy1000EN6thrust24THRUST_300001_SM_1000_NS10device_ptrIfEEjS9_fNS7_10__identityEEEvT0_PT3_T1_NS0_13GridEvenShareISK_EET2_T4_E12temp_storage+24];
	add.f32 	%f333, %f331, %f332;
	ld.shared.f32 	%f334, [_ZZN3cub18CUB_300001_SM_10006detail6reduce18DeviceReduceKernelINS2_10policy_hubIfjN4cuda3std3__44plusIfEEE10Policy1000EN6thrust24THRUST_300001_SM_1000_NS10device_ptrIfEEjS9_fNS7_10__identityEEEvT0_PT3_T1_NS0_13GridEvenShareISK_EET2_T4_E12temp_storage+28];
	add.f32 	%f335, %f333, %f334;
	ld.shared.f32 	%f336, [_ZZN3cub18CUB_300001_SM_10006detail6reduce18DeviceReduceKernelINS2_10policy_hubIfjN4cuda3std3__44plusIfEEE10Policy1000EN6thrust24THRUST_300001_SM_1000_NS10device_ptrIfEEjS9_fNS7_10__identityEEEvT0_PT3_T1_NS0_13GridEvenShareISK_EET2_T4_E12temp_storage+32];
	add.f32 	%f337, %f335, %f336;
	ld.shared.f32 	%f338, [_ZZN3cub18CUB_300001_SM_10006detail6reduce18DeviceReduceKernelINS2_10policy_hubIfjN4cuda3std3__44plusIfEEE10Policy1000EN6thrust24THRUST_300001_SM_1000_NS10device_ptrIfEEjS9_fNS7_10__identityEEEvT0_PT3_T1_NS0_13GridEvenShareISK_EET2_T4_E12temp_storage+36];
	add.f32 	%f339, %f337, %f338;
	ld.shared.f32 	%f340, [_ZZN3cub18CUB_300001_SM_10006detail6reduce18DeviceReduceKernelINS2_10policy_hubIfjN4cuda3std3__44plusIfEEE10Policy1000EN6thrust24THRUST_300001_SM_1000_NS10device_ptrIfEEjS9_fNS7_10__identityEEEvT0_PT3_T1_NS0_13GridEvenShareISK_EET2_T4_E12temp_storage+40];
	add.f32 	%f341, %f339, %f340;
	ld.shared.f32 	%f342, [_ZZN3cub18CUB_300001_SM_10006detail6reduce18DeviceReduceKernelINS2_10policy_hubIfjN4cuda3std3__44plusIfEEE10Policy1000EN6thrust24THRUST_300001_SM_1000_NS10device_ptrIfEEjS9_fNS7_10__identityEEEvT0_PT3_T1_NS0_13GridEvenShareISK_EET2_T4_E12temp_storage+44];
	add.f32 	%f343, %f341, %f342;
	ld.shared.f32 	%f344, [_ZZN3cub18CUB_300001_SM_10006detail6reduce18DeviceReduceKernelINS2_10policy_hubIfjN4cuda3std3__44plusIfEEE10Policy1000EN6thrust24THRUST_300001_SM_1000_NS10device_ptrIfEEjS9_fNS7_10__identityEEEvT0_PT3_T1_NS0_13GridEvenShareISK_EET2_T4_E12temp_storage+48];
	add.f32 	%f345, %f343, %f344;
	ld.shared.f32 	%f346, [_ZZN3cub18CUB_300001_SM_10006detail6reduce18DeviceReduceKernelINS2_10policy_hubIfjN4cuda3std3__44plusIfEEE10Policy1000EN6thrust24THRUST_300001_SM_1000_NS10device_ptrIfEEjS9_fNS7_10__identityEEEvT0_PT3_T1_NS0_13GridEvenShareISK_EET2_T4_E12temp_storage+52];
	add.f32 	%f347, %f345, %f346;
	ld.shared.f32 	%f348, [_ZZN3cub18CUB_300001_SM_10006detail6reduce18DeviceReduceKernelINS2_10policy_hubIfjN4cuda3std3__44plusIfEEE10Policy1000EN6thrust24THRUST_300001_SM_1000_NS10device_ptrIfEEjS9_fNS7_10__identityEEEvT0_PT3_T1_NS0_13GridEvenShareISK_EET2_T4_E12temp_storage+56];
	add.f32 	%f349, %f347, %f348;
	ld.shared.f32 	%f350, [_ZZN3cub18CUB_300001_SM_10006detail6reduce18DeviceReduceKernelINS2_10policy_hubIfjN4cuda3std3__44plusIfEEE10Policy1000EN6thrust24THRUST_300001_SM_1000_NS10device_ptrIfEEjS9_fNS7_10__identityEEEvT0_PT3_T1_NS0_13GridEvenShareISK_EET2_T4_E12temp_storage+60];
	add.f32 	%f351, %f349, %f350;
	ld.shared.f32 	%f352, [_ZZN3cub18CUB_300001_SM_10006detail6reduce18DeviceReduceKernelINS2_10policy_hubIfjN4cuda3std3__44plusIfEEE10Policy1000EN6thrust24THRUST_300001_SM_1000_NS10device_ptrIfEEjS9_fNS7_10__identityEEEvT0_PT3_T1_NS0_13GridEvenShareISK_EET2_T4_E12temp_storage+64];
	add.f32 	%f353, %f351, %f352;
	ld.shared.f32 	%f354, [_ZZN3cub18CUB_300001_SM_10006detail6reduce18DeviceReduceKernelINS2_10policy_hubIfjN4cuda3std3__44plusIfEEE10Policy1000EN6thrust24THRUST_300001_SM_1000_NS10device_ptrIfEEjS9_fNS7_10__identityEEEvT0_PT3_T1_NS0_13GridEvenShareISK_EET2_T4_E12temp_storage+68];
	add.f32 	%f355, %f353, %f354;
	ld.shared.f32 	%f356, [_ZZN3cub18CUB_300001_SM_10006detail6reduce18DeviceReduceKernelINS2_10policy_hubIfjN4cuda3std3__44plusIfEEE10Policy1000EN6thrust24THRUST_300001_SM_1000_NS10device_ptrIfEEjS9_fNS7_10__identityEEEvT0_PT3_T1_NS0_13GridEvenShareISK_EET2_T4_E12temp_storage+72];
	add.f32 	%f357, %f355, %f356;
	ld.shared.f32 	%f358, [_ZZN3cub18CUB_300001_SM_10006detail6reduce18DeviceReduceKernelINS2_10policy_hubIfjN4cuda3std3__44plusIfEEE10Policy1000EN6thrust24THRUST_300001_SM_1000_NS10device_ptrIfEEjS9_fNS7_10__identityEEEvT0_PT3_T1_NS0_13GridEvenShareISK_EET2_T4_E12temp_storage+76];
	add.f32 	%f379, %f357, %f358;
	bra.uni 	$L__BB36_48;
$L__BB36_22:
	// begin inline asm
	mov.u32 %r188, %laneid;
	// end inline asm
	and.b32  	%r214, %r7, 992;
	add.s32 	%r215, %r214, 32;
	setp.gt.u32 	%p34, %r215, %r6;
	not.b32 	%r216, %r214;
	add.s32 	%r217, %r6, %r216;
	selp.b32 	%r212, %r217, 31, %p34;
	mov.b32 	%r190, %f368;
	mov.b32 	%r191, 1;
	mov.b32 	%r213, -1;
	// begin inline asm
	shfl.sync.down.b32 %r189, %r190, %r191, %r212, %r213;
	// end inline asm
	setp.lt.s32 	%p35, %r188, %r212;
	mov.b32 	%f259, %r189;
	add.f32 	%f260, %f368, %f259;
	selp.f32 	%f261, %f260, %f368, %p35;
	mov.b32 	%r195, %f261;
	mov.b32 	%r196, 2;
	// begin inline asm
	shfl.sync.down.b32 %r194, %r195, %r196, %r212, %r213;
	// end inline asm
	add.s32 	%r218, %r188, 2;
	setp.gt.s32 	%p36, %r218, %r212;
	mov.b32 	%f262, %r194;
	add.f32 	%f263, %f261, %f262;
	selp.f32 	%f264, %f261, %f263, %p36;
	mov.b32 	%r200, %f264;
	mov.b32 	%r201, 4;
	// begin inline asm
	shfl.sync.down.b32 %r199, %r200, %r201, %r212, %r213;
	// end inline asm
	add.s32 	%r219, %r188, 4;
	setp.gt.s32 	%p37, %r219, %r212;
	mov.b32 	%f265, %r199;
	add.f32 	%f266, %f264, %f265;
	selp.f32 	%f267, %f264, %f266, %p37;
	mov.b32 	%r205, %f267;
	mov.b32 	%r206, 8;
	// begin inline asm
	shfl.sync.down.b32 %r204, %r205, %r206, %r212, %r213;
	// end inline asm
	add.s32 	%r220, %r188, 8;
	setp.gt.s32 	%p38, %r220, %r212;
	mov.b32 	%f268, %r204;
	add.f32 	%f269, %f267, %f268;
	selp.f32 	%f270, %f267, %f269, %p38;
	mov.b32 	%r210, %f270;
	mov.b32 	%r211, 16;
	// begin inline asm
	shfl.sync.down.b32 %r209, %r210, %r211, %r212, %r213;
	// end inline asm
	add.s32 	%r221, %r188, 16;
	setp.gt.s32 	%p39, %r221, %r212;
	mov.b32 	%f271, %r209;
	add.f32 	%f272, %f270, %f271;
	selp.f32 	%f379, %f270, %f272, %p39;
	setp.ne.s32 	%p40, %r188, 0;
	@%p40 bra 	$L__BB36_24;
	shr.u32 	%r222, %r7, 3;
	and.b32  	%r223, %r222, 124;
	mov.u32 	%r224, _ZZN3cub18CUB_300001_SM_10006detail6reduce18DeviceReduceKernelINS2_10policy_hubIfjN4cuda3std3__44plusIfEEE10Policy1000EN6thrust24THRUST_300001_SM_1000_NS10device_ptrIfEEjS9_fNS7_10__identityEEEvT0_PT3_T1_NS0_13GridEvenShareISK_EET2_T4_E12temp_storage;
	add.s32 	%r225, %r224, %r223;
	st.shared.f32 	[%r225+16], %f379;
$L__BB36_24:
	bar.sync 	0;
	setp.ne.s32 	%p41, %r7, 0;
	@%p41 bra 	$L__BB36_48;
	setp.gt.u32 	%p42, %r6, 32;
	ld.shared.f32 	%f273, [_ZZN3cub18CUB_300001_SM_10006detail6reduce18DeviceReduceKernelINS2_10policy_hubIfjN4cuda3std3__44plusIfEEE10Policy1000EN6thrust24THRUST_300001_SM_1000_NS10device_ptrIfEEjS9_fNS7_10__identityEEEvT0_PT3_T1_NS0_13GridEvenShareISK_EET2_T4_E12temp_storage+20];
	add.f32 	%f274, %f379, %f273;
	selp.f32 	%f275, %f274, %f379, %p42;
	setp.gt.u32 	%p43, %r6, 64;
	ld.shared.f32 	%f276, [_ZZN3cub18CUB_300001_SM_10006detail6reduce18DeviceReduceKernelINS2_10policy_hubIfjN4cuda3std3__44plusIfEEE10Policy1000EN6thrust24THRUST_300001_SM_1000_NS10device_ptrIfEEjS9_fNS7_10__identityEEEvT0_PT3_T1_NS0_13GridEvenShareISK_EET2_T4_E12temp_storage+24];
	add.f32 	%f277, %f276, %f275;
	selp.f32 	%f278, %f277, %f275, %p43;
	setp.gt.u32 	%p44, %r6, 96;
	ld.shared.f32 	%f279, [_ZZN3cub18CUB_300001_SM_10006detail6reduce18DeviceReduceKernelINS2_10policy_hubIfjN4cuda3std3__44plusIfEEE10Policy1000EN6thrust24THRUST_300001_SM_1000_NS10device_ptrIfEEjS9_fNS7_10__identityEEEvT0_PT3_T1_NS0_13GridEvenShareISK_EET2_T4_E12temp_storage+28];
	add.f32 	%f280, %f279, %f278;
	selp.f32 	%f281, %f280, %f278, %p44;
	setp.gt.u32 	%p45, %r6, 128;
	ld.shared.f32 	%f282, [_ZZN3cub18CUB_300001_SM_10006detail6reduce18DeviceReduceKernelINS2_10policy_hubIfjN4cuda3std3__44plusIfEEE10Policy1000EN6thrust24THRUST_300001_SM_1000_NS10device_ptrIfEEjS9_fNS7_10__identityEEEvT0_PT3_T1_NS0_13GridEvenShareISK_EET2_T4_E12temp_storage+32];
	add.f32 	%f283, %f282, %f281;
	selp.f32 	%f284, %f283, %f281, %p45;
	setp.gt.u32 	%p46, %r6, 160;
	ld.shared.f32 	%f285, [_ZZN3cub18CUB_300001_SM_10006detail6reduce18DeviceReduceKernelINS2_10policy_hubIfjN4cuda3std3__44plusIfEEE10Policy1000EN6thrust24THRUST_300001_SM_1000_NS10device_ptrIfEEjS9_fNS7_10__identityEEEvT0_PT3_T1_NS0_13GridEvenShareISK_EET2_T4_E12temp_storage+36];
	add.f32 	%f286, %f285, %f284;
	selp.f32 	%f287, %f286, %f284, %p46;
	setp.gt.u32 	%p47, %r6, 192;
	ld.shared.f32 	%f288, [_ZZN3cub18CUB_300001_SM_10006detail6reduce18DeviceReduceKernelINS2_10policy_hubIfjN4cuda3std3__44plusIfEEE10Policy1000EN6thrust24THRUST_300001_SM_1000_NS10device_ptrIfEEjS9_fNS7_10__identityEEEvT0_PT3_T1_NS0_13GridEvenShareISK_EET2_T4_E12temp_storage+40];
	add.f32 	%f289, %f288, %f287;
	selp.f32 	%f290, %f289, %f287, %p47;
	setp.gt.u32 	%p48, %r6, 224;
	ld.shared.f32 	%f291, [_ZZN3cub18CUB_300001_SM_10006detail6reduce18DeviceReduceKernelINS2_10policy_hubIfjN4cuda3std3__44plusIfEEE10Policy1000EN6thrust24THRUST_300001_SM_1000_NS10device_ptrIfEEjS9_fNS7_10__identityEEEvT0_PT3_T1_NS0_13GridEvenShareISK_EET2_T4_E12temp_storage+44];
	add.f32 	%f292, %f291, %f290;
	selp.f32 	%f293, %f292, %f290, %p48;
	setp.gt.u32 	%p49, %r6, 256;
	ld.shared.f32 	%f294, [_ZZN3cub18CUB_300001_SM_10006detail6reduce18DeviceReduceKernelINS2_10policy_hubIfjN4cuda3std3__44plusIfEEE10Policy1000EN6thrust24THRUST_300001_SM_1000_NS10device_ptrIfEEjS9_fNS7_10__identityEEEvT0_PT3_T1_NS0_13GridEvenShareISK_EET2_T4_E12temp_storage+48];
	add.f32 	%f295, %f294, %f293;
	selp.f32 	%f296, %f295, %f293, %p49;
	setp.gt.u32 	%p50, %r6, 288;
	ld.shared.f32 	%f297, [_ZZN3cub18CUB_300001_SM_10006detail6reduce18DeviceReduceKernelINS2_10policy_hubIfjN4cuda3std3__44plusIfEEE10Policy1000EN6thrust24THRUST_300001_SM_1000_NS10device_ptrIfEEjS9_fNS7_10__identityEEEvT0_PT3_T1_NS0_13GridEvenShareISK_EET2_T4_E12temp_storage+52];
	add.f32 	%f298, %f297, %f296;
	selp.f32 	%f299, %f298, %f296, %p50;
	setp.gt.u32 	%p51, %r6, 320;
	ld.shared.f32 	%f300, [_ZZN3cub18CUB_300001_SM_10006detail6reduce18DeviceReduceKernelINS2_10policy_hubIfjN4cuda3std3__44plusIfEEE10Policy1000EN6thrust24THRUST_300001_SM_1000_NS10device_ptrIfEEjS9_fNS7_10__identityEEEvT0_PT3_T1_NS0_13GridEvenShareISK_EET2_T4_E12temp_storage+56];
	add.f32 	%f301, %f300, %f299;
	selp.f32 	%f302, %f301, %f299, %p51;
	setp.gt.u32 	%p52, %r6, 352;
	ld.shared.f32 	%f303, [_ZZN3cub18CUB_300001_SM_10006detail6reduce18DeviceReduceKernelINS2_10policy_hubIfjN4cuda3std3__44plusIfEEE10Policy1000EN6thrust24THRUST_300001_SM_1000_NS10device_ptrIfEEjS9_fNS7_10__identityEEEvT0_PT3_T1_NS0_13GridEvenShareISK_EET2_T4_E12temp_storage+60];
	add.f32 	%f304, %f303, %f302;
	selp.f32 	%f305, %f304, %f302, %p52;
	setp.gt.u32 	%p53, %r6, 384;
	ld.shared.f32 	%f306, [_ZZN3cub18CUB_300001_SM_10006detail6reduce18DeviceReduceKernelINS2_10policy_hubIfjN4cuda3std3__44plusIfEEE10Policy1000EN6thrust24THRUST_300001_SM_1000_NS10device_ptrIfEEjS9_fNS7_10__identityEEEvT0_PT3_T1_NS0_13GridEvenShareISK_EET2_T4_E12temp_storage+64];
	add.f32 	%f307, %f306, %f305;
	selp.f32 	%f308, %f307, %f305, %p53;
	setp.gt.u32 	%p54, %r6, 416;
	ld.shared.f32 	%f309, [_ZZN3cub18CUB_300001_SM_10006detail6reduce18DeviceReduceKernelINS2_10policy_hubIfjN4cuda3std3__44plusIfEEE10Policy1000EN6thrust24THRUST_300001_SM_1000_NS10device_ptrIfEEjS9_fNS7_10__identityEEEvT0_PT3_T1_NS0_13GridEvenShareISK_EET2_T4_E12temp_storage+68];
	add.f32 	%f310, %f309, %f308;
	selp.f32 	%f311, %f310, %f308, %p54;
	setp.gt.u32 	%p55, %r6, 448;
	ld.shared.f32 	%f312, [_ZZN3cub18CUB_300001_SM_10006detail6reduce18DeviceReduceKernelINS2_10policy_hubIfjN4cuda3std3__44plusIfEEE10Policy1000EN6thrust24THRUST_300001_SM_1000_NS10device_ptrIfEEjS9_fNS7_10__identityEEEvT0_PT3_T1_NS0_13GridEvenShareISK_EET2_T4_E12temp_storage+72];
	add.f32 	%f313, %f312, %f311;
	selp.f32 	%f314, %f313, %f311, %p55;
	setp.gt.u32 	%p56, %r6, 480;
	ld.shared.f32 	%f315, [_ZZN3cub18CUB_300001_SM_10006detail6reduce18DeviceReduceKernelINS2_10policy_hubIfjN4cuda3std3__44plusIfEEE10Policy1000EN6thrust24THRUST_300001_SM_1000_NS10device_ptrIfEEjS9_fNS7_10__identityEEEvT0_PT3_T1_NS0_13GridEvenShareISK_EET2_T4_E12temp_storage+76];
	add.f32 	%f316, %f315, %f314;
	selp.f32 	%f379, %f316, %f314, %p56;
	bra.uni 	$L__BB36_48;
$L__BB36_26:
	mov.u32 	%r35, %tid.x;
	add.s32 	%r72, %r35, %r270;
	mul.wide.u32 	%rd4, %r72, 4;
	add.s64 	%rd5, %rd1, %rd4;
	ld.global.f32 	%f41, [%rd5];
	ld.global.f32 	%f42, [%rd5+2048];
	ld.global.f32 	%f43, [%rd5+4096];
	ld.global.f32 	%f44, [%rd5+6144];
	ld.global.f32 	%f45, [%rd5+8192];
	ld.global.f32 	%f46, [%rd5+10240];
	ld.global.f32 	%f47, [%rd5+12288];
	ld.global.f32 	%f48, [%rd5+14336];
	ld.global.f32 	%f49, [%rd5+16384];
	ld.global.f32 	%f50, [%rd5+18432];
	ld.global.f32 	%f51, [%rd5+20480];
	ld.global.f32 	%f52, [%rd5+22528];
	ld.global.f32 	%f53, [%rd5+24576];
	ld.global.f32 	%f54, [%rd5+26624];
	ld.global.f32 	%f55, [%rd5+28672];
	ld.global.f32 	%f56, [%rd5+30720];
	add.f32 	%f57, %f41, %f42;
	add.f32 	%f58, %f43, %f44;
	add.f32 	%f59, %f45, %f46;
	add.f32 	%f60, %f47, %f48;
	add.f32 	%f61, %f49, %f50;
	add.f32 	%f62, %f51, %f52;
	add.f32 	%f63, %f53, %f54;
	add.f32 	%f64, %f55, %f56;
	add.f32 	%f65, %f57, %f58;
	add.f32 	%f66, %f59, %f60;
	add.f32 	%f67, %f61, %f62;
	add.f32 	%f68, %f63, %f64;
	add.f32 	%f69, %f65, %f66;
	add.f32 	%f70, %f67, %f68;
	add.f32 	%f378, %f69, %f70;
	setp.lt.u32 	%p2, %r6, %r4;
	@%p2 bra 	$L__BB36_44;
	add.s32 	%r36, %r4, %r270;
	not.b32 	%r74, %r35;
	add.s32 	%r75, %r74, %r1;
	sub.s32 	%r76, %r75, %r4;
	sub.s32 	%r267, %r76, %r270;
	add.s32 	%r77, %r36, %r35;
	add.s32 	%r266, %r77, 4096;
	mov.b32 	%r269, 0;
	mov.u32 	%r268, %r36;
$L__BB36_28:
	add.s32 	%r270, %r270, %r4;
	add.s32 	%r79, %r1, -8192;
	setp.gt.u32 	%p3, %r270, %r79;
	@%p3 bra 	$L__BB36_30;
	add.s32 	%r80, %r35, %r270;
	mul.wide.u32 	%rd6, %r80, 4;
	add.s64 	%rd7, %rd1, %rd6;
	ld.global.f32 	%f71, [%rd7];
	ld.global.f32 	%f72, [%rd7+2048];
	ld.global.f32 	%f73, [%rd7+4096];
	ld.global.f32 	%f74, [%rd7+6144];
	ld.global.f32 	%f75, [%rd7+8192];
	ld.global.f32 	%f76, [%rd7+10240];
	ld.global.f32 	%f77, [%rd7+12288];
	ld.global.f32 	%f78, [%rd7+14336];
	ld.global.f32 	%f79, [%rd7+16384];
	ld.global.f32 	%f80, [%rd7+18432];
	ld.global.f32 	%f81, [%rd7+20480];
	ld.global.f32 	%f82, [%rd7+22528];
	ld.global.f32 	%f83, [%rd7+24576];
	ld.global.f32 	%f84, [%rd7+26624];
	ld.global.f32 	%f85, [%rd7+28672];
	ld.global.f32 	%f86, [%rd7+30720];
	add.f32 	%f87, %f378, %f71;
	add.f32 	%f88, %f72, %f73;
	add.f32 	%f89, %f74, %f75;
	add.f32 	%f90, %f76, %f77;
	add.f32 	%f91, %f78, %f79;
	add.f32 	%f92, %f80, %f81;
	add.f32 	%f93, %f82, %f83;
	add.f32 	%f94, %f84, %f85;
	add.f32 	%f95, %f87, %f88;
	add.f32 	%f96, %f89, %f90;
	add.f32 	%f97, %f91, %f92;
	add.f32 	%f98, %f93, %f94;
	add.f32 	%f99, %f95, %f96;
	add.f32 	%f100, %f97, %f98;
	add.f32 	%f101, %f99, %f100;
	add.f32 	%f378, %f101, %f86;
	sub.s32 	%r81, %r1, %r270;
	setp.lt.u32 	%p4, %r81, %r4;
	add.s32 	%r269, %r269, 1;
	add.s32 	%r268, %r268, %r4;
	sub.s32 	%r267, %r267, %r4;
	add.s32 	%r266, %r266, %r4;
	@%p4 bra 	$L__BB36_44;
	bra.uni 	$L__BB36_28;
$L__BB36_30:
	setp.le.u32 	%p5, %r1, %r270;
	sub.s32 	%r83, %r1, %r270;
	setp.ge.s32 	%p6, %r35, %r83;
	or.pred  	%p7, %p5, %p6;
	@%p7 bra 	$L__BB36_44;
	not.b32 	%r85, %r35;
	add.s32 	%r86, %r1, %r85;
	sub.s32 	%r87, %r86, %r36;
	mul.lo.s32 	%r88, %r2, %r269;
	shl.b32 	%r89, %r88, 13;
	sub.s32 	%r90, %r87, %r89;
	shr.u32 	%r91, %r90, 9;
	add.s32 	%r49, %r91, 1;
	and.b32  	%r50, %r49, 15;
	setp.lt.u32 	%p8, %r90, 7680;
	mov.u32 	%r275, %r35;
	@%p8 bra 	$L__BB36_35;
	or.b32  	%r273, %r35, 4096;
	shr.u32 	%r92, %r267, 9;
	add.s32 	%r93, %r92, 1;
	and.b32  	%r94, %r93, 16777200;
	neg.s32 	%r271, %r94;
$L__BB36_33:
	.pragma "nounroll";
	add.s32 	%r95, %r266, -4096;
	mul.wide.u32 	%rd8, %r95, 4;
	add.s64 	%rd9, %rd1, %rd8;
	ld.global.f32 	%f103, [%rd9];
	add.f32 	%f104, %f378, %f103;
	add.s32 	%r96, %r266, -3584;
	mul.wide.u32 	%rd10, %r96, 4;
	add.s64 	%rd11, %rd1, %rd10;
	ld.global.f32 	%f105, [%rd11];
	add.f32 	%f106, %f104, %f105;
	add.s32 	%r97, %r266, -3072;
	mul.wide.u32 	%rd12, %r97, 4;
	add.s64 	%rd13, %rd1, %rd12;
	ld.global.f32 	%f107, [%rd13];
	add.f32 	%f108, %f106, %f107;
	add.s32 	%r98, %r266, -2560;
	mul.wide.u32 	%rd14, %r98, 4;
	add.s64 	%rd15, %rd1, %rd14;
	ld.global.f32 	%f109, [%rd15];
	add.f32 	%f110, %f108, %f109;
	add.s32 	%r99, %r266, -2048;
	mul.wide.u32 	%rd16, %r99, 4;
	add.s64 	%rd17, %rd1, %rd16;
	ld.global.f32 	%f111, [%rd17];
	add.f32 	%f112, %f110, %f111;
	add.s32 	%r100, %r266, -1536;
	mul.wide.u32 	%rd18, %r100, 4;
	add.s64 	%rd19, %rd1, %rd18;
	ld.global.f32 	%f113, [%rd19];
	add.f32 	%f114, %f112, %f113;
	add.s32 	%r101, %r266, -1024;
	mul.wide.u32 	%rd20, %r101, 4;
	add.s64 	%rd21, %rd1, %rd20;
	ld.global.f32 	%f115, [%rd21];
	add.f32 	%f116, %f114, %f115;
	add.s32 	%r102, %r266, 3584;
	add.s32 	%r103, %r266, -512;
	mul.wide.u32 	%rd22, %r103, 4;
	add.s64 	%rd23, %rd1, %rd22;
	ld.global.f32 	%f117, [%rd23];
	add.f32 	%f118, %f116, %f117;
	mul.wide.u32 	%rd24, %r266, 4;
	add.s64 	%rd25, %rd1, %rd24;
	ld.global.f32 	%f119, [%rd25];
	add.f32 	%f120, %f118, %f119;
	add.s32 	%r104, %r266, 512;
	mul.wide.u32 	%rd26, %r104, 4;
	add.s64 	%rd27, %rd1, %rd26;
	ld.global.f32 	%f121, [%rd27];
	add.f32 	%f122, %f120, %f121;
	add.s32 	%r105, %r266, 1024;
	mul.wide.u32 	%rd28, %r105, 4;
	add.s64 	%rd29, %rd1, %rd28;
	ld.global.f32 	%f123, [%rd29];
	add.f32 	%f124, %f122, %f123;
	add.s32 	%r106, %r266, 1536;
	mul.wide.u32 	%rd30, %r106, 4;
	add.s64 	%rd31, %rd1, %rd30;
	ld.global.f32 	%f125, [%rd31];
	add.f32 	%f126, %f124, %f125;
	add.s32 	%r107, %r266, 2048;
	mul.wide.u32 	%rd32, %r107, 4;
	add.s64 	%rd33, %rd1, %rd32;
	ld.global.f32 	%f127, [%rd33];
	add.f32 	%f128, %f126, %f127;
	add.s32 	%r108, %r266, 2560;
	mul.wide.u32 	%rd34, %r108, 4;
	add.s64 	%rd35, %rd1, %rd34;
	ld.global.f32 	%f129, [%rd35];
	add.f32 	%f130, %f128, %f129;
	add.s32 	%r109, %r266, 3072;
	mul.wide.u32 	%rd36, %r109, 4;
	add.s64 	%rd37, %rd1, %rd36;
	ld.global.f32 	%f131, [%rd37];
	add.f32 	%f132, %f130, %f131;
	mul.wide.u32 	%rd38, %r102, 4;
	add.s64 	%rd39, %rd1, %rd38;
	ld.global.f32 	%f133, [%rd39];
	add.f32 	%f378, %f132, %f133;
	add.s32 	%r273, %r273, 8192;
	add.s32 	%r266, %r266, 8192;
	add.s32 	%r271, %r271, 16;
	setp.ne.s32 	%p9, %r271, 0;
	@%p9 bra 	$L__BB36_33;
	add.s32 	%r275, %r273, -4096;
$L__BB36_35:
	setp.eq.s32 	%p10, %r50, 0;
	@%p10 bra 	$L__BB36_44;
	and.b32  	%r61, %r49, 7;
	setp.lt.u32 	%p11, %r50, 8;
	@%p11 bra 	$L__BB36_38;
	add.s32 	%r110, %r275, %r270;
	mul.wide.u32 	%rd40, %r110, 4;
	add.s64 	%rd41, %rd1, %rd40;
	ld.global.f32 	%f135, [%rd41];
	add.f32 	%f136, %f378, %f135;
	add.s32 	%r111, %r110, 512;
	mul.wide.u32 	%rd42, %r111, 4;
	add.s64 	%rd43, %rd1, %rd42;
	ld.global.f32 	%f137, [%rd43];
	add.f32 	%f138, %f136, %f137;
	add.s32 	%r112, %r110, 1024;
	mul.wide.u32 	%rd44, %r112, 4;
	add.s64 	%rd45, %rd1, %rd44;
	ld.global.f32 	%f139, [%rd45];
	add.f32 	%f140, %f138, %f139;
	add.s32 	%r113, %r110, 1536;
	mul.wide.u32 	%rd46, %r113, 4;
	add.s64 	%rd47, %rd1, %rd46;
	ld.global.f32 	%f141, [%rd47];
	add.f32 	%f142, %f140, %f141;
	add.s32 	%r114, %r110, 2048;
	mul.wide.u32 	%rd48, %r114, 4;
	add.s64 	%rd49, %rd1, %rd48;
	ld.global.f32 	%f143, [%rd49];
	add.f32 	%f144, %f142, %f143;
	add.s32 	%r115, %r110, 2560;
	mul.wide.u32 	%rd50, %r115, 4;
	add.s64 	%rd51, %rd1, %rd50;
	ld.global.f32 	%f145, [%rd51];
	add.f32 	%f146, %f144, %f145;
	add.s32 	%r116, %r110, 3072;
	mul.wide.u32 	%rd52, %r116, 4;
	add.s64 	%rd53, %rd1, %rd52;
	ld.global.f32 	%f147, [%rd53];
	add.f32 	%f148, %f146, %f147;
	add.s32 	%r117, %r110, 3584;
	mul.wide.u32 	%rd54, %r117, 4;
	add.s64 	%rd55, %rd1, %rd54;
	ld.global.f32 	%f149, [%rd55];
	add.f32 	%f378, %f148, %f149;
	add.s32 	%r275, %r275, 4096;
$L__BB36_38:
	setp.eq.s32 	%p12, %r61, 0;
	@%p12 bra 	$L__BB36_44;
	setp.lt.u32 	%p13, %r61, 4;
	@%p13 bra 	$L__BB36_41;
	add.s32 	%r118, %r275, %r270;
	mul.wide.u32 	%rd56, %r118, 4;
	add.s64 	%rd57, %rd1, %rd56;
	ld.global.f32 	%f151, [%rd57];
	add.f32 	%f152, %f378, %f151;
	add.s32 	%r119, %r118, 512;
	mul.wide.u32 	%rd58, %r119, 4;
	add.s64 	%rd59, %rd1, %rd58;
	ld.global.f32 	%f153, [%rd59];
	add.f32 	%f154, %f152, %f153;
	add.s32 	%r120, %r118, 1024;
	mul.wide.u32 	%rd60, %r120, 4;
	add.s64 	%rd61, %rd1, %rd60;
	ld.global.f32 	%f155, [%rd61];
	add.f32 	%f156, %f154, %f155;
	add.s32 	%r121, %r118, 1536;
	mul.wide.u32 	%rd62, %r121, 4;
	add.s64 	%rd63, %rd1, %rd62;
	ld.global.f32 	%f157, [%rd63];
	add.f32 	%f378, %f156, %f157;
	add.s32 	%r275, %r275, 2048;
$L__BB36_41:
	and.b32  	%r122, %r49, 3;
	setp.eq.s32 	%p14, %r122, 0;
	@%p14 bra 	$L__BB36_44;
	add.s32 	%r278, %r275, %r268;
	cvt.u16.u32 	%rs1, %r267;
	shr.u16 	%rs2, %rs1, 9;
	add.s16 	%rs3, %rs2, 1;
	cvt.u32.u16 	%r123, %rs3;
	and.b32  	%r124, %r123, 3;
	neg.s32 	%r277, %r124;
$L__BB36_43:
	.pragma "nounroll";
	mul.wide.u32 	%rd64, %r278, 4;
	add.s64 	%rd65, %rd1, %rd64;
	ld.global.f32 	%f158, [%rd65];
	add.f32 	%f378, %f378, %f158;
	add.s32 	%r278, %r278, 512;
	add.s32 	%r277, %r277, 1;
	setp.ne.s32 	%p15, %r277, 0;
	@%p15 bra 	$L__BB36_43;
$L__BB36_44:
	// begin inline asm
	mov.u32 %r125, %laneid;
	// end inline asm
	mov.b32 	%r127, %f378;
	mov.b32 	%r128, 1;
	mov.b32 	%r149, 31;
	mov.b32 	%r150, -1;
	// begin inline asm
	shfl.sync.down.b32 %r126, %r127, %r128, %r149, %r150;
	// end inline asm
	setp.gt.s32 	%p16, %r125, 30;
	mov.b32 	%f159, %r126;
	add.f32 	%f160, %f378, %f159;
	selp.f32 	%f161, %f378, %f160, %p16;
	mov.b32 	%r132, %f161;
	mov.b32 	%r133, 2;
	// begin inline asm
	shfl.sync.down.b32 %r131, %r132, %r133, %r149, %r150;
	// end inline asm
	setp.gt.s32 	%p17, %r125, 29;
	mov.b32 	%f162, %r131;
	add.f32 	%f163, %f161, %f162;
	selp.f32 	%f164, %f161, %f163, %p17;
	mov.b32 	%r137, %f164;
	mov.b32 	%r138, 4;
	// begin inline asm
	shfl.sync.down.b32 %r136, %r137, %r138, %r149, %r150;
	// end inline asm
	setp.gt.s32 	%p18, %r125, 27;
	mov.b32 	%f165, %r136;
	add.f32 	%f166, %f164, %f165;
	selp.f32 	%f167, %f164, %f166, %p18;
	mov.b32 	%r142, %f167;
	mov.b32 	%r143, 8;
	// begin inline asm
	shfl.sync.down.b32 %r141, %r142, %r143, %r149, %r150;
	// end inline asm
	setp.gt.s32 	%p19, %r125, 23;
	mov.b32 	%f168, %r141;
	add.f32 	%f169, %f167, %f168;
	selp.f32 	%f170, %f167, %f169, %p19;
	mov.b32 	%r147, %f170;
	mov.b32 	%r148, 16;
	// begin inline asm
	shfl.sync.down.b32 %r146, %r147, %r148, %r149, %r150;
	// end inline asm
	setp.gt.s32 	%p20, %r125, 15;
	mov.b32 	%f171, %r146;
	add.f32 	%f37, %f170, %f171;
	selp.f32 	%f379, %f170, %f37, %p20;
	setp.ne.s32 	%p21, %r125, 0;
	@%p21 bra 	$L__BB36_46;
	shr.u32 	%r151, %r35, 3;
	and.b32  	%r152, %r151, 124;
	mov.u32 	%r153, _ZZN3cub18CUB_300001_SM_10006detail6reduce18DeviceReduceKernelINS2_10policy_hubIfjN4cuda3std3__44plusIfEEE10Policy1000EN6thrust24THRUST_300001_SM_1000_NS10device_ptrIfEEjS9_fNS7_10__identityEEEvT0_PT3_T1_NS0_13GridEvenShareISK_EET2_T4_E12temp_storage;
	add.s32 	%r154, %r153, %r152;
	st.shared.f32 	[%r154+16], %f37;
$L__BB36_46:
	bar.sync 	0;
	setp.ne.s32 	%p22, %r35, 0;
	@%p22 bra 	$L__BB36_48;
	ld.shared.f32 	%f172, [_ZZN3cub18CUB_300001_SM_10006detail6reduce18DeviceReduceKernelINS2_10policy_hubIfjN4cuda3std3__44plusIfEEE10Policy1000EN6thrust24THRUST_300001_SM_1000_NS10device_ptrIfEEjS9_fNS7_10__identityEEEvT0_PT3_T1_NS0_13GridEvenShareISK_EET2_T4_E12temp_storage+20];
	add.f32 	%f173, %f379, %f172;
	ld.shared.f32 	%f174, [_ZZN3cub18CUB_300001_SM_10006detail6reduce18DeviceReduceKernelINS2_10policy_hubIfjN4cuda3std3__44plusIfEEE10Policy1000EN6thrust24THRUST_300001_SM_1000_NS10device_ptrIfEEjS9_fNS7_10__identityEEEvT0_PT3_T1_NS0_13GridEvenShareISK_EET2_T4_E12temp_storage+24];
	add.f32 	%f175, %f173, %f174;
	ld.shared.f32 	%f176, [_ZZN3cub18CUB_300001_SM_10006detail6reduce18DeviceReduceKernelINS2_10policy_hubIfjN4cuda3std3__44plusIfEEE10Policy1000EN6thrust24THRUST_300001_SM_1000_NS10device_ptrIfEEjS9_fNS7_10__identityEEEvT0_PT3_T1_NS0_13GridEvenShareISK_EET2_T4_E12temp_storage+28];
	add.f32 	%f177, %f175, %f176;
	ld.shared.f32 	%f178, [_ZZN3cub18CUB_300001_SM_10006detail6reduce18DeviceReduceKernelINS2_10policy_hubIfjN4cuda3std3__44plusIfEEE10Policy1000EN6thrust24THRUST_300001_SM_1000_NS10device_ptrIfEEjS9_fNS7_10__identityEEEvT0_PT3_T1_NS0_13GridEvenShareISK_EET2_T4_E12temp_storage+32];
	add.f32 	%f179, %f177, %f178;
	ld.shared.f32 	%f180, [_ZZN3cub18CUB_300001_SM_10006detail6reduce18DeviceReduceKernelINS2_10policy_hubIfjN4cuda3std3__44plusIfEEE10Policy1000EN6thrust24THRUST_300001_SM_1000_NS10device_ptrIfEEjS9_fNS7_10__identityEEEvT0_PT3_T1_NS0_13GridEvenShareISK_EET2_T4_E12temp_storage+36];
	add.f32 	%f181, %f179, %f180;
	ld.shared.f32 	%f182, [_ZZN3cub18CUB_300001_SM_10006detail6reduce18DeviceReduceKernelINS2_10policy_hubIfjN4cuda3std3__44plusIfEEE10Policy1000EN6thrust24THRUST_300001_SM_1000_NS10device_ptrIfEEjS9_fNS7_10__identityEEEvT0_PT3_T1_NS0_13GridEvenShareISK_EET2_T4_E12temp_storage+40];
	add.f32 	%f183, %f181, %f182;
	ld.shared.f32 	%f184, [_ZZN3cub18CUB_300001_SM_10006detail6reduce18DeviceReduceKernelINS2_10policy_hubIfjN4cuda3std3__44plusIfEEE10Policy1000EN6thrust24THRUST_300001_SM_1000_NS10device_ptrIfEEjS9_fNS7_10__identityEEEvT0_PT3_T1_NS0_13GridEvenShareISK_EET2_T4_E12temp_storage+44];
	add.f32 	%f185, %f183, %f184;
	ld.shared.f32 	%f186, [_ZZN3cub18CUB_300001_SM_10006detail6reduce18DeviceReduceKernelINS2_10policy_hubIfjN4cuda3std3__44plusIfEEE10Policy1000EN6thrust24THRUST_300001_SM_1000_NS10device_ptrIfEEjS9_fNS7_10__identityEEEvT0_PT3_T1_NS0_13GridEvenShareISK_EET2_T4_E12temp_storage+48];
	add.f32 	%f187, %f185, %f186;
	ld.shared.f32 	%f188, [_ZZN3cub18CUB_300001_SM_10006detail6reduce18DeviceReduceKernelINS2_10policy_hubIfjN4cuda3std3__44plusIfEEE10Policy1000EN6thrust24THRUST_300001_SM_1000_NS10device_ptrIfEEjS9_fNS7_10__identityEEEvT0_PT3_T1_NS0_13GridEvenShareISK_EET2_T4_E12temp_storage+52];
	add.f32 	%f189, %f187, %f188;
	ld.shared.f32 	%f190, [_ZZN3cub18CUB_300001_SM_10006detail6reduce18DeviceReduceKernelINS2_10policy_hubIfjN4cuda3std3__44plusIfEEE10Policy1000EN6thrust24THRUST_300001_SM_1000_NS10device_ptrIfEEjS9_fNS7_10__identityEEEvT0_PT3_T1_NS0_13GridEvenShareISK_EET2_T4_E12temp_storage+56];
	add.f32 	%f191, %f189, %f190;
	ld.shared.f32 	%f192, [_ZZN3cub18CUB_300001_SM_10006detail6reduce18DeviceReduceKernelINS2_10policy_hubIfjN4cuda3std3__44plusIfEEE10Policy1000EN6thrust24THRUST_300001_SM_1000_NS10device_ptrIfEEjS9_fNS7_10__identityEEEvT0_PT3_T1_NS0_13GridEvenShareISK_EET2_T4_E12temp_storage+60];
	add.f32 	%f193, %f191, %f192;
	ld.shared.f32 	%f194, [_ZZN3cub18CUB_300001_SM_10006detail6reduce18DeviceReduceKernelINS2_10policy_hubIfjN4cuda3std3__44plusIfEEE10Policy1000EN6thrust24THRUST_300001_SM_1000_NS10device_ptrIfEEjS9_fNS7_10__identityEEEvT0_PT3_T1_NS0_13GridEvenShareISK_EET2_T4_E12temp_storage+64];
	add.f32 	%f195, %f193, %f194;
	ld.shared.f32 	%f196, [_ZZN3cub18CUB_300001_SM_10006detail6reduce18DeviceReduceKernelINS2_10policy_hubIfjN4cuda3std3__44plusIfEEE10Policy1000EN6thrust24THRUST_300001_SM_1000_NS10device_ptrIfEEjS9_fNS7_10__identityEEEvT0_PT3_T1_NS0_13GridEvenShareISK_EET2_T4_E12temp_storage+68];
	add.f32 	%f197, %f195, %f196;
	ld.shared.f32 	%f198, [_ZZN3cub18CUB_300001_SM_10006detail6reduce18DeviceReduceKernelINS2_10policy_hubIfjN4cuda3std3__44plusIfEEE10Policy1000EN6thrust24THRUST_300001_SM_1000_NS10device_ptrIfEEjS9_fNS7_10__identityEEEvT0_PT3_T1_NS0_13GridEvenShareISK_EET2_T4_E12temp_storage+72];
	add.f32 	%f199, %f197, %f198;
	ld.shared.f32 	%f200, [_ZZN3cub18CUB_300001_SM_10006detail6reduce18DeviceReduceKernelINS2_10policy_hubIfjN4cuda3std3__44plusIfEEE10Policy1000EN6thrust24THRUST_300001_SM_1000_NS10device_ptrIfEEjS9_fNS7_10__identityEEEvT0_PT3_T1_NS0_13GridEvenShareISK_EET2_T4_E12temp_storage+76];
	add.f32 	%f379, %f199, %f200;
$L__BB36_48:
	mov.u32 	%r256, %tid.x;
	setp.ne.s32 	%p64, %r256, 0;
	@%p64 bra 	$L__BB36_50;
	ld.param.u64 	%rd129, [_ZN3cub18CUB_300001_SM_10006detail6reduce18DeviceReduceKernelINS2_10policy_hubIfjN4cuda3std3__44plusIfEEE10Policy1000EN6thrust24THRUST_300001_SM_1000_NS10device_ptrIfEEjS9_fNS7_10__identityEEEvT0_PT3_T1_NS0_13GridEvenShareISK_EET2_T4__param_1];
	cvta.to.global.u64 	%rd126, %rd129;
	mul.wide.u32 	%rd127, %r3, 4;
	add.s64 	%rd128, %rd126, %rd127;
	st.global.f32 	[%rd128], %f379;
$L__BB36_50:
	ret;

}
	// .globl	_ZN3cub18CUB_300001_SM_10006detail6reduce28DeviceReduceSingleTileKernelINS2_10policy_hubIfjN4cuda3std3__44plusIfEEE10Policy1000EPfSC_iS9_ffNS7_10__identityEEEvT0_T1_T2_T3_T4_T6_
.visible .entry _ZN3cub18CUB_300001_SM_10006detail6reduce28DeviceReduceSingleTileKernelINS2_10policy_hubIfjN4cuda3std3__44plusIfEEE10Policy1000EPfSC_iS9_ffNS7_10__identityEEEvT0_T1_T2_T3_T4_T6_(
	.param .u64 .ptr .align 1 _ZN3cub18CUB_300001_SM_10006detail6reduce28DeviceReduceSingleTileKernelINS2_10policy_hubIfjN4cuda3std3__44plusIfEEE10Policy1000EPfSC_iS9_ffNS7_10__identityEEEvT0_T1_T2_T3_T4_T6__param_0,
	.param .u64 .ptr .align 1 _ZN3cub18CUB_300001_SM_10006detail6reduce28DeviceReduceSingleTileKernelINS2_10policy_hubIfjN4cuda3std3__44plusIfEEE10Policy1000EPfSC_iS9_ffNS7_10__identityEEEvT0_T1_T2_T3_T4_T6__param_1,
	.param .u32 _ZN3cub18CUB_300001_SM_10006detail6reduce28DeviceReduceSingleTileKernelINS2_10policy_hubIfjN4cuda3std3__44plusIfEEE10Policy1000EPfSC_iS9_ffNS7_10__identityEEEvT0_T1_T2_T3_T4_T6__param_2,
	.param .align 1 .b8 _ZN3cub18CUB_300001_SM_10006detail6reduce28DeviceReduceSingleTileKernelINS2_10policy_hubIfjN4cuda3std3__44plusIfEEE10Policy1000EPfSC_iS9_ffNS7_10__identityEEEvT0_T1_T2_T3_T4_T6__param_3[1],
	.param .f32 _ZN3cub18CUB_300001_SM_10006detail6reduce28DeviceReduceSingleTileKernelINS2_10policy_hubIfjN4cuda3std3__44plusIfEEE10Policy1000EPfSC_iS9_ffNS7_10__identityEEEvT0_T1_T2_T3_T4_T6__param_4,
	.param .align 1 .b8 _ZN3cub18CUB_300001_SM_10006detail6reduce28DeviceReduceSingleTileKernelINS2_10policy_hubIfjN4cuda3std3__44plusIfEEE10Policy1000EPfSC_iS9_ffNS7_10__identityEEEvT0_T1_T2_T3_T4_T6__param_5[1]
)
.maxntid 512
.minnctapersm 1
{
	.reg .pred 	%p<113>;
	.reg .b32 	%r<407>;
	.reg .b32 	%f<531>;
	.reg .b64 	%rd<133>;
	// demoted variable
	.shared .align 4 .b8 _ZZN3cub18CUB_300001_SM_10006detail6reduce28DeviceReduceSingleTileKernelINS2_10policy_hubIfjN4cuda3std3__44plusIfEEE10Policy1000EPfSC_iS9_ffNS7_10__identityEEEvT0_T1_T2_T3_T4_T6_E12temp_storage[84];
	ld.param.u64 	%rd16, [_ZN3cub18CUB_300001_SM_10006detail6reduce28DeviceReduceSingleTileKernelINS2_10policy_hubIfjN4cuda3std3__44plusIfEEE10Policy1000EPfSC_iS9_ffNS7_10__identityEEEvT0_T1_T2_T3_T4_T6__param_0];
	ld.param.u64 	%rd17, [_ZN3cub18CUB_300001_SM_10006detail6reduce28DeviceReduceSingleTileKernelINS2_10policy_hubIfjN4cuda3std3__44plusIfEEE10Policy1000EPfSC_iS9_ffNS7_10__identityEEEvT0_T1_T2_T3_T4_T6__param_1];
	ld.param.u32 	%r67, [_ZN3cub18CUB_300001_SM_10006detail6reduce28DeviceReduceSingleTileKernelINS2_10policy_hubIfjN4cuda3std3__44plusIfEEE10Policy1000EPfSC_iS9_ffNS7_10__identityEEEvT0_T1_T2_T3_T4_T6__param_2];
	ld.param.f32 	%f58, [_ZN3cub18CUB_300001_SM_10006detail6reduce28DeviceReduceSingleTileKernelINS2_10policy_hubIfjN4cuda3std3__44plusIfEEE10Policy1000EPfSC_iS9_ffNS7_10__identityEEEvT0_T1_T2_T3_T4_T6__param_4];
	cvta.to.global.u64 	%rd1, %rd17;
	setp.ne.s32 	%p1, %r67, 0;
	@%p1 bra 	$L__BB37_3;
	mov.u32 	%r380, %tid.x;
	setp.ne.s32 	%p112, %r380, 0;
	@%p112 bra 	$L__BB37_74;
	st.global.f32 	[%rd1], %f58;
	bra.uni 	$L__BB37_74;
$L__BB37_3:
	and.b64  	%rd18, %rd16, 7;
	setp.ne.s64 	%p2, %rd18, 0;
	@%p2 bra 	$L__BB37_38;
	setp.gt.s32 	%p57, %r67, 8191;
	@%p57 bra 	$L__BB37_22;
	mov.u32 	%r1, %tid.x;
	setp.ge.s32 	%p74, %r1, %r67;
	mov.f32 	%f509, 0f00000000;
	mov.u32 	%r384, %r1;
	@%p74 bra 	$L__BB37_7;
	mul.wide.u32 	%rd121, %r1, 4;
	add.s64 	%rd120, %rd16, %rd121;
	// begin inline asm
	ld.global.nc.u32 %r300, [%rd120];
	// end inline asm
	mov.b32 	%f509, %r300;
	add.s32 	%r384, %r1, 512;
$L__BB37_7:
	setp.ge.s32 	%p75, %r384, %r67;
	@%p75 bra 	$L__BB37_13;
	not.b32 	%r301, %r384;
	add.s32 	%r4, %r67, %r301;
	and.b32  	%r302, %r4, 1536;
	setp.eq.s32 	%p76, %r302, 1536;
	@%p76 bra 	$L__BB37_11;
	mul.wide.u32 	%rd122, %r384, 4;
	add.s64 	%rd129, %rd16, %rd122;
	shr.u32 	%r303, %r4, 9;
	add.s32 	%r304, %r303, 1;
	and.b32  	%r305, %r304, 3;
	neg.s32 	%r382, %r305;
$L__BB37_10:
	.pragma "nounroll";
	// begin inline asm
	ld.global.nc.u32 %r306, [%rd129];
	// end inline asm
	mov.b32 	%f395, %r306;
	add.f32 	%f509, %f509, %f395;
	add.s32 	%r384, %r384, 512;
	add.s64 	%rd129, %rd129, 2048;
	add.s32 	%r382, %r382, 1;
	setp.ne.s32 	%p77, %r382, 0;
	@%p77 bra 	$L__BB37_10;
$L__BB37_11:
	setp.lt.u32 	%p78, %r4, 1536;
	@%p78 bra 	$L__BB37_13;
$L__BB37_12:
	mul.wide.s32 	%rd128, %r384, 4;
	add.s64 	%rd124, %rd16, %rd128;
	// begin inline asm
	ld.global.nc.u32 %r307, [%rd124];
	// end inline asm
	mov.b32 	%f396, %r307;
	add.f32 	%f397, %f509, %f396;
	add.s64 	%rd125, %rd124, 2048;
	// begin inline asm
	ld.global.nc.u32 %r308, [%rd125];
	// end inline asm
	mov.b32 	%f398, %r308;
	add.f32 	%f399, %f397, %f398;
	add.s64 	%rd126, %rd124, 4096;
	// begin inline asm
	ld.global.nc.u32 %r309, [%rd126];
	// end inline asm
	mov.b32 	%f400, %r309;
	add.f32 	%f401, %f399, %f400;
	add.s64 	%rd127, %rd124, 6144;
	// begin inline asm
	ld.global.nc.u32 %r310, [%rd127];
	// end inline asm
	mov.b32 	%f402, %r310;
	add.f32 	%f509, %f401, %f402;
	add.s32 	%r384, %r384, 2048;
	setp.lt.s32 	%p79, %r384, %r67;
	@%p79 bra 	$L__BB37_12;
$L__BB37_13:
	setp.lt.s32 	%p80, %r67, 512;
	@%p80 bra 	$L__BB37_18;
	// begin inline asm
	mov.u32 %r349, %laneid;
	// end inline asm
	mov.b32 	%r351, %f509;
	mov.b32 	%r352, 1;
	mov.b32 	%r373, 31;
	mov.b32 	%r374, -1;
	// begin inline asm
	shfl.sync.down.b32 %r350, %r351, %r352, %r373, %r374;
	// end inline asm
	setp.gt.s32 	%p104, %r349, 30;
	mov.b32 	%f461, %r350;
	add.f32 	%f462, %f509, %f461;
	selp.f32 	%f463, %f509, %f462, %p104;
	mov.b32 	%r356, %f463;
	mov.b32 	%r357, 2;
	// begin inline asm
	shfl.sync.down.b32 %r355, %r356, %r357, %r373, %r374;
	// end inline asm
	setp.gt.s32 	%p105, %r349, 29;
	mov.b32 	%f464, %r355;
	add.f32 	%f465, %f463, %f464;
	selp.f32 	%f466, %f463, %f465, %p105;
	mov.b32 	%r361, %f466;
	mov.b32 	%r362, 4;
	// begin inline asm
	shfl.sync.down.b32 %r360, %r361, %r362, %r373, %r374;
	// end inline asm
	setp.gt.s32 	%p106, %r349, 27;
	mov.b32 	%f467, %r360;
	add.f32 	%f468, %f466, %f467;
	selp.f32 	%f469, %f466, %f468, %p106;
	mov.b32 	%r366, %f469;
	mov.b32 	%r367, 8;
	// begin inline asm
	shfl.sync.down.b32 %r365, %r366, %r367, %r373, %r374;
	// end inline asm
	setp.gt.s32 	%p107, %r349, 23;
	mov.b32 	%f470, %r365;
	add.f32 	%f471, %f469, %f470;
	selp.f32 	%f472, %f469, %f471, %p107;
	mov.b32 	%r371, %f472;
	mov.b32 	%r372, 16;
	// begin inline asm
	shfl.sync.down.b32 %r370, %r371, %r372, %r373, %r374;
	// end inline asm
	setp.gt.s32 	%p108, %r349, 15;
	mov.b32 	%f473, %r370;
	add.f32 	%f10, %f472, %f473;
	selp.f32 	%f530, %f472, %f10, %p108;
	setp.ne.s32 	%p109, %r349, 0;
	@%p109 bra 	$L__BB37_16;
	shr.u32 	%r375, %r1, 3;
	and.b32  	%r376, %r375, 124;
	mov.u32 	%r377, _ZZN3cub18CUB_300001_SM_10006detail6reduce28DeviceReduceSingleTileKernelINS2_10policy_hubIfjN4cuda3std3__44plusIfEEE10Policy1000EPfSC_iS9_ffNS7_10__identityEEEvT0_T1_T2_T3_T4_T6_E12temp_storage;
	add.s32 	%r378, %r377, %r376;
	st.shared.f32 	[%r378+16], %f10;
$L__BB37_16:
	bar.sync 	0;
	setp.ne.s32 	%p110, %r1, 0;
	@%p110 bra 	$L__BB37_72;
	ld.shared.f32 	%f474, [_ZZN3cub18CUB_300001_SM_10006detail6reduce28DeviceReduceSingleTileKernelINS2_10policy_hubIfjN4cuda3std3__44plusIfEEE10Policy1000EPfSC_iS9_ffNS7_10__identityEEEvT0_T1_T2_T3_T4_T6_E12temp_storage+20];
	add.f32 	%f475, %f530, %f474;
	ld.shared.f32 	%f476, [_ZZN3cub18CUB_300001_SM_10006detail6reduce28DeviceReduceSingleTileKernelINS2_10policy_hubIfjN4cuda3std3__44plusIfEEE10Policy1000EPfSC_iS9_ffNS7_10__identityEEEvT0_T1_T2_T3_T4_T6_E12temp_storage+24];
	add.f32 	%f477, %f475, %f476;
	ld.shared.f32 	%f478, [_ZZN3cub18CUB_300001_SM_10006detail6reduce28DeviceReduceSingleTileKernelINS2_10policy_hubIfjN4cuda3std3__44plusIfEEE10Policy1000EPfSC_iS9_ffNS7_10__identityEEEvT0_T1_T2_T3_T4_T6_E12temp_storage+28];
	add.f32 	%f479, %f477, %f478;
	ld.shared.f32 	%f480, [_ZZN3cub18CUB_300001_SM_10006detail6reduce28DeviceReduceSingleTileKernelINS2_10policy_hubIfjN4cuda3std3__44plusIfEEE10Policy1000EPfSC_iS9_ffNS7_10__identityEEEvT0_T1_T2_T3_T4_T6_E12temp_storage+32];
	add.f32 	%f481, %f479, %f480;
	ld.shared.f32 	%f482, [_ZZN3cub18CUB_300001_SM_10006detail6reduce28DeviceReduceSingleTileKernelINS2_10policy_hubIfjN4cuda3std3__44plusIfEEE10Policy1000EPfSC_iS9_ffNS7_10__identityEEEvT0_T1_T2_T3_T4_T6_E12temp_storage+36];
	add.f32 	%f483, %f481, %f482;
	ld.shared.f32 	%f484, [_ZZN3cub18CUB_300001_SM_10006detail6reduce28DeviceReduceSingleTileKernelINS2_10policy_hubIfjN4cuda3std3__44plusIfEEE10Policy1000EPfSC_iS9_ffNS7_10__identityEEEvT0_T1_T2_T3_T4_T6_E12temp_storage+40];
	add.f32 	%f485, %f483, %f484;
	ld.shared.f32 	%f486, [_ZZN3cub18CUB_300001_SM_10006detail6reduce28DeviceReduceSingleTileKernelINS2_10policy_hubIfjN4cuda3std3__44plusIfEEE10Policy1000EPfSC_iS9_ffNS7_10__identityEEEvT0_T1_T2_T3_T4_T6_E12temp_storage+44];
	add.f32 	%f487, %f485, %f486;
	ld.shared.f32 	%f488, [_ZZN3cub18CUB_300001_SM_10006detail6reduce28DeviceReduceSingleTileKernelINS2_10policy_hubIfjN4cuda3std3__44plusIfEEE10Policy1000EPfSC_iS9_ffNS7_10__identityEEEvT0_T1_T2_T3_T4_T6_E12temp_storage+48];
	add.f32 	%f489, %f487, %f488;
	ld.shared.f32 	%f490, [_ZZN3cub18CUB_300001_SM_10006detail6reduce28DeviceReduceSingleTileKernelINS2_10policy_hubIfjN4cuda3std3__44plusIfEEE10Policy1000EPfSC_iS9_ffNS7_10__identityEEEvT0_T1_T2_T3_T4_T6_E12temp_storage+52];
	add.f32 	%f491, %f489, %f490;
	ld.shared.f32 	%f492, [_ZZN3cub18CUB_300001_SM_10006detail6reduce28DeviceReduceSingleTileKernelINS2_10policy_hubIfjN4cuda3std3__44plusIfEEE10Policy1000EPfSC_iS9_ffNS7_10__identityEEEvT0_T1_T2_T3_T4_T6_E12temp_storage+56];
	add.f32 	%f493, %f491, %f492;
	ld.shared.f32 	%f494, [_ZZN3cub18CUB_300001_SM_10006detail6reduce28DeviceReduceSingleTileKernelINS2_10policy_hubIfjN4cuda3std3__44plusIfEEE10Policy1000EPfSC_iS9_ffNS7_10__identityEEEvT0_T1_T2_T3_T4_T6_E12temp_storage+60];
	add.f32 	%f495, %f493, %f494;
	ld.shared.f32 	%f496, [_ZZN3cub18CUB_300001_SM_10006detail6reduce28DeviceReduceSingleTileKernelINS2_10policy_hubIfjN4cuda3std3__44plusIfEEE10Policy1000EPfSC_iS9_ffNS7_10__identityEEEvT0_T1_T2_T3_T4_T6_E12temp_storage+64];
	add.f32 	%f497, %f495, %f496;
	ld.shared.f32 	%f498, [_ZZN3cub18CUB_300001_SM_10006detail6reduce28DeviceReduceSingleTileKernelINS2_10policy_hubIfjN4cuda3std3__44plusIfEEE10Policy1000EPfSC_iS9_ffNS7_10__identityEEEvT0_T1_T2_T3_T4_T6_E12temp_storage+68];
	add.f32 	%f499, %f497, %f498;
	ld.shared.f32 	%f500, [_ZZN3cub18CUB_300001_SM_10006detail6reduce28DeviceReduceSingleTileKernelINS2_10policy_hubIfjN4cuda3std3__44plusIfEEE10Policy1000EPfSC_iS9_ffNS7_10__identityEEEvT0_T1_T2_T3_T4_T6_E12temp_storage+72];
	add.f32 	%f501, %f499, %f500;
	ld.shared.f32 	%f502, [_ZZN3cub18CUB_300001_SM_10006detail6reduce28DeviceReduceSingleTileKernelINS2_10policy_hubIfjN4cuda3std3__44plusIfEEE10Policy1000EPfSC_iS9_ffNS7_10__identityEEEvT0_T1_T2_T3_T4_T6_E12temp_storage+76];
	add.f32 	%f530, %f501, %f502;
	bra.uni 	$L__BB37_72;
$L__BB37_18:
	// begin inline asm
	mov.u32 %r311, %laneid;
	// end inline asm
	and.b32  	%r337, %r1, 992;
	add.s32 	%r338, %r337, 32;
	setp.gt.s32 	%p81, %r338, %r67;
	not.b32 	%r339, %r337;
	add.s32 	%r340, %r67, %r339;
	selp.b32 	%r335, %r340, 31, %p81;
	mov.b32 	%r313, %f509;
	mov.b32 	%r314, 1;
	mov.b32 	%r336, -1;
	// begin inline asm
	shfl.sync.down.b32 %r312, %r313, %r314, %r335, %r336;
	// end inline asm
	setp.lt.s32 	%p82, %r311, %r335;
	mov.b32 	%f403, %r312;
	add.f32 	%f404, %f509, %f403;
	selp.f32 	%f405, %f404, %f509, %p82;
	mov.b32 	%r318, %f405;
	mov.b32 	%r319, 2;
	// begin inline asm
	shfl.sync.down.b32 %r317, %r318, %r319, %r335, %r336;
	// end inline asm
	add.s32 	%r341, %r311, 2;
	setp.gt.s32 	%p83, %r341, %r335;
	mov.b32 	%f406, %r317;
	add.f32 	%f407, %f405, %f406;
	selp.f32 	%f408, %f405, %f407, %p83;
	mov.b32 	%r323, %f408;
	mov.b32 	%r324, 4;
	// begin inline asm
	shfl.sync.down.b32 %r322, %r323, %r324, %r335, %r336;
	// end inline asm
	add.s32 	%r342, %r311, 4;
	setp.gt.s32 	%p84, %r342, %r335;
	mov.b32 	%f409, %r322;
	add.f32 	%f410, %f408, %f409;
	selp.f32 	%f411, %f408, %f410, %p84;
	mov.b32 	%r328, %f411;
	mov.b32 	%r329, 8;
	// begin inline asm
	shfl.sync.down.b32 %r327, %r328, %r329, %r335, %r336;
	// end inline asm
	add.s32 	%r343, %r311, 8;
	setp.gt.s32 	%p85, %r343, %r335;
	mov.b32 	%f412, %r327;
	add.f32 	%f413, %f411, %f412;
	selp.f32 	%f414, %f411, %f413, %p85;
	mov.b32 	%r333, %f414;
	mov.b32 	%r334, 16;
	// begin inline asm
	shfl.sync.down.b32 %r332, %r333, %r334, %r335, %r336;
	// end inline asm
	add.s32 	%r344, %r311, 16;
	setp.gt.s32 	%p86, %r344, %r335;
	mov.b32 	%f415, %r332;
	add.f32 	%f416, %f414, %f415;
	selp.f32 	%f530, %f414, %f416, %p86;
	setp.ne.s32 	%p87, %r311, 0;
	@%p87 bra 	$L__BB37_20;
	shr.u32 	%r345, %r1, 3;
	and.b32  	%r346, %r345, 124;
	mov.u32 	%r347, _ZZN3cub18CUB_300001_SM_10006detail6reduce28DeviceReduceSingleTileKernelINS2_10policy_hubIfjN4cuda3std3__44plusIfEEE10Policy1000EPfSC_iS9_ffNS7_10__identityEEEvT0_T1_T2_T3_T4_T6_E12temp_storage;
	add.s32 	%r348, %r347, %r346;
	st.shared.f32 	[%r348+16], %f530;
$L__BB37_20:
	bar.sync 	0;
	setp.ne.s32 	%p88, %r1, 0;
	@%p88 bra 	$L__BB37_72;
	setp.gt.s32 	%p89, %r67, 32;
	ld.shared.f32 	%f417, [_ZZN3cub18CUB_300001_SM_10006detail6reduce28DeviceReduceSingleTileKernelINS2_10policy_hubIfjN4cuda3std3__44plusIfEEE10Policy1000EPfSC_iS9_ffNS7_10__identityEEEvT0_T1_T2_T3_T4_T6_E12temp_storage+20];
	add.f32 	%f418, %f530, %f417;
	selp.f32 	%f419, %f418, %f530, %p89;
	setp.gt.s32 	%p90, %r67, 64;
	ld.shared.f32 	%f420, [_ZZN3cub18CUB_300001_SM_10006detail6reduce28DeviceReduceSingleTileKernelINS2_10policy_hubIfjN4cuda3std3__44plusIfEEE10Policy1000EPfSC_iS9_ffNS7_10__identityEEEvT0_T1_T2_T3_T4_T6_E12temp_storage+24];
	add.f32 	%f421, %f420, %f419;
	selp.f32 	%f422, %f421, %f419, %p90;
	setp.gt.s32 	%p91, %r67, 96;
	ld.shared.f32 	%f423, [_ZZN3cub18CUB_300001_SM_10006detail6reduce28DeviceReduceSingleTileKernelINS2_10policy_hubIfjN4cuda3std3__44plusIfEEE10Policy1000EPfSC_iS9_ffNS7_10__identityEEEvT0_T1_T2_T3_T4_T6_E12temp_storage+28];
	add.f32 	%f424, %f423, %f422;
	selp.f32 	%f425, %f424, %f422, %p91;
	setp.gt.s32 	%p92, %r67, 128;
	ld.shared.f32 	%f426, [_ZZN3cub18CUB_300001_SM_10006detail6reduce28DeviceReduceSingleTileKernelINS2_10policy_hubIfjN4cuda3std3__44plusIfEEE10Policy1000EPfSC_iS9_ffNS7_10__identityEEEvT0_T1_T2_T3_T4_T6_E12temp_storage+32];
	add.f32 	%f427, %f426, %f425;
	selp.f32 	%f428, %f427, %f425, %p92;
	setp.gt.s32 	%p93, %r67, 160;
	ld.shared.f32 	%f429, [_ZZN3cub18CUB_300001_SM_10006detail6reduce28DeviceReduceSingleTileKernelINS2_10policy_hubIfjN4cuda3std3__44plusIfEEE10Policy1000EPfSC_iS9_ffNS7_10__identityEEEvT0_T1_T2_T3_T4_T6_E12temp_storage+36];
	add.f32 	%f430, %f429, %f428;
	selp.f32 	%f431, %f430, %f428, %p93;
	setp.gt.s32 	%p94, %r67, 192;
	ld.shared.f32 	%f432, [_ZZN3cub18CUB_300001_SM_10006detail6reduce28DeviceReduceSingleTileKernelINS2_10policy_hubIfjN4cuda3std3__44plusIfEEE10Policy1000EPfSC_iS9_ffNS7_10__identityEEEvT0_T1_T2_T3_T4_T6_E12temp_storage+40];
	add.f32 	%f433, %f432, %f431;
	selp.f32 	%f434, %f433, %f431, %p94;
	setp.gt.s32 	%p95, %r67, 224;
	ld.shared.f32 	%f435, [_ZZN3cub18CUB_300001_SM_10006detail6reduce28DeviceReduceSingleTileKernelINS2_10policy_hubIfjN4cuda3std3__44plusIfEEE10Policy1000EPfSC_iS9_ffNS7_10__identityEEEvT0_T1_T2_T3_T4_T6_E12temp_storage+44];
	add.f32 	%f436, %f435, %f434;
	selp.f32 	%f437, %f436, %f434, %p95;
	setp.gt.s32 	%p96, %r67, 256;
	ld.shared.f32 	%f438, [_ZZN3cub18CUB_300001_SM_10006detail6reduce28DeviceReduceSingleTileKernelINS2_10policy_hubIfjN4cuda3std3__44plusIfEEE10Policy1000EPfSC_iS9_ffNS7_10__identityEEEvT0_T1_T2_T3_T4_T6_E12temp_storage+48];
	add.f32 	%f439, %f438, %f437;
	selp.f32 	%f440, %f439, %f437, %p96;
	setp.gt.s32 	%p97, %r67, 288;
	ld.shared.f32 	%f441, [_ZZN3cub18CUB_300001_SM_10006detail6reduce28DeviceReduceSingleTileKernelINS2_10policy_hubIfjN4cuda3std3__44plusIfEEE10Policy1000EPfSC_iS9_ffNS7_10__identityEEEvT0_T1_T2_T3_T4_T6_E12temp_storage+52];
	add.f32 	%f442, %f441, %f440;
	selp.f32 	%f443, %f442, %f440, %p97;
	setp.gt.s32 	%p98, %r67, 320;
	ld.shared.f32 	%f444, [_ZZN3cub18CUB_300001_SM_10006detail6reduce28DeviceReduceSingleTileKernelINS2_10policy_hubIfjN4cuda3std3__44plusIfEEE10Policy1000EPfSC_iS9_ffNS7_10__identityEEEvT0_T1_T2_T3_T4_T6_E12temp_storage+56];
	add.f32 	%f445, %f444, %f443;
	selp.f32 	%f446, %f445, %f443, %p98;
	setp.gt.s32 	%p99, %r67, 352;
	ld.shared.f32 	%f447, [_ZZN3cub18CUB_300001_SM_10006detail6reduce28DeviceReduceSingleTileKernelINS2_10policy_hubIfjN4cuda3std3__44plusIfEEE10Policy1000EPfSC_iS9_ffNS7_10__identityEEEvT0_T1_T2_T3_T4_T6_E12temp_storage+60];
	add.f32 	%f448, %f447, %f446;
	selp.f32 	%f449, %f448, %f446, %p99;
	setp.gt.s32 	%p100, %r67, 384;
	ld.shared.f32 	%f450, [_ZZN3cub18CUB_300001_SM_10006detail6reduce28DeviceReduceSingleTileKernelINS2_10policy_hubIfjN4cuda3std3__44plusIfEEE10Policy1000EPfSC_iS9_ffNS7_10__identityEEEvT0_T1_T2_T3_T4_T6_E12temp_storage+64];
	add.f32 	%f451, %f450, %f449;
	selp.f32 	%f452, %f451, %f449, %p100;
	setp.gt.s32 	%p101, %r67, 416;
	ld.shared.f32 	%f453, [_ZZN3cub18CUB_300001_SM_10006detail6reduce28DeviceReduceSingleTileKernelINS2_10policy_hubIfjN4cuda3std3__44plusIfEEE10Policy1000EPfSC_iS9_ffNS7_10__identityEEEvT0_T1_T2_T3_T4_T6_E12temp_storage+68];
	add.f32 	%f454, %f453, %f452;
	selp.f32 	%f455, %f454, %f452, %p101;
	setp.gt.s32 	%p102, %r67, 448;
	ld.shared.f32 	%f456, [_ZZN3cub18CUB_300001_SM_10006detail6reduce28DeviceReduceSingleTileKernelINS2_10policy_hubIfjN4cuda3std3__44plusIfEEE10Policy1000EPfSC_iS9_ffNS7_10__identityEEEvT0_T1_T2_T3_T4_T6_E12temp_storage+72];
	add.f32 	%f457, %f456, %f455;
	selp.f32 	%f458, %f457, %f455, %p102;
	setp.gt.s32 	%p103, %r67, 480;
	ld.shared.f32 	%f459, [_ZZN3cub18CUB_300001_SM_10006detail6reduce28DeviceReduceSingleTileKernelINS2_10policy_hubIfjN4cuda3std3__44plusIfEEE10Policy1000EPfSC_iS9_ffNS7_10__identityEEEvT0_T1_T2_T3_T4_T6_E12temp_storage+76];
	add.f32 	%f460, %f459, %f458;
	selp.f32 	%f530, %f460, %f458, %p103;
	bra.uni 	$L__BB37_72;
$L__BB37_22:
	mov.u32 	%r13, %tid.x;
	shl.b32 	%r224, %r13, 1;
	mul.wide.u32 	%rd90, %r224, 4;
	add.s64 	%rd75, %rd16, %rd90;
	// begin inline asm
	ld.global.nc.u64 %rd74, [%rd75];
	// end inline asm
	mov.b64 	{%r225, %r226}, %rd74;
	mov.b32 	%f281, %r226;
	mov.b32 	%f282, %r225;
	add.s64 	%rd77, %rd75, 4096;
	// begin inline asm
	ld.global.nc.u64 %rd76, [%rd77];
	// end inline asm
	mov.b64 	{%r227, %r228}, %rd76;
	mov.b32 	%f283, %r228;
	mov.b32 	%f284, %r227;
	add.s64 	%rd79, %rd75, 8192;
	// begin inline asm
	ld.global.nc.u64 %rd78, [%rd79];
	// end inline asm
	mov.b64 	{%r229, %r230}, %rd78;
	mov.b32 	%f285, %r230;
	mov.b32 	%f286, %r229;
	add.s64 	%rd81, %rd75, 12288;
	// begin inline asm
	ld.global.nc.u64 %rd80, [%rd81];
	// end inline asm
	mov.b64 	{%r231, %r232}, %rd80;
	mov.b32 	%f287, %r232;
	mov.b32 	%f288, %r231;
	add.s64 	%rd83, %rd75, 16384;
	// begin inline asm
	ld.global.nc.u64 %rd82, [%rd83];
	// end inline asm
	mov.b64 	{%r233, %r234}, %rd82;
	mov.b32 	%f289, %r234;
	mov.b32 	%f290, %r233;
	add.s64 	%rd85, %rd75, 20480;
	// begin inline asm
	ld.global.nc.u64 %rd84, [%rd85];
	// end inline asm
	mov.b64 	{%r235, %r236}, %rd84;
	mov.b32 	%f291, %r236;
	mov.b32 	%f292, %r235;
	add.s64 	%rd87, %rd75, 24576;
	// begin inline asm
	ld.global.nc.u64 %rd86, [%rd87];
	// end inline asm
	mov.b64 	{%r237, %r238}, %rd86;
	mov.b32 	%f293, %r238;
	mov.b32 	%f294, %r237;
	add.s64 	%rd89, %rd75, 28672;
	// begin inline asm
	ld.global.nc.u64 %rd88, [%rd89];
	// end inline asm
	mov.b64 	{%r239, %r240}, %rd88;
	mov.b32 	%f295, %r240;
	mov.b32 	%f296, %r239;
	add.f32 	%f297, %f282, %f281;
	add.f32 	%f298, %f284, %f283;
	add.f32 	%f299, %f286, %f285;
	add.f32 	%f300, %f288, %f287;
	add.f32 	%f301, %f290, %f289;
	add.f32 	%f302, %f292, %f291;
	add.f32 	%f303, %f294, %f293;
	add.f32 	%f304, %f296, %f295;
	add.f32 	%f305, %f297, %f298;
	add.f32 	%f306, %f299, %f300;
	add.f32 	%f307, %f301, %f302;
	add.f32 	%f308, %f303, %f304;
	add.f32 	%f309, %f305, %f306;
	add.f32 	%f310, %f307, %f308;
	add.f32 	%f516, %f309, %f310;
	setp.lt.u32 	%p58, %r67, 16384;
	mov.b32 	%r387, 8192;
	@%p58 bra 	$L__BB37_26;
	add.s32 	%r14, %r67, -8192;
	mov.b32 	%r387, 8192;
$L__BB37_24:
	mul.wide.s32 	%rd107, %r387, 4;
	add.s64 	%rd92, %rd75, %rd107;
	// begin inline asm
	ld.global.nc.u64 %rd91, [%rd92];
	// end inline asm
	mov.b64 	{%r242, %r243}, %rd91;
	mov.b32 	%f311, %r243;
	mov.b32 	%f312, %r242;
	add.s64 	%rd94, %rd92, 4096;
	// begin inline asm
	ld.global.nc.u64 %rd93, [%rd94];
	// end inline asm
	mov.b64 	{%r244, %r245}, %rd93;
	mov.b32 	%f313, %r245;
	mov.b32 	%f314, %r244;
	add.s64 	%rd96, %rd92, 8192;
	// begin inline asm
	ld.global.nc.u64 %rd95, [%rd96];
	// end inline asm
	mov.b64 	{%r246, %r247}, %rd95;
	mov.b32 	%f315, %r247;
	mov.b32 	%f316, %r246;
	add.s64 	%rd98, %rd92, 12288;
	// begin inline asm
	ld.global.nc.u64 %rd97, [%rd98];
	// end inline asm
	mov.b64 	{%r248, %r249}, %rd97;
	mov.b32 	%f317, %r249;
	mov.b32 	%f318, %r248;
	add.s64 	%rd100, %rd92, 16384;
	// begin inline asm
	ld.global.nc.u64 %rd99, [%rd100];
	// end inline asm
	mov.b64 	{%r250, %r251}, %rd99;
	mov.b32 	%f319, %r251;
	mov.b32 	%f320, %r250;
	add.s64 	%rd102, %rd92, 20480;
	// begin inline asm
	ld.global.nc.u64 %rd101, [%rd102];
	// end inline asm
	mov.b64 	{%r252, %r253}, %rd101;
	mov.b32 	%f321, %r253;
	mov.b32 	%f322, %r252;
	add.s64 	%rd104, %rd92, 24576;
	// begin inline asm
	ld.global.nc.u64 %rd103, [%rd104];
	// end inline asm
	mov.b64 	{%r254, %r255}, %rd103;
	mov.b32 	%f323, %r255;
	mov.b32 	%f324, %r254;
	add.s64 	%rd106, %rd92, 28672;
	// begin inline asm
	ld.global.nc.u64 %rd105, [%rd106];
	// end inline asm
	mov.b64 	{%r256, %r257}, %rd105;
	mov.b32 	%f325, %r257;
	mov.b32 	%f326, %r256;
	add.f32 	%f327, %f516, %f312;
	add.f32 	%f328, %f311, %f314;
	add.f32 	%f329, %f313, %f316;
	add.f32 	%f330, %f315, %f318;
	add.f32 	%f331, %f317, %f320;
	add.f32 	%f332, %f319, %f322;
	add.f32 	%f333, %f321, %f324;
	add.f32 	%f334, %f323, %f326;
	add.f32 	%f335, %f327, %f328;
	add.f32 	%f336, %f329, %f330;
	add.f32 	%f337, %f331, %f332;
	add.f32 	%f338, %f333, %f334;
	add.f32 	%f339, %f335, %f336;
	add.f32 	%f340, %f337, %f338;
	add.f32 	%f341, %f339, %f340;
	add.f32 	%f516, %f341, %f325;
	sub.s32 	%r258, %r67, %r387;
	setp.lt.s32 	%p59, %r258, 8192;
	@%p59 bra 	$L__BB37_34;
	add.s32 	%r387, %r387, 8192;
	setp.le.s32 	%p60, %r387, %r14;
	@%p60 bra 	$L__BB37_24;
$L__BB37_26:
	setp.le.s32 	%p61, %r67, %r387;
	@%p61 bra 	$L__BB37_34;
	sub.s32 	%r18, %r67, %r387;
	setp.ge.s32 	%p62, %r13, %r18;
	@%p62 bra 	$L__BB37_34;
	not.b32 	%r259, %r13;
	add.s32 	%r260, %r67, %r259;
	sub.s32 	%r19, %r260, %r387;
	and.b32  	%r261, %r19, 1536;
	setp.eq.s32 	%p63, %r261, 1536;
	mov.u32 	%r391, %r13;
	@%p63 bra 	$L__BB37_31;
	add.s32 	%r389, %r13, %r387;
	shr.u32 	%r262, %r19, 9;
	add.s32 	%r263, %r262, 1;
	and.b32  	%r264, %r263, 3;
	neg.s32 	%r388, %r264;
	mov.u32 	%r391, %r13;
$L__BB37_30:
	.pragma "nounroll";
	mul.wide.u32 	%rd109, %r389, 4;
	add.s64 	%rd108, %rd16, %rd109;
	// begin inline asm
	ld.global.nc.u32 %r265, [%rd108];
	// end inline asm
	mov.b32 	%f343, %r265;
	add.f32 	%f516, %f516, %f343;
	add.s32 	%r391, %r391, 512;
	add.s32 	%r389, %r389, 512;
	add.s32 	%r388, %r388, 1;
	setp.ne.s32 	%p64, %r388, 0;
	@%p64 bra 	$L__BB37_30;
$L__BB37_31:
	setp.lt.u32 	%p65, %r19, 1536;
	@%p65 bra 	$L__BB37_34;
	cvt.u64.u32 	%rd110, %r391;
	cvt.u64.u32 	%rd111, %r387;
	add.s64 	%rd112, %rd110, %rd111;
	shl.b64 	%rd113, %rd112, 2;
	add.s64 	%rd114, %rd113, %rd16;
	add.s64 	%rd130, %rd114, 4096;
	add.s32 	%r392, %r391, %r387;
$L__BB37_33:
	mul.wide.u32 	%rd119, %r392, 4;
	add.s64 	%rd115, %rd16, %rd119;
	// begin inline asm
	ld.global.nc.u32 %r266, [%rd115];
	// end inline asm
	mov.b32 	%f344, %r266;
	add.f32 	%f345, %f516, %f344;
	add.s64 	%rd116, %rd130, -2048;
	// begin inline asm
	ld.global.nc.u32 %r267, [%rd116];
	// end inline asm
	mov.b32 	%f346, %r267;
	add.f32 	%f347, %f345, %f346;
	// begin inline asm
	ld.global.nc.u32 %r268, [%rd130];
	// end inline asm
	mov.b32 	%f348, %r268;
	add.f32 	%f349, %f347, %f348;
	add.s64 	%rd118, %rd130, 2048;
	// begin inline asm
	ld.global.nc.u32 %r269, [%rd118];
	// end inline asm
	mov.b32 	%f350, %r269;
	add.f32 	%f516, %f349, %f350;
	add.s32 	%r391, %r391, 2048;
	add.s64 	%rd130, %rd130, 8192;
	add.s32 	%r392, %r392, 2048;
	setp.lt.s32 	%p66, %r391, %r18;
	@%p66 bra 	$L__BB37_33;
$L__BB37_34:
	// begin inline asm
	mov.u32 %r270, %laneid;
	// end inline asm
	mov.b32 	%r272, %f516;
	mov.b32 	%r273, 1;
	mov.b32 	%r294, 31;
	mov.b32 	%r295, -1;
	// begin inline asm
	shfl.sync.down.b32 %r271, %r272, %r273, %r294, %r295;
	// end inline asm
	setp.gt.s32 	%p67, %r270, 30;
	mov.b32 	%f351, %r271;
	add.f32 	%f352, %f516, %f351;
	selp.f32 	%f353, %f516, %f352, %p67;
	mov.b32 	%r277, %f353;
	mov.b32 	%r278, 2;
	// begin inline asm
	shfl.sync.down.b32 %r276, %r277, %r278, %r294, %r295;
	// end inline asm
	setp.gt.s32 	%p68, %r270, 29;
	mov.b32 	%f354, %r276;
	add.f32 	%f355, %f353, %f354;
	selp.f32 	%f356, %f353, %f355, %p68;
	mov.b32 	%r282, %f356;
	mov.b32 	%r283, 4;
	// begin inline asm
	shfl.sync.down.b32 %r281, %r282, %r283, %r294, %r295;
	// end inline asm
	setp.gt.s32 	%p69, %r270, 27;
	mov.b32 	%f357, %r281;
	add.f32 	%f358, %f356, %f357;
	selp.f32 	%f359, %f356, %f358, %p69;
	mov.b32 	%r287, %f359;
	mov.b32 	%r288, 8;
	// begin inline asm
	shfl.sync.down.b32 %r286, %r287, %r288, %r294, %r295;
	// end inline asm
	setp.gt.s32 	%p70, %r270, 23;
	mov.b32 	%f360, %r286;
	add.f32 	%f361, %f359, %f360;
	selp.f32 	%f362, %f359, %f361, %p70;
	mov.b32 	%r292, %f362;
	mov.b32 	%r293, 16;
	// begin inline asm
	shfl.sync.down.b32 %r291, %r292, %r293, %r294, %r295;
	// end inline asm
	setp.gt.s32 	%p71, %r270, 15;
	mov.b32 	%f363, %r291;
	add.f32 	%f26, %f362, %f363;
	selp.f32 	%f530, %f362, %f26, %p71;
	setp.ne.s32 	%p72, %r270, 0;
	@%p72 bra 	$L__BB37_36;
	shr.u32 	%r296, %r13, 3;
	and.b32  	%r297, %r296, 124;
	mov.u32 	%r298, _ZZN3cub18CUB_300001_SM_10006detail6reduce28DeviceReduceSingleTileKernelINS2_10policy_hubIfjN4cuda3std3__44plusIfEEE10Policy1000EPfSC_iS9_ffNS7_10__identityEEEvT0_T1_T2_T3_T4_T6_E12temp_storage;
	add.s32 	%r299, %r298, %r297;
	st.shared.f32 	[%r299+16], %f26;
$L__BB37_36:
	bar.sync 	0;
	setp.ne.s32 	%p73, %r13, 0;
	@%p73 bra 	$L__BB37_72;
	ld.shared.f32 	%f364, [_ZZN3cub18CUB_300001_SM_10006detail6reduce28DeviceReduceSingleTileKernelINS2_10policy_hubIfjN4cuda3std3__44plusIfEEE10Policy1000EPfSC_iS9_ffNS7_10__identityEEEvT0_T1_T2_T3_T4_T6_E12temp_storage+20];
	add.f32 	%f365, %f530, %f364;
	ld.shared.f32 	%f366, [_ZZN3cub18CUB_300001_SM_10006detail6reduce28DeviceReduceSingleTileKernelINS2_10policy_hubIfjN4cuda3std3__44plusIfEEE10Policy1000EPfSC_iS9_ffNS7_10__identityEEEvT0_T1_T2_T3_T4_T6_E12temp_storage+24];
	add.f32 	%f367, %f365, %f366;
	ld.shared.f32 	%f368, [_ZZN3cub18CUB_300001_SM_10006detail6reduce28DeviceReduceSingleTileKernelINS2_10policy_hubIfjN4cuda3std3__44plusIfEEE10Policy1000EPfSC_iS9_ffNS7_10__identityEEEvT0_T1_T2_T3_T4_T6_E12temp_storage+28];
	add.f32 	%f369, %f367, %f368;
	ld.shared.f32 	%f370, [_ZZN3cub18CUB_300001_SM_10006detail6reduce28DeviceReduceSingleTileKernelINS2_10policy_hubIfjN4cuda3std3__44plusIfEEE10Policy1000EPfSC_iS9_ffNS7_10__identityEEEvT0_T1_T2_T3_T4_T6_E12temp_storage+32];
	add.f32 	%f371, %f369, %f370;
	ld.shared.f32 	%f372, [_ZZN3cub18CUB_300001_SM_10006detail6reduce28DeviceReduceSingleTileKernelINS2_10policy_hubIfjN4cuda3std3__44plusIfEEE10Policy1000EPfSC_iS9_ffNS7_10__identityEEEvT0_T1_T2_T3_T4_T6_E12temp_storage+36];
	add.f32 	%f373, %f371, %f372;
	ld.shared.f32 	%f374, [_ZZN3cub18CUB_300001_SM_10006detail6reduce28DeviceReduceSingleTileKernelINS2_10policy_hubIfjN4cuda3std3__44plusIfEEE10Policy1000EPfSC_iS9_ffNS7_10__identityEEEvT0_T1_T2_T3_T4_T6_E12temp_storage+40];
	add.f32 	%f375, %f373, %f374;
	ld.shared.f32 	%f376, [_ZZN3cub18CUB_300001_SM_10006detail6reduce28DeviceReduceSingleTileKernelINS2_10policy_hubIfjN4cuda3std3__44plusIfEEE10Policy1000EPfSC_iS9_ffNS7_10__identityEEEvT0_T1_T2_T3_T4_T6_E12temp_storage+44];
	add.f32 	%f377, %f375, %f376;
	ld.shared.f32 	%f378, [_ZZN3cub18CUB_300001_SM_10006detail6reduce28DeviceReduceSingleTileKernelINS2_10policy_hubIfjN4cuda3std3__44plusIfEEE10Policy1000EPfSC_iS9_ffNS7_10__identityEEEvT0_T1_T2_T3_T4_T6_E12temp_storage+48];
	add.f32 	%f379, %f377, %f378;
	ld.shared.f32 	%f380, [_ZZN3cub18CUB_300001_SM_10006detail6reduce28DeviceReduceSingleTileKernelINS2_10policy_hubIfjN4cuda3std3__44plusIfEEE10Policy1000EPfSC_iS9_ffNS7_10__identityEEEvT0_T1_T2_T3_T4_T6_E12temp_storage+52];
	add.f32 	%f381, %f379, %f380;
	ld.shared.f32 	%f382, [_ZZN3cub18CUB_300001_SM_10006detail6reduce28DeviceReduceSingleTileKernelINS2_10policy_hubIfjN4cuda3std3__44plusIfEEE10Policy1000EPfSC_iS9_ffNS7_10__identityEEEvT0_T1_T2_T3_T4_T6_E12temp_storage+56];
	add.f32 	%f383, %f381, %f382;
	ld.shared.f32 	%f384, [_ZZN3cub18CUB_300001_SM_10006detail6reduce28DeviceReduceSingleTileKernelINS2_10policy_hubIfjN4cuda3std3__44plusIfEEE10Policy1000EPfSC_iS9_ffNS7_10__identityEEEvT0_T1_T2_T3_T4_T6_E12temp_storage+60];
	add.f32 	%f385, %f383, %f384;
	ld.shared.f32 	%f386, [_ZZN3cub18CUB_300001_SM_10006detail6reduce28DeviceReduceSingleTileKernelINS2_10policy_hubIfjN4cuda3std3__44plusIfEEE10Policy1000EPfSC_iS9_ffNS7_10__identityEEEvT0_T1_T2_T3_T4_T6_E12temp_storage+64];
	add.f32 	%f387, %f385, %f386;
	ld.shared.f32 	%f388, [_ZZN3cub18CUB_300001_SM_10006detail6reduce28DeviceReduceSingleTileKernelINS2_10policy_hubIfjN4cuda3std3__44plusIfEEE10Policy1000EPfSC_iS9_ffNS7_10__identityEEEvT0_T1_T2_T3_T4_T6_E12temp_storage+68];
	add.f32 	%f389, %f387, %f388;
	ld.shared.f32 	%f390, [_ZZN3cub18CUB_300001_SM_10006detail6reduce28DeviceReduceSingleTileKernelINS2_10policy_hubIfjN4cuda3std3__44plusIfEEE10Policy1000EPfSC_iS9_ffNS7_10__identityEEEvT0_T1_T2_T3_T4_T6_E12temp_storage+72];
	add.f32 	%f391, %f389, %f390;
	ld.shared.f32 	%f392, [_ZZN3cub18CUB_300001_SM_10006detail6reduce28DeviceReduceSingleTileKernelINS2_10policy_hubIfjN4cuda3std3__44plusIfEEE10Policy1000EPfSC_iS9_ffNS7_10__identityEEEvT0_T1_T2_T3_T4_T6_E12temp_storage+76];
	add.f32 	%f530, %f391, %f392;
	bra.uni 	$L__BB37_72;
$L__BB37_38:
	setp.gt.s32 	%p3, %r67, 8191;
	@%p3 bra 	$L__BB37_56;
	mov.u32 	%r34, %tid.x;
	setp.ge.s32 	%p20, %r34, %r67;
	mov.f32 	%f522, 0f00000000;
	mov.u32 	%r397, %r34;
	@%p20 bra 	$L__BB37_41;
	mul.wide.u32 	%rd66, %r34, 4;
	add.s64 	%rd65, %rd16, %rd66;
	// begin inline asm
	ld.global.nc.u32 %r144, [%rd65];
	// end inline asm
	mov.b32 	%f522, %r144;
	add.s32 	%r397, %r34, 512;
$L__BB37_41:
	setp.ge.s32 	%p21, %r397, %r67;
	@%p21 bra 	$L__BB37_47;
	not.b32 	%r145, %r397;
	add.s32 	%r37, %r67, %r145;
	and.b32  	%r146, %r37, 1536;
	setp.eq.s32 	%p22, %r146, 1536;
	@%p22 bra 	$L__BB37_45;
	mul.wide.u32 	%rd67, %r397, 4;
	add.s64 	%rd131, %rd16, %rd67;
	shr.u32 	%r147, %r37, 9;
	add.s32 	%r148, %r147, 1;
	and.b32  	%r149, %r148, 3;
	neg.s32 	%r395, %r149;
$L__BB37_44:
	.pragma "nounroll";
	// begin inline asm
	ld.global.nc.u32 %r150, [%rd131];
	// end inline asm
	mov.b32 	%f173, %r150;
	add.f32 	%f522, %f522, %f173;
	add.s32 	%r397, %r397, 512;
	add.s64 	%rd131, %rd131, 2048;
	add.s32 	%r395, %r395, 1;
	setp.ne.s32 	%p23, %r395, 0;
	@%p23 bra 	$L__BB37_44;
$L__BB37_45:
	setp.lt.u32 	%p24, %r37, 1536;
	@%p24 bra 	$L__BB37_47;
$L__BB37_46:
	mul.wide.s32 	%rd73, %r397, 4;
	add.s64 	%rd69, %rd16, %rd73;
	// begin inline asm
	ld.global.nc.u32 %r151, [%rd69];
	// end inline asm
	mov.b32 	%f174, %r151;
	add.f32 	%f175, %f522, %f174;
	add.s64 	%rd70, %rd69, 2048;
	// begin inline asm
	ld.global.nc.u32 %r152, [%rd70];
	// end inline asm
	mov.b32 	%f176, %r152;
	add.f32 	%f177, %f175, %f176;
	add.s64 	%rd71, %rd69, 4096;
	// begin inline asm
	ld.global.nc.u32 %r153, [%rd71];
	// end inline asm
	mov.b32 	%f178, %r153;
	add.f32 	%f179, %f177, %f178;
	add.s64 	%rd72, %rd69, 6144;
	// begin inline asm
	ld.global.nc.u32 %r154, [%rd72];
	// end inline asm
	mov.b32 	%f180, %r154;
	add.f32 	%f522, %f179, %f180;
	add.s32 	%r397, %r397, 2048;
	setp.lt.s32 	%p25, %r397, %r67;
	@%p25 bra 	$L__BB37_46;
$L__BB37_47:
	setp.lt.s32 	%p26, %r67, 512;
	@%p26 bra 	$L__BB37_52;
	// begin inline asm
	mov.u32 %r193, %laneid;
	// end inline asm
	mov.b32 	%r195, %f522;
	mov.b32 	%r196, 1;
	mov.b32 	%r217, 31;
	mov.b32 	%r218, -1;
	// begin inline asm
	shfl.sync.down.b32 %r194, %r195, %r196, %r217, %r218;
	// end inline asm
	setp.gt.s32 	%p50, %r193, 30;
	mov.b32 	%f239, %r194;
	add.f32 	%f240, %f522, %f239;
	selp.f32 	%f241, %f522, %f240, %p50;
	mov.b32 	%r200, %f241;
	mov.b32 	%r201, 2;
	// begin inline asm
	shfl.sync.down.b32 %r199, %r200, %r201, %r217, %r218;
	// end inline asm
	setp.gt.s32 	%p51, %r193, 29;
	mov.b32 	%f242, %r199;
	add.f32 	%f243, %f241, %f242;
	selp.f32 	%f244, %f241, %f243, %p51;
	mov.b32 	%r205, %f244;
	mov.b32 	%r206, 4;
	// begin inline asm
	shfl.sync.down.b32 %r204, %r205, %r206, %r217, %r218;
	// end inline asm
	setp.gt.s32 	%p52, %r193, 27;
	mov.b32 	%f245, %r204;
	add.f32 	%f246, %f244, %f245;
	selp.f32 	%f247, %f244, %f246, %p52;
	mov.b32 	%r210, %f247;
	mov.b32 	%r211, 8;
	// begin inline asm
	shfl.sync.down.b32 %r209, %r210, %r211, %r217, %r218;
	// end inline asm
	setp.gt.s32 	%p53, %r193, 23;
	mov.b32 	%f248, %r209;
	add.f32 	%f249, %f247, %f248;
	selp.f32 	%f250, %f247, %f249, %p53;
	mov.b32 	%r215, %f250;
	mov.b32 	%r216, 16;
	// begin inline asm
	shfl.sync.down.b32 %r214, %r215, %r216, %r217, %r218;
	// end inline asm
	setp.gt.s32 	%p54, %r193, 15;
	mov.b32 	%f251, %r214;
	add.f32 	%f38, %f250, %f251;
	selp.f32 	%f530, %f250, %f38, %p54;
	setp.ne.s32 	%p55, %r193, 0;
	@%p55 bra 	$L__BB37_50;
	shr.u32 	%r219, %r34, 3;
	and.b32  	%r220, %r219, 124;
	mov.u32 	%r221, _ZZN3cub18CUB_300001_SM_10006detail6reduce28DeviceReduceSingleTileKernelINS2_10policy_hubIfjN4cuda3std3__44plusIfEEE10Policy1000EPfSC_iS9_ffNS7_10__identityEEEvT0_T1_T2_T3_T4_T6_E12temp_storage;
	add.s32 	%r222, %r221, %r220;
	st.shared.f32 	[%r222+16], %f38;
$L__BB37_50:
	bar.sync 	0;
	setp.ne.s32 	%p56, %r34, 0;
	@%p56 bra 	$L__BB37_72;
	ld.shared.f32 	%f252, [_ZZN3cub18CUB_300001_SM_10006detail6reduce28DeviceReduceSingleTileKernelINS2_10policy_hubIfjN4cuda3std3__44plusIfEEE10Policy1000EPfSC_iS9_ffNS7_10__identityEEEvT0_T1_T2_T3_T4_T6_E12temp_storage+20];
	add.f32 	%f253, %f530, %f252;
	ld.shared.f32 	%f254, [_ZZN3cub18CUB_300001_SM_10006detail6reduce28DeviceReduceSingleTileKernelINS2_10policy_hubIfjN4cuda3std3__44plusIfEEE10Policy1000EPfSC_iS9_ffNS7_10__identityEEEvT0_T1_T2_T3_T4_T6_E12temp_storage+24];
	add.f32 	%f255, %f253, %f254;
	ld.shared.f32 	%f256, [_ZZN3cub18CUB_300001_SM_10006detail6reduce28DeviceReduceSingleTileKernelINS2_10policy_hubIfjN4cuda3std3__44plusIfEEE10Policy1000EPfSC_iS9_ffNS7_10__identityEEEvT0_T1_T2_T3_T4_T6_E12temp_storage+28];
	add.f32 	%f257, %f255, %f256;
	ld.shared.f32 	%f258, [_ZZN3cub18CUB_300001_SM_10006detail6reduce28DeviceReduceSingleTileKernelINS2_10policy_hubIfjN4cuda3std3__44plusIfEEE10Policy1000EPfSC_iS9_ffNS7_10__identityEEEvT0_T1_T2_T3_T4_T6_E12temp_storage+32];
	add.f32 	%f259, %f257, %f258;
	ld.shared.f32 	%f260, [_ZZN3cub18CUB_300001_SM_10006detail6reduce28DeviceReduceSingleTileKernelINS2_10policy_hubIfjN4cuda3std3__44plusIfEEE10Policy1000EPfSC_iS9_ffNS7_10__identityEEEvT0_T1_T2_T3_T4_T6_E12temp_storage+36];
	add.f32 	%f261, %f259, %f260;
	ld.shared.f32 	%f262, [_ZZN3cub18CUB_300001_SM_10006detail6reduce28DeviceReduceSingleTileKernelINS2_10policy_hubIfjN4cuda3std3__44plusIfEEE10Policy1000EPfSC_iS9_ffNS7_10__identityEEEvT0_T1_T2_T3_T4_T6_E12temp_storage+40];
	add.f32 	%f263, %f261, %f262;
	ld.shared.f32 	%f264, [_ZZN3cub18CUB_300001_SM_10006detail6reduce28DeviceReduceSingleTileKernelINS2_10policy_hubIfjN4cuda3std3__44plusIfEEE10Policy1000EPfSC_iS9_ffNS7_10__identityEEEvT0_T1_T2_T3_T4_T6_E12temp_storage+44];
	add.f32 	%f265, %f263, %f264;
	ld.shared.f32 	%f266, [_ZZN3cub18CUB_300001_SM_10006detail6reduce28DeviceReduceSingleTileKernelINS2_10policy_hubIfjN4cuda3std3__44plusIfEEE10Policy1000EPfSC_iS9_ffNS7_10__identityEEEvT0_T1_T2_T3_T4_T6_E12temp_storage+48];
	add.f32 	%f267, %f265, %f266;
	ld.shared.f32 	%f268, [_ZZN3cub18CUB_300001_SM_10006detail6reduce28DeviceReduceSingleTileKernelINS2_10policy_hubIfjN4cuda3std3__44plusIfEEE10Policy1000EPfSC_iS9_ffNS7_10__identityEEEvT0_T1_T2_T3_T4_T6_E12temp_storage+52];
	add.f32 	%f269, %f267, %f268;
	ld.shared.f32 	%f270, [_ZZN3cub18CUB_300001_SM_10006detail6reduce28DeviceReduceSingleTileKernelINS2_10policy_hubIfjN4cuda3std3__44plusIfEEE10Policy1000EPfSC_iS9_ffNS7_10__identityEEEvT0_T1_T2_T3_T4_T6_E12temp_storage+56];
	add.f32 	%f271, %f269, %f270;
	ld.shared.f32 	%f272, [_ZZN3cub18CUB_300001_SM_10006detail6reduce28DeviceReduceSingleTileKernelINS2_10policy_hubIfjN4cuda3std3__44plusIfEEE10Policy1000EPfSC_iS9_ffNS7_10__identityEEEvT0_T1_T2_T3_T4_T6_E12temp_storage+60];
	add.f32 	%f273, %f271, %f272;
	ld.shared.f32 	%f274, [_ZZN3cub18CUB_300001_SM_10006detail6reduce28DeviceReduceSingleTileKernelINS2_10policy_hubIfjN4cuda3std3__44plusIfEEE10Policy1000EPfSC_iS9_ffNS7_10__identityEEEvT0_T1_T2_T3_T4_T6_E12temp_storage+64];
	add.f32 	%f275, %f273, %f274;
	ld.shared.f32 	%f276, [_ZZN3cub18CUB_300001_SM_10006detail6reduce28DeviceReduceSingleTileKernelINS2_10policy_hubIfjN4cuda3std3__44plusIfEEE10Policy1000EPfSC_iS9_ffNS7_10__identityEEEvT0_T1_T2_T3_T4_T6_E12temp_storage+68];
	add.f32 	%f277, %f275, %f276;
	ld.shared.f32 	%f278, [_ZZN3cub18CUB_300001_SM_10006detail6reduce28DeviceReduceSingleTileKernelINS2_10policy_hubIfjN4cuda3std3__44plusIfEEE10Policy1000EPfSC_iS9_ffNS7_10__identityEEEvT0_T1_T2_T3_T4_T6_E12temp_storage+72];
	add.f32 	%f279, %f277, %f278;
	ld.shared.f32 	%f280, [_ZZN3cub18CUB_300001_SM_10006detail6reduce28DeviceReduceSingleTileKernelINS2_10policy_hubIfjN4cuda3std3__44plusIfEEE10Policy1000EPfSC_iS9_ffNS7_10__identityEEEvT0_T1_T2_T3_T4_T6_E12temp_storage+76];
	add.f32 	%f530, %f279, %f280;
	bra.uni 	$L__BB37_72;
$L__BB37_52:
	// begin inline asm
	mov.u32 %r155, %laneid;
	// end inline asm
	and.b32  	%r181, %r34, 992;
	add.s32 	%r182, %r181, 32;
	setp.gt.s32 	%p27, %r182, %r67;
	not.b32 	%r183, %r181;
	add.s32 	%r184, %r67, %r183;
	selp.b32 	%r179, %r184, 31, %p27;
	mov.b32 	%r157, %f522;
	mov.b32 	%r158, 1;
	mov.b32 	%r180, -1;
	// begin inline asm
	shfl.sync.down.b32 %r156, %r157, %r158, %r179, %r180;
	// end inline asm
	setp.lt.s32 	%p28, %r155, %r179;
	mov.b32 	%f181, %r156;
	add.f32 	%f182, %f522, %f181;
	selp.f32 	%f183, %f182, %f522, %p28;
	mov.b32 	%r162, %f183;
	mov.b32 	%r163, 2;
	// begin inline asm
	shfl.sync.down.b32 %r161, %r162, %r163, %r179, %r180;
	// end inline asm
	add.s32 	%r185, %r155, 2;
	setp.gt.s32 	%p29, %r185, %r179;
	mov.b32 	%f184, %r161;
	add.f32 	%f185, %f183, %f184;
	selp.f32 	%f186, %f183, %f185, %p29;
	mov.b32 	%r167, %f186;
	mov.b32 	%r168, 4;
	// begin inline asm
	shfl.sync.down.b32 %r166, %r167, %r168, %r179, %r180;
	// end inline asm
	add.s32 	%r186, %r155, 4;
	setp.gt.s32 	%p30, %r186, %r179;
	mov.b32 	%f187, %r166;
	add.f32 	%f188, %f186, %f187;
	selp.f32 	%f189, %f186, %f188, %p30;
	mov.b32 	%r172, %f189;
	mov.b32 	%r173, 8;
	// begin inline asm
	shfl.sync.down.b32 %r171, %r172, %r173, %r179, %r180;
	// end inline asm
	add.s32 	%r187, %r155, 8;
	setp.gt.s32 	%p31, %r187, %r179;
	mov.b32 	%f190, %r171;
	add.f32 	%f191, %f189, %f190;
	selp.f32 	%f192, %f189, %f191, %p31;
	mov.b32 	%r177, %f192;
	mov.b32 	%r178, 16;
	// begin inline asm
	shfl.sync.down.b32 %r176, %r177, %r178, %r179, %r180;
	// end inline asm
	add.s32 	%r188, %r155, 16;
	setp.gt.s32 	%p32, %r188, %r179;
	mov.b32 	%f193, %r176;
	add.f32 	%f194, %f192, %f193;
	selp.f32 	%f530, %f192, %f194, %p32;
	setp.ne.s32 	%p33, %r155, 0;
	@%p33 bra 	$L__BB37_54;
	shr.u32 	%r189, %r34, 3;
	and.b32  	%r190, %r189, 124;
	mov.u32 	%r191, _ZZN3cub18CUB_300001_SM_10006detail6reduce28DeviceReduceSingleTileKernelINS2_10policy_hubIfjN4cuda3std3__44plusIfEEE10Policy1000EPfSC_iS9_ffNS7_10__identityEEEvT0_T1_T2_T3_T4_T6_E12temp_storage;
	add.s32 	%r192, %r191, %r190;
	st.shared.f32 	[%r192+16], %f530;
$L__BB37_54:
	bar.sync 	0;
	setp.ne.s32 	%p34, %r34, 0;
	@%p34 bra 	$L__BB37_72;
	setp.gt.s32 	%p35, %r67, 32;
	ld.shared.f32 	%f195, [_ZZN3cub18CUB_300001_SM_10006detail6reduce28DeviceReduceSingleTileKernelINS2_10policy_hubIfjN4cuda3std3__44plusIfEEE10Policy1000EPfSC_iS9_ffNS7_10__identityEEEvT0_T1_T2_T3_T4_T6_E12temp_storage+20];
	add.f32 	%f196, %f530, %f195;
	selp.f32 	%f197, %f196, %f530, %p35;
	setp.gt.s32 	%p36, %r67, 64;
	ld.shared.f32 	%f198, [_ZZN3cub18CUB_300001_SM_10006detail6reduce28DeviceReduceSingleTileKernelINS2_10policy_hubIfjN4cuda3std3__44plusIfEEE10Policy1000EPfSC_iS9_ffNS7_10__identityEEEvT0_T1_T2_T3_T4_T6_E12temp_storage+24];
	add.f32 	%f199, %f198, %f197;
	selp.f32 	%f200, %f199, %f197, %p36;
	setp.gt.s32 	%p37, %r67, 96;
	ld.shared.f32 	%f201, [_ZZN3cub18CUB_300001_SM_10006detail6reduce28DeviceReduceSingleTileKernelINS2_10policy_hubIfjN4cuda3std3__44plusIfEEE10Policy1000EPfSC_iS9_ffNS7_10__identityEEEvT0_T1_T2_T3_T4_T6_E12temp_storage+28];
	add.f32 	%f202, %f201, %f200;
	selp.f32 	%f203, %f202, %f200, %p37;
	setp.gt.s32 	%p38, %r67, 128;
	ld.shared.f32 	%f204, [_ZZN3cub18CUB_300001_SM_10006detail6reduce28DeviceReduceSingleTileKernelINS2_10policy_hubIfjN4cuda3std3__44plusIfEEE10Policy1000EPfSC_iS9_ffNS7_10__identityEEEvT0_T1_T2_T3_T4_T6_E12temp_storage+32];
	add.f32 	%f205, %f204, %f203;
	selp.f32 	%f206, %f205, %f203, %p38;
	setp.gt.s32 	%p39, %r67, 160;
	ld.shared.f32 	%f207, [_ZZN3cub18CUB_300001_SM_10006detail6reduce28DeviceReduceSingleTileKernelINS2_10policy_hubIfjN4cuda3std3__44plusIfEEE10Policy1000EPfSC_iS9_ffNS7_10__identityEEEvT0_T1_T2_T3_T4_T6_E12temp_storage+36];
	add.f32 	%f208, %f207, %f206;
	selp.f32 	%f209, %f208, %f206, %p39;
	setp.gt.s32 	%p40, %r67, 192;
	ld.shared.f32 	%f210, [_ZZN3cub18CUB_300001_SM_10006detail6reduce28DeviceReduceSingleTileKernelINS2_10policy_hubIfjN4cuda3std3__44plusIfEEE10Policy1000EPfSC_iS9_ffNS7_10__identityEEEvT0_T1_T2_T3_T4_T6_E12temp_storage+40];
	add.f32 	%f211, %f210, %f209;
	selp.f32 	%f212, %f211, %f209, %p40;
	setp.gt.s32 	%p41, %r67, 224;
	ld.shared.f32 	%f213, [_ZZN3cub18CUB_300001_SM_10006detail6reduce28DeviceReduceSingleTileKernelINS2_10policy_hubIfjN4cuda3std3__44plusIfEEE10Policy1000EPfSC_iS9_ffNS7_10__identityEEEvT0_T1_T2_T3_T4_T6_E12temp_storage+44];
	add.f32 	%f214, %f213, %f212;
	selp.f32 	%f215, %f214, %f212, %p41;
	setp.gt.s32 	%p42, %r67, 256;
	ld.shared.f32 	%f216, [_ZZN3cub18CUB_300001_SM_10006detail6reduce28DeviceReduceSingleTileKernelINS2_10policy_hubIfjN4cuda3std3__44plusIfEEE10Policy1000EPfSC_iS9_ffNS7_10__identityEEEvT0_T1_T2_T3_T4_T6_E12temp_storage+48];
	add.f32 	%f217, %f216, %f215;
	selp.f32 	%f218, %f217, %f215, %p42;
	setp.gt.s32 	%p43, %r67, 288;
	ld.shared.f32 	%f219, [_ZZN3cub18CUB_300001_SM_10006detail6reduce28DeviceReduceSingleTileKernelINS2_10policy_hubIfjN4cuda3std3__44plusIfEEE10Policy1000EPfSC_iS9_ffNS7_10__identityEEEvT0_T1_T2_T3_T4_T6_E12temp_storage+52];
	add.f32 	%f220, %f219, %f218;
	selp.f32 	%f221, %f220, %f218, %p43;
	setp.gt.s32 	%p44, %r67, 320;
	ld.shared.f32 	%f222, [_ZZN3cub18CUB_300001_SM_10006detail6reduce28DeviceReduceSingleTileKernelINS2_10policy_hubIfjN4cuda3std3__44plusIfEEE10Policy1000EPfSC_iS9_ffNS7_10__identityEEEvT0_T1_T2_T3_T4_T6_E12temp_storage+56];
	add.f32 	%f223, %f222, %f221;
	selp.f32 	%f224, %f223, %f221, %p44;
	setp.gt.s32 	%p45, %r67, 352;
	ld.shared.f32 	%f225, [_ZZN3cub18CUB_300001_SM_10006detail6reduce28DeviceReduceSingleTileKernelINS2_10policy_hubIfjN4cuda3std3__44plusIfEEE10Policy1000EPfSC_iS9_ffNS7_10__identityEEEvT0_T1_T2_T3_T4_T6_E12temp_storage+60];
	add.f32 	%f226, %f225, %f224;
	selp.f32 	%f227, %f226, %f224, %p45;
	setp.gt.s32 	%p46, %r67, 384;
	ld.shared.f32 	%f228, [_ZZN3cub18CUB_300001_SM_10006detail6reduce28DeviceReduceSingleTileKernelINS2_10policy_hubIfjN4cuda3std3__44plusIfEEE10Policy1000EPfSC_iS9_ffNS7_10__identityEEEvT0_T1_T2_T3_T4_T6_E12temp_storage+64];
	add.f32 	%f229, %f228, %f227;
	selp.f32 	%f230, %f229, %f227, %p46;
	setp.gt.s32 	%p47, %r67, 416;
	ld.shared.f32 	%f231, [_ZZN3cub18CUB_300001_SM_10006detail6reduce28DeviceReduceSingleTileKernelINS2_10policy_hubIfjN4cuda3std3__44plusIfEEE10Policy1000EPfSC_iS9_ffNS7_10__identityEEEvT0_T1_T2_T3_T4_T6_E12temp_storage+68];
	add.f32 	%f232, %f231, %f230;
	selp.f32 	%f233, %f232, %f230, %p47;
	setp.gt.s32 	%p48, %r67, 448;
	ld.shared.f32 	%f234, [_ZZN3cub18CUB_300001_SM_10006detail6reduce28DeviceReduceSingleTileKernelINS2_10policy_hubIfjN4cuda3std3__44plusIfEEE10Policy1000EPfSC_iS9_ffNS7_10__identityEEEvT0_T1_T2_T3_T4_T6_E12temp_storage+72];
	add.f32 	%f235, %f234, %f233;
	selp.f32 	%f236, %f235, %f233, %p48;
	setp.gt.s32 	%p49, %r67, 480;
	ld.shared.f32 	%f237, [_ZZN3cub18CUB_300001_SM_10006detail6reduce28DeviceReduceSingleTileKernelINS2_10policy_hubIfjN4cuda3std3__44plusIfEEE10Policy1000EPfSC_iS9_ffNS7_10__identityEEEvT0_T1_T2_T3_T4_T6_E12temp_storage+76];
	add.f32 	%f238, %f237, %f236;
	selp.f32 	%f530, %f238, %f236, %p49;
	bra.uni 	$L__BB37_72;
$L__BB37_56:
	mov.u32 	%r46, %tid.x;
	mul.wide.u32 	%rd35, %r46, 4;
	add.s64 	%rd19, %rd16, %rd35;
	// begin inline asm
	ld.global.nc.u32 %r68, [%rd19];
	// end inline asm
	mov.b32 	%f59, %r68;
	add.s64 	%rd20, %rd19, 2048;
	// begin inline asm
	ld.global.nc.u32 %r69, [%rd20];
	// end inline asm
	mov.b32 	%f60, %r69;
	add.s64 	%rd21, %rd19, 4096;
	// begin inline asm
	ld.global.nc.u32 %r70, [%rd21];
	// end inline asm
	mov.b32 	%f61, %r70;
	add.s64 	%rd22, %rd19, 6144;
	// begin inline asm
	ld.global.nc.u32 %r71, [%rd22];
	// end inline asm
	mov.b32 	%f62, %r71;
	add.s64 	%rd23, %rd19, 8192;
	// begin inline asm
	ld.global.nc.u32 %r72, [%rd23];
	// end inline asm
	mov.b32 	%f63, %r72;
	add.s64 	%rd24, %rd19, 10240;
	// begin inline asm
	ld.global.nc.u32 %r73, [%rd24];
	// end inline asm
	mov.b32 	%f64, %r73;
	add.s64 	%rd25, %rd19, 12288;
	// begin inline asm
	ld.global.nc.u32 %r74, [%rd25];
	// end inline asm
	mov.b32 	%f65, %r74;
	add.s64 	%rd26, %rd19, 14336;
	// begin inline asm
	ld.global.nc.u32 %r75, [%rd26];
	// end inline asm
	mov.b32 	%f66, %r75;
	add.s64 	%rd27, %rd19, 16384;
	// begin inline asm
	ld.global.nc.u32 %r76, [%rd27];
	// end inline asm
	mov.b32 	%f67, %r76;
	add.s64 	%rd28, %rd19, 18432;
	// begin inline asm
	ld.global.nc.u32 %r77, [%rd28];
	// end inline asm
	mov.b32 	%f68, %r77;
	add.s64 	%rd29, %rd19, 20480;
	// begin inline asm
	ld.global.nc.u32 %r78, [%rd29];
	// end inline asm
	mov.b32 	%f69, %r78;
	add.s64 	%rd30, %rd19, 22528;
	// begin inline asm
	ld.global.nc.u32 %r79, [%rd30];
	// end inline asm
	mov.b32 	%f70, %r79;
	add.s64 	%rd31, %rd19, 24576;
	// begin inline asm
	ld.global.nc.u32 %r80, [%rd31];
	// end inline asm
	mov.b32 	%f71, %r80;
	add.s64 	%rd32, %rd19, 26624;
	// begin inline asm
	ld.global.nc.u32 %r81, [%rd32];
	// end inline asm
	mov.b32 	%f72, %r81;
	add.s64 	%rd33, %rd19, 28672;
	// begin inline asm
	ld.global.nc.u32 %r82, [%rd33];
	// end inline asm
	mov.b32 	%f73, %r82;
	add.s64 	%rd34, %rd19, 30720;
	// begin inline asm
	ld.global.nc.u32 %r83, [%rd34];
	// end inline asm
	mov.b32 	%f74, %r83;
	add.f32 	%f75, %f59, %f60;
	add.f32 	%f76, %f61, %f62;
	add.f32 	%f77, %f63, %f64;
	add.f32 	%f78, %f65, %f66;
	add.f32 	%f79, %f67, %f68;
	add.f32 	%f80, %f69, %f70;
	add.f32 	%f81, %f71, %f72;
	add.f32 	%f82, %f73, %f74;
	add.f32 	%f83, %f75, %f76;
	add.f32 	%f84, %f77, %f78;
	add.f32 	%f85, %f79, %f80;
	add.f32 	%f86, %f81, %f82;
	add.f32 	%f87, %f83, %f84;
	add.f32 	%f88, %f85, %f86;
	add.f32 	%f529, %f87, %f88;
	setp.lt.u32 	%p4, %r67, 16384;
	mov.b32 	%r400, 8192;
	@%p4 bra 	$L__BB37_60;
	add.s32 	%r47, %r67, -8192;
	mov.b32 	%r400, 8192;
$L__BB37_58:
	mul.wide.s32 	%rd52, %r400, 4;
	add.s64 	%rd36, %rd19, %rd52;
	// begin inline asm
	ld.global.nc.u32 %r86, [%rd36];
	// end inline asm
	mov.b32 	%f89, %r86;
	add.s64 	%rd37, %rd36, 2048;
	// begin inline asm
	ld.global.nc.u32 %r87, [%rd37];
	// end inline asm
	mov.b32 	%f90, %r87;
	add.s64 	%rd38, %rd36, 4096;
	// begin inline asm
	ld.global.nc.u32 %r88, [%rd38];
	// end inline asm
	mov.b32 	%f91, %r88;
	add.s64 	%rd39, %rd36, 6144;
	// begin inline asm
	ld.global.nc.u32 %r89, [%rd39];
	// end inline asm
	mov.b32 	%f92, %r89;
	add.s64 	%rd40, %rd36, 8192;
	// begin inline asm
	ld.global.nc.u32 %r90, [%rd40];
	// end inline asm
	mov.b32 	%f93, %r90;
	add.s64 	%rd41, %rd36, 10240;
	// begin inline asm
	ld.global.nc.u32 %r91, [%rd41];
	// end inline asm
	mov.b32 	%f94, %r91;
	add.s64 	%rd42, %rd36, 12288;
	// begin inline asm
	ld.global.nc.u32 %r92, [%rd42];
	// end inline asm
	mov.b32 	%f95, %r92;
	add.s64 	%rd43, %rd36, 14336;
	// begin inline asm
	ld.global.nc.u32 %r93, [%rd43];
	// end inline asm
	mov.b32 	%f96, %r93;
	add.s64 	%rd44, %rd36, 16384;
	// begin inline asm
	ld.global.nc.u32 %r94, [%rd44];
	// end inline asm
	mov.b32 	%f97, %r94;
	add.s64 	%rd45, %rd36, 18432;
	// begin inline asm
	ld.global.nc.u32 %r95, [%rd45];
	// end inline asm
	mov.b32 	%f98, %r95;
	add.s64 	%rd46, %rd36, 20480;
	// begin inline asm
	ld.global.nc.u32 %r96, [%rd46];
	// end inline asm
	mov.b32 	%f99, %r96;
	add.s64 	%rd47, %rd36, 22528;
	// begin inline asm
	ld.global.nc.u32 %r97, [%rd47];
	// end inline asm
	mov.b32 	%f100, %r97;
	add.s64 	%rd48, %rd36, 24576;
	// begin inline asm
	ld.global.nc.u32 %r98, [%rd48];
	// end inline asm
	mov.b32 	%f101, %r98;
	add.s64 	%rd49, %rd36, 26624;
	// begin inline asm
	ld.global.nc.u32 %r99, [%rd49];
	// end inline asm
	mov.b32 	%f102, %r99;
	add.s64 	%rd50, %rd36, 28672;
	// begin inline asm
	ld.global.nc.u32 %r100, [%rd50];
	// end inline asm
	mov.b32 	%f103, %r100;
	add.s64 	%rd51, %rd36, 30720;
	// begin inline asm
	ld.global.nc.u32 %r101, [%rd51];
	// end inline asm
	mov.b32 	%f104, %r101;
	add.f32 	%f105, %f529, %f89;
	add.f32 	%f106, %f90, %f91;
	add.f32 	%f107, %f92, %f93;
	add.f32 	%f108, %f94, %f95;
	add.f32 	%f109, %f96, %f97;
	add.f32 	%f110, %f98, %f99;
	add.f32 	%f111, %f100, %f101;
	add.f32 	%f112, %f102, %f103;
	add.f32 	%f113, %f105, %f106;
	add.f32 	%f114, %f107, %f108;
	add.f32 	%f115, %f109, %f110;
	add.f32 	%f116, %f111, %f112;
	add.f32 	%f117, %f113, %f114;
	add.f32 	%f118, %f115, %f116;
	add.f32 	%f119, %f117, %f118;
	add.f32 	%f529, %f119, %f104;
	sub.s32 	%r102, %r67, %r400;
	setp.lt.s32 	%p5, %r102, 8192;
	@%p5 bra 	$L__BB37_68;
	add.s32 	%r400, %r400, 8192;
	setp.le.s32 	%p6, %r400, %r47;
	@%p6 bra 	$L__BB37_58;
$L__BB37_60:
	setp.le.s32 	%p7, %r67, %r400;
	@%p7 bra 	$L__BB37_68;
	sub.s32 	%r51, %r67, %r400;
	setp.ge.s32 	%p8, %r46, %r51;
	@%p8 bra 	$L__BB37_68;
	not.b32 	%r103, %r46;
	add.s32 	%r104, %r67, %r103;
	sub.s32 	%r52, %r104, %r400;
	and.b32  	%r105, %r52, 1536;
	setp.eq.s32 	%p9, %r105, 1536;
	mov.u32 	%r404, %r46;
	@%p9 bra 	$L__BB37_65;
	add.s32 	%r402, %r46, %r400;
	shr.u32 	%r106, %r52, 9;
	add.s32 	%r107, %r106, 1;
	and.b32  	%r108, %r107, 3;
	neg.s32 	%r401, %r108;
	mov.u32 	%r404, %r46;
$L__BB37_64:
	.pragma "nounroll";
	mul.wide.u32 	%rd54, %r402, 4;
	add.s64 	%rd53, %rd16, %rd54;
	// begin inline asm
	ld.global.nc.u32 %r109, [%rd53];
	// end inline asm
	mov.b32 	%f121, %r109;
	add.f32 	%f529, %f529, %f121;
	add.s32 	%r404, %r404, 512;
	add.s32 	%r402, %r402, 512;
	add.s32 	%r401, %r401, 1;
	setp.ne.s32 	%p10, %r401, 0;
	@%p10 bra 	$L__BB37_64;
$L__BB37_65:
	setp.lt.u32 	%p11, %r52, 1536;
	@%p11 bra 	$L__BB37_68;
	cvt.u64.u32 	%rd55, %r404;
	cvt.u64.u32 	%rd56, %r400;
	add.s64 	%rd57, %rd55, %rd56;
	shl.b64 	%rd58, %rd57, 2;
	add.s64 	%rd59, %rd58, %rd16;
	add.s64 	%rd132, %rd59, 4096;
	add.s32 	%r405, %r404, %r400;
$L__BB37_67:
	mul.wide.u32 	%rd64, %r405, 4;
	add.s64 	%rd60, %rd16, %rd64;
	// begin inline asm
	ld.global.nc.u32 %r110, [%rd60];
	// end inline asm
	mov.b32 	%f122, %r110;
	add.f32 	%f123, %f529, %f122;
	add.s64 	%rd61, %rd132, -2048;
	// begin inline asm
	ld.global.nc.u32 %r111, [%rd61];
	// end inline asm
	mov.b32 	%f124, %r111;
	add.f32 	%f125, %f123, %f124;
	// begin inline asm
	ld.global.nc.u32 %r112, [%rd132];
	// end inline asm
	mov.b32 	%f126, %r112;
	add.f32 	%f127, %f125, %f126;
	add.s64 	%rd63, %rd132, 2048;
	// begin inline asm
	ld.global.nc.u32 %r113, [%rd63];
	// end inline asm
	mov.b32 	%f128, %r113;
	add.f32 	%f529, %f127, %f128;
	add.s32 	%r404, %r404, 2048;
	add.s64 	%rd132, %rd132, 8192;
	add.s32 	%r405, %r405, 2048;
	setp.lt.s32 	%p12, %r404, %r51;
	@%p12 bra 	$L__BB37_67;
$L__BB37_68:
	// begin inline asm
	mov.u32 %r114, %laneid;
	// end inline asm
	mov.b32 	%r116, %f529;
	mov.b32 	%r117, 1;
	mov.b32 	%r138, 31;
	mov.b32 	%r139, -1;
	// begin inline asm
	shfl.sync.down.b32 %r115, %r116, %r117, %r138, %r139;
	// end inline asm
	setp.gt.s32 	%p13, %r114, 30;
	mov.b32 	%f129, %r115;
	add.f32 	%f130, %f529, %f129;
	selp.f32 	%f131, %f529, %f130, %p13;
	mov.b32 	%r121, %f131;
	mov.b32 	%r122, 2;
	// begin inline asm
	shfl.sync.down.b32 %r120, %r121, %r122, %r138, %r139;
	// end inline asm
	setp.gt.s32 	%p14, %r114, 29;
	mov.b32 	%f132, %r120;
	add.f32 	%f133, %f131, %f132;
	selp.f32 	%f134, %f131, %f133, %p14;
	mov.b32 	%r126, %f134;
	mov.b32 	%r127, 4;
	// begin inline asm
	shfl.sync.down.b32 %r125, %r126, %r127, %r138, %r139;
	// end inline asm
	setp.gt.s32 	%p15, %r114, 27;
	mov.b32 	%f135, %r125;
	add.f32 	%f136, %f134, %f135;
	selp.f32 	%f137, %f134, %f136, %p15;
	mov.b32 	%r131, %f137;
	mov.b32 	%r132, 8;
	// begin inline asm
	shfl.sync.down.b32 %r130, %r131, %r132, %r138, %r139;
	// end inline asm
	setp.gt.s32 	%p16, %r114, 23;
	mov.b32 	%f138, %r130;
	add.f32 	%f139, %f137, %f138;
	selp.f32 	%f140, %f137, %f139, %p16;
	mov.b32 	%r136, %f140;
	mov.b32 	%r137, 16;
	// begin inline asm
	shfl.sync.down.b32 %r135, %r136, %r137, %r138, %r139;
	// end inline asm
	setp.gt.s32 	%p17, %r114, 15;
	mov.b32 	%f141, %r135;
	add.f32 	%f54, %f140, %f141;
	selp.f32 	%f530, %f140, %f54, %p17;
	setp.ne.s32 	%p18, %r114, 0;
	@%p18 bra 	$L__BB37_70;
	shr.u32 	%r140, %r46, 3;
	and.b32  	%r141, %r140, 124;
	mov.u32 	%r142, _ZZN3cub18CUB_300001_SM_10006detail6reduce28DeviceReduceSingleTileKernelINS2_10policy_hubIfjN4cuda3std3__44plusIfEEE10Policy1000EPfSC_iS9_ffNS7_10__identityEEEvT0_T1_T2_T3_T4_T6_E12temp_storage;
	add.s32 	%r143, %r142, %r141;
	st.shared.f32 	[%r143+16], %f54;
$L__BB37_70:
	bar.sync 	0;
	setp.ne.s32 	%p19, %r46, 0;
	@%p19 bra 	$L__BB37_72;
	ld.shared.f32 	%f142, [_ZZN3cub18CUB_300001_SM_10006detail6reduce28DeviceReduceSingleTileKernelINS2_10policy_hubIfjN4cuda3std3__44plusIfEEE10Policy1000EPfSC_iS9_ffNS7_10__identityEEEvT0_T1_T2_T3_T4_T6_E12temp_storage+20];
	add.f32 	%f143, %f530, %f142;
	ld.shared.f32 	%f144, [_ZZN3cub18CUB_300001_SM_10006detail6reduce28DeviceReduceSingleTileKernelINS2_10policy_hubIfjN4cuda3std3__44plusIfEEE10Policy1000EPfSC_iS9_ffNS7_10__identityEEEvT0_T1_T2_T3_T4_T6_E12temp_storage+24];
	add.f32 	%f145, %f143, %f144;
	ld.shared.f32 	%f146, [_ZZN3cub18CUB_300001_SM_10006detail6reduce28DeviceReduceSingleTileKernelINS2_10policy_hubIfjN4cuda3std3__44plusIfEEE10Policy1000EPfSC_iS9_ffNS7_10__identityEEEvT0_T1_T2_T3_T4_T6_E12temp_storage+28];
	add.f32 	%f147, %f145, %f146;
	ld.shared.f32 	%f148, [_ZZN3cub18CUB_300001_SM_10006detail6reduce28DeviceReduceSingleTileKernelINS2_10policy_hubIfjN4cuda3std3__44plusIfEEE10Policy1000EPfSC_iS9_ffNS7_10__identityEEEvT0_T1_T2_T3_T4_T6_E12temp_storage+32];
	add.f32 	%f149, %f147, %f148;
	ld.shared.f32 	%f150, [_ZZN3cub18CUB_300001_SM_10006detail6reduce28DeviceReduceSingleTileKernelINS2_10policy_hubIfjN4cuda3std3__44plusIfEEE10Policy1000EPfSC_iS9_ffNS7_10__identityEEEvT0_T1_T2_T3_T4_T6_E12temp_storage+36];
	add.f32 	%f151, %f149, %f150;
	ld.shared.f32 	%f152, [_ZZN3cub18CUB_300001_SM_10006detail6reduce28DeviceReduceSingleTileKernelINS2_10policy_hubIfjN4cuda3std3__44plusIfEEE10Policy1000EPfSC_iS9_ffNS7_10__identityEEEvT0_T1_T2_T3_T4_T6_E12temp_storage+40];
	add.f32 	%f153, %f151, %f152;
	ld.shared.f32 	%f154, [_ZZN3cub18CUB_300001_SM_10006detail6reduce28DeviceReduceSingleTileKernelINS2_10policy_hubIfjN4cuda3std3__44plusIfEEE10Policy1000EPfSC_iS9_ffNS7_10__identityEEEvT0_T1_T2_T3_T4_T6_E12temp_storage+44];
	add.f32 	%f155, %f153, %f154;
	ld.shared.f32 	%f156, [_ZZN3cub18CUB_300001_SM_10006detail6reduce28DeviceReduceSingleTileKernelINS2_10policy_hubIfjN4cuda3std3__44plusIfEEE10Policy1000EPfSC_iS9_ffNS7_10__identityEEEvT0_T1_T2_T3_T4_T6_E12temp_storage+48];
	add.f32 	%f157, %f155, %f156;
	ld.shared.f32 	%f158, [_ZZN3cub18CUB_300001_SM_10006detail6reduce28DeviceReduceSingleTileKernelINS2_10policy_hubIfjN4cuda3std3__44plusIfEEE10Policy1000EPfSC_iS9_ffNS7_10__identityEEEvT0_T1_T2_T3_T4_T6_E12temp_storage+52];
	add.f32 	%f159, %f157, %f158;
	ld.shared.f32 	%f160, [_ZZN3cub18CUB_300001_SM_10006detail6reduce28DeviceReduceSingleTileKernelINS2_10policy_hubIfjN4cuda3std3__44plusIfEEE10Policy1000EPfSC_iS9_ffNS7_10__identityEEEvT0_T1_T2_T3_T4_T6_E12temp_storage+56];
	add.f32 	%f161, %f159, %f160;
	ld.shared.f32 	%f162, [_ZZN3cub18CUB_300001_SM_10006detail6reduce28DeviceReduceSingleTileKernelINS2_10policy_hubIfjN4cuda3std3__44plusIfEEE10Policy1000EPfSC_iS9_ffNS7_10__identityEEEvT0_T1_T2_T3_T4_T6_E12temp_storage+60];
	add.f32 	%f163, %f161, %f162;
	ld.shared.f32 	%f164, [_ZZN3cub18CUB_300001_SM_10006detail6reduce28DeviceReduceSingleTileKernelINS2_10policy_hubIfjN4cuda3std3__44plusIfEEE10Policy1000EPfSC_iS9_ffNS7_10__identityEEEvT0_T1_T2_T3_T4_T6_E12temp_storage+64];
	add.f32 	%f165, %f163, %f164;
	ld.shared.f32 	%f166, [_ZZN3cub18CUB_300001_SM_10006detail6reduce28DeviceReduceSingleTileKernelINS2_10policy_hubIfjN4cuda3std3__44plusIfEEE10Policy1000EPfSC_iS9_ffNS7_10__identityEEEvT0_T1_T2_T3_T4_T6_E12temp_storage+68];
	add.f32 	%f167, %f165, %f166;
	ld.shared.f32 	%f168, [_ZZN3cub18CUB_300001_SM_10006detail6reduce28DeviceReduceSingleTileKernelINS2_10policy_hubIfjN4cuda3std3__44plusIfEEE10Policy1000EPfSC_iS9_ffNS7_10__identityEEEvT0_T1_T2_T3_T4_T6_E12temp_storage+72];
	add.f32 	%f169, %f167, %f168;
	ld.shared.f32 	%f170, [_ZZN3cub18CUB_300001_SM_10006detail6reduce28DeviceReduceSingleTileKernelINS2_10policy_hubIfjN4cuda3std3__44plusIfEEE10Policy1000EPfSC_iS9_ffNS7_10__identityEEEvT0_T1_T2_T3_T4_T6_E12temp_storage+76];
	add.f32 	%f530, %f169, %f170;
$L__BB37_72:
	mov.u32 	%r379, %tid.x;
	setp.ne.s32 	%p111, %r379, 0;
	@%p111 bra 	$L__BB37_74;
	add.f32 	%f503, %f58, %f530;
	st.global.f32 	[%rd1], %f503;
$L__BB37_74:
	ret;

}
	// .globl	_ZN3cub18CUB_300001_SM_10006detail6reduce28DeviceReduceSingleTileKernelINS2_10policy_hubIfyN4cuda3std3__44plusIfEEE10Policy1000EN6thrust24THRUST_300001_SM_1000_NS10device_ptrIfEEPfyS9_ffNS7_10__identityEEEvT0_T1_T2_T3_T4_T6_
.visible .entry _ZN3cub18CUB_300001_SM_10006detail6reduce28DeviceReduceSingleTileKernelINS2_10policy_hubIfyN4cuda3std3__44plusIfEEE10Policy1000EN6thrust24THRUST_300001_SM_1000_NS10device_ptrIfEEPfyS9_ffNS7_10__identityEEEvT0_T1_T2_T3_T4_T6_(
	.param .align 8 .b8 _ZN3cub18CUB_300001_SM_10006detail6reduce28DeviceReduceSingleTileKernelINS2_10policy_hubIfyN4cuda3std3__44plusIfEEE10Policy1000EN6thrust24THRUST_300001_SM_1000_NS10device_ptrIfEEPfyS9_ffNS7_10__identityEEEvT0_T1_T2_T3_T4_T6__param_0[8],
	.param .u64 .ptr .align 1 _ZN3cub18CUB_300001_SM_10006detail6reduce28DeviceReduceSingleTileKernelINS2_10policy_hubIfyN4cuda3std3__44plusIfEEE10Policy1000EN6thrust24THRUST_300001_SM_1000_NS10device_ptrIfEEPfyS9_ffNS7_10__identityEEEvT0_T1_T2_T3_T4_T6__param_1,
	.param .u64 _ZN3cub18CUB_300001_SM_10006detail6reduce28DeviceReduceSingleTileKernelINS2_10policy_hubIfyN4cuda3std3__44plusIfEEE10Policy1000EN6thrust24THRUST_300001_SM_1000_NS10device_ptrIfEEPfyS9_ffNS7_10__identityEEEvT0_T1_T2_T3_T4_T6__param_2,
	.param .align 1 .b8 _ZN3cub18CUB_300001_SM_10006detail6reduce28DeviceReduceSingleTileKernelINS2_10policy_hubIfyN4cuda3std3__44plusIfEEE10Policy1000EN6thrust24THRUST_300001_SM_1000_NS10device_ptrIfEEPfyS9_ffNS7_10__identityEEEvT0_T1_T2_T3_T4_T6__param_3[1],
	.param .f32 _ZN3cub18CUB_300001_SM_10006detail6reduce28DeviceReduceSingleTileKernelINS2_10policy_hubIfyN4cuda3std3__44plusIfEEE10Policy1000EN6thrust24THRUST_300001_SM_1000_NS10device_ptrIfEEPfyS9_ffNS7_10__identityEEEvT0_T1_T2_T3_T4_T6__param_4,
	.param .align 1 .b8 _ZN3cub18CUB_300001_SM_10006detail6reduce28DeviceReduceSingleTileKernelINS2_10policy_hubIfyN4cuda3std3__44plusIfEEE10Policy1000EN6thrust24THRUST_300001_SM_1000_NS10device_ptrIfEEPfyS9_ffNS7_10__identityEEEvT0_T1_T2_T3_T4_T6__param_5[1]
)
.maxntid 256
.minnctapersm 1
{
	.reg .pred 	%p<59>;
	.reg .b32 	%r<171>;
	.reg .b32 	%f<328>;
	.reg .b64 	%rd<56>;
	// demoted variable
	.shared .align 4 .b8 _ZZN3cub18CUB_300001_SM_10006detail6reduce28DeviceReduceSingleTileKernelINS2_10policy_hubIfyN4cuda3std3__44plusIfEEE10Policy1000EN6thrust24THRUST_300001_SM_1000_NS10device_ptrIfEEPfyS9_ffNS7_10__identityEEEvT0_T1_T2_T3_T4_T6_E12temp_storage[44];
	ld.param.u64 	%rd18, [_ZN3cub18CUB_300001_SM_10006detail6reduce28DeviceReduceSingleTileKernelINS2_10policy_hubIfyN4cuda3std3__44plusIfEEE10Policy1000EN6thrust24THRUST_300001_SM_1000_NS10device_ptrIfEEPfyS9_ffNS7_10__identityEEEvT0_T1_T2_T3_T4_T6__param_0];
	ld.param.u64 	%rd20, [_ZN3cub18CUB_300001_SM_10006detail6reduce28DeviceReduceSingleTileKernelINS2_10policy_hubIfyN4cuda3std3__44plusIfEEE10Policy1000EN6thrust24THRUST_300001_SM_1000_NS10device_ptrIfEEPfyS9_ffNS7_10__identityEEEvT0_T1_T2_T3_T4_T6__param_1];
	ld.param.u64 	%rd19, [_ZN3cub18CUB_300001_SM_10006detail6reduce28DeviceReduceSingleTileKernelINS2_10policy_hubIfyN4cuda3std3__44plusIfEEE10Policy1000EN6thrust24THRUST_300001_SM_1000_NS10device_ptrIfEEPfyS9_ffNS7_10__identityEEEvT0_T1_T2_T3_T4_T6__param_2];
	ld.param.f32 	%f42, [_ZN3cub18CUB_300001_SM_10006detail6reduce28DeviceReduceSingleTileKernelINS2_10policy_hubIfyN4cuda3std3__44plusIfEEE10Policy1000EN6thrust24THRUST_300001_SM_1000_NS10device_ptrIfEEPfyS9_ffNS7_10__identityEEEvT0_T1_T2_T3_T4_T6__param_4];
	cvta.to.global.u64 	%rd1, %rd20;
	setp.ne.s64 	%p1, %rd19, 0;
	@%p1 bra 	$L__BB38_3;
	mov.u32 	%r156, %tid.x;
	setp.ne.s32 	%p58, %r156, 0;
	@%p58 bra 	$L__BB38_51;
	st.global.f32 	[%rd1], %f42;
	bra.uni 	$L__BB38_51;
$L__BB38_3:
	cvta.to.global.u64 	%rd2, %rd18;
	setp.gt.u64 	%p2, %rd19, 4095;
	@%p2 bra 	$L__BB38_28;
	cvt.u32.u64 	%r1, %rd19;
	mov.u32 	%r2, %tid.x;
	setp.ge.u32 	%p24, %r2, %r1;
	mov.f32 	%f315, 0f00000000;
	mov.u32 	%r160, %r2;
	@%p24 bra 	$L__BB38_6;
	mul.wide.u32 	%rd41, %r2, 4;
	add.s64 	%rd42, %rd2, %rd41;
	ld.global.f32 	%f315, [%rd42];
	add.s32 	%r160, %r2, 256;
$L__BB38_6:
	setp.ge.u32 	%p25, %r160, %r1;
	@%p25 bra 	$L__BB38_19;
	not.b32 	%r83, %r160;
	add.s32 	%r84, %r83, %r1;
	shr.u32 	%r85, %r84, 8;
	add.s32 	%r5, %r85, 1;
	and.b32  	%r6, %r5, 15;
	setp.lt.u32 	%p26, %r84, 3840;
	@%p26 bra 	$L__BB38_10;
	and.b32  	%r86, %r5, 33554416;
	neg.s32 	%r158, %r86;
	mul.wide.u32 	%rd43, %r160, 4;
	add.s64 	%rd44, %rd43, %rd2;
	add.s64 	%rd51, %rd44, 8192;
$L__BB38_9:
	.pragma "nounroll";
	ld.global.f32 	%f189, [%rd51+-8192];
	add.f32 	%f190, %f315, %f189;
	ld.global.f32 	%f191, [%rd51+-7168];
	add.f32 	%f192, %f190, %f191;
	ld.global.f32 	%f193, [%rd51+-6144];
	add.f32 	%f194, %f192, %f193;
	ld.global.f32 	%f195, [%rd51+-5120];
	add.f32 	%f196, %f194, %f195;
	ld.global.f32 	%f197, [%rd51+-4096];
	add.f32 	%f198, %f196, %f197;
	ld.global.f32 	%f199, [%rd51+-3072];
	add.f32 	%f200, %f198, %f199;
	ld.global.f32 	%f201, [%rd51+-2048];
	add.f32 	%f202, %f200, %f201;
	ld.global.f32 	%f203, [%rd51+-1024];
	add.f32 	%f204, %f202, %f203;
	ld.global.f32 	%f205, [%rd51];
	add.f32 	%f206, %f204, %f205;
	ld.global.f32 	%f207, [%rd51+1024];
	add.f32 	%f208, %f206, %f207;
	ld.global.f32 	%f209, [%rd51+2048];
	add.f32 	%f210, %f208, %f209;
	ld.global.f32 	%f211, [%rd51+3072];
	add.f32 	%f212, %f210, %f211;
	ld.global.f32 	%f213, [%rd51+4096];
	add.f32 	%f214, %f212, %f213;
	ld.global.f32 	%f215, [%rd51+5120];
	add.f32 	%f216, %f214, %f215;
	ld.global.f32 	%f217, [%rd51+6144];
	add.f32 	%f218, %f216, %f217;
	ld.global.f32 	%f219, [%rd51+7168];
	add.f32 	%f315, %f218, %f219;
	add.s32 	%r160, %r160, 4096;
	add.s32 	%r158, %r158, 16;
	add.s64 	%rd51, %rd51, 16384;
	setp.ne.s32 	%p27, %r158, 0;
	@%p27 bra 	$L__BB38_9;
$L__BB38_10:
	setp.eq.s32 	%p28, %r6, 0;
	@%p28 bra 	$L__BB38_19;
	and.b32  	%r13, %r5, 7;
	setp.lt.u32 	%p29, %r6, 8;
	@%p29 bra 	$L__BB38_13;
	mul.wide.s32 	%rd45, %r160, 4;
	add.s64 	%rd46, %rd2, %rd45;
	ld.global.f32 	%f221, [%rd46];
	add.f32 	%f222, %f315, %f221;
	ld.global.f32 	%f223, [%rd46+1024];
	add.f32 	%f224, %f222, %f223;
	ld.global.f32 	%f225, [%rd46+2048];
	add.f32 	%f226, %f224, %f225;
	ld.global.f32 	%f227, [%rd46+3072];
	add.f32 	%f228, %f226, %f227;
	ld.global.f32 	%f229, [%rd46+4096];
	add.f32 	%f230, %f228, %f229;
	ld.global.f32 	%f231, [%rd46+5120];
	add.f32 	%f232, %f230, %f231;
	ld.global.f32 	%f233, [%rd46+6144];
	add.f32 	%f234, %f232, %f233;
	ld.global.f32 	%f235, [%rd46+7168];
	add.f32 	%f315, %f234, %f235;
	add.s32 	%r160, %r160, 2048;
$L__BB38_13:
	setp.eq.s32 	%p30, %r13, 0;
	@%p30 bra 	$L__BB38_19;
	and.b32  	%r16, %r5, 3;
	setp.lt.u32 	%p31, %r13, 4;
	@%p31 bra 	$L__BB38_16;
	mul.wide.s32 	%rd47, %r160, 4;
	add.s64 	%rd48, %rd2, %rd47;
	ld.global.f32 	%f237, [%rd48];
	add.f32 	%f238, %f315, %f237;
	ld.global.f32 	%f239, [%rd48+1024];
	add.f32 	%f240, %f238, %f239;
	ld.global.f32 	%f241, [%rd48+2048];
	add.f32 	%f242, %f240, %f241;
	ld.global.f32 	%f243, [%rd48+3072];
	add.f32 	%f315, %f242, %f243;
	add.s32 	%r160, %r160, 1024;
$L__BB38_16:
	setp.eq.s32 	%p32, %r16, 0;
	@%p32 bra 	$L__BB38_19;
	neg.s32 	%r163, %r16;
$L__BB38_18:
	.pragma "nounroll";
	mul.wide.s32 	%rd49, %r160, 4;
	add.s64 	%rd50, %rd2, %rd49;
	ld.global.f32 	%f244, [%rd50];
	add.f32 	%f315, %f315, %f244;
	add.s32 	%r160, %r160, 256;
	add.s32 	%r163, %r163, 1;
	setp.ne.s32 	%p33, %r163, 0;
	@%p33 bra 	$L__BB38_18;
$L__BB38_19:
	setp.lt.u64 	%p34, %rd19, 256;
	@%p34 bra 	$L__BB38_24;
	// begin inline asm
	mov.u32 %r125, %laneid;
	// end inline asm
	mov.b32 	%r127, %f315;
	mov.b32 	%r128, 1;
	mov.b32 	%r149, 31;
	mov.b32 	%r150, -1;
	// begin inline asm
	shfl.sync.down.b32 %r126, %r127, %r128, %r149, %r150;
	// end inline asm
	setp.gt.s32 	%p50, %r125, 30;
	mov.b32 	%f279, %r126;
	add.f32 	%f280, %f315, %f279;
	selp.f32 	%f281, %f315, %f280, %p50;
	mov.b32 	%r132, %f281;
	mov.b32 	%r133, 2;
	// begin inline asm
	shfl.sync.down.b32 %r131, %r132, %r133, %r149, %r150;
	// end inline asm
	setp.gt.s32 	%p51, %r125, 29;
	mov.b32 	%f282, %r131;
	add.f32 	%f283, %f281, %f282;
	selp.f32 	%f284, %f281, %f283, %p51;
	mov.b32 	%r137, %f284;
	mov.b32 	%r138, 4;
	// begin inline asm
	shfl.sync.down.b32 %r136, %r137, %r138, %r149, %r150;
	// end inline asm
	setp.gt.s32 	%p52, %r125, 27;
	mov.b32 	%f285, %r136;
	add.f32 	%f286, %f284, %f285;
	selp.f32 	%f287, %f284, %f286, %p52;
	mov.b32 	%r142, %f287;
	mov.b32 	%r143, 8;
	// begin inline asm
	shfl.sync.down.b32 %r141, %r142, %r143, %r149, %r150;
	// end inline asm
	setp.gt.s32 	%p53, %r125, 23;
	mov.b32 	%f288, %r141;
	add.f32 	%f289, %f287, %f288;
	selp.f32 	%f290, %f287, %f289, %p53;
	mov.b32 	%r147, %f290;
	mov.b32 	%r148, 16;
	// begin inline asm
	shfl.sync.down.b32 %r146, %r147, %r148, %r149, %r150;
	// end inline asm
	setp.gt.s32 	%p54, %r125, 15;
	mov.b32 	%f291, %r146;
	add.f32 	%f16, %f290, %f291;
	selp.f32 	%f327, %f290, %f16, %p54;
	setp.ne.s32 	%p55, %r125, 0;
	@%p55 bra 	$L__BB38_22;
	shr.u32 	%r151, %r2, 3;
	and.b32  	%r152, %r151, 124;
	mov.u32 	%r153, _ZZN3cub18CUB_300001_SM_10006detail6reduce28DeviceReduceSingleTileKernelINS2_10policy_hubIfyN4cuda3std3__44plusIfEEE10Policy1000EN6thrust24THRUST_300001_SM_1000_NS10device_ptrIfEEPfyS9_ffNS7_10__identityEEEvT0_T1_T2_T3_T4_T6_E12temp_storage;
	add.s32 	%r154, %r153, %r152;
	st.shared.f32 	[%r154+8], %f16;
$L__BB38_22:
	bar.sync 	0;
	setp.ne.s32 	%p56, %r2, 0;
	@%p56 bra 	$L__BB38_49;
	ld.shared.f32 	%f292, [_ZZN3cub18CUB_300001_SM_10006detail6reduce28DeviceReduceSingleTileKernelINS2_10policy_hubIfyN4cuda3std3__44plusIfEEE10Policy1000EN6thrust24THRUST_300001_SM_1000_NS10device_ptrIfEEPfyS9_ffNS7_10__identityEEEvT0_T1_T2_T3_T4_T6_E12temp_storage+12];
	add.f32 	%f293, %f327, %f292;
	ld.shared.f32 	%f294, [_ZZN3cub18CUB_300001_SM_10006detail6reduce28DeviceReduceSingleTileKernelINS2_10policy_hubIfyN4cuda3std3__44plusIfEEE10Policy1000EN6thrust24THRUST_300001_SM_1000_NS10device_ptrIfEEPfyS9_ffNS7_10__identityEEEvT0_T1_T2_T3_T4_T6_E12temp_storage+16];
	add.f32 	%f295, %f293, %f294;
	ld.shared.f32 	%f296, [_ZZN3cub18CUB_300001_SM_10006detail6reduce28DeviceReduceSingleTileKernelINS2_10policy_hubIfyN4cuda3std3__44plusIfEEE10Policy1000EN6thrust24THRUST_300001_SM_1000_NS10device_ptrIfEEPfyS9_ffNS7_10__identityEEEvT0_T1_T2_T3_T4_T6_E12temp_storage+20];
	add.f32 	%f297, %f295, %f296;
	ld.shared.f32 	%f298, [_ZZN3cub18CUB_300001_SM_10006detail6reduce28DeviceReduceSingleTileKernelINS2_10policy_hubIfyN4cuda3std3__44plusIfEEE10Policy1000EN6thrust24THRUST_300001_SM_1000_NS10device_ptrIfEEPfyS9_ffNS7_10__identityEEEvT0_T1_T2_T3_T4_T6_E12temp_storage+24];
	add.f32 	%f299, %f297, %f298;
	ld.shared.f32 	%f300, [_ZZN3cub18CUB_300001_SM_10006detail6reduce28DeviceReduceSingleTileKernelINS2_10policy_hubIfyN4cuda3std3__44plusIfEEE10Policy1000EN6thrust24THRUST_300001_SM_1000_NS10device_ptrIfEEPfyS9_ffNS7_10__identityEEEvT0_T1_T2_T3_T4_T6_E12temp_storage+28];
	add.f32 	%f301, %f299, %f300;
	ld.shared.f32 	%f302, [_ZZN3cub18CUB_300001_SM_10006detail6reduce28DeviceReduceSingleTileKernelINS2_10policy_hubIfyN4cuda3std3__44plusIfEEE10Policy1000EN6thrust24THRUST_300001_SM_1000_NS10device_ptrIfEEPfyS9_ffNS7_10__identityEEEvT0_T1_T2_T3_T4_T6_E12temp_storage+32];
	add.f32 	%f303, %f301, %f302;
	ld.shared.f32 	%f304, [_ZZN3cub18CUB_300001_SM_10006detail6reduce28DeviceReduceSingleTileKernelINS2_10policy_hubIfyN4cuda3std3__44plusIfEEE10Policy1000EN6thrust24THRUST_300001_SM_1000_NS10device_ptrIfEEPfyS9_ffNS7_10__identityEEEvT0_T1_T2_T3_T4_T6_E12temp_storage+36];
	add.f32 	%f327, %f303, %f304;
	bra.uni 	$L__BB38_49;
$L__BB38_24:
	// begin inline asm
	mov.u32 %r87, %laneid;
	// end inline asm
	and.b32  	%r113, %r2, 992;
	add.s32 	%r114, %r113, 32;
	setp.gt.u32 	%p35, %r114, %r1;
	not.b32 	%r115, %r113;
	add.s32 	%r116, %r1, %r115;
	selp.b32 	%r111, %r116, 31, %p35;
	mov.b32 	%r89, %f315;
	mov.b32 	%r90, 1;
	mov.b32 	%r112, -1;
	// begin inline asm
	shfl.sync.down.b32 %r88, %r89, %r90, %r111, %r112;
	// end inline asm
	setp.lt.s32 	%p36, %r87, %r111;
	mov.b32 	%f245, %r88;
	add.f32 	%f246, %f315, %f245;
	selp.f32 	%f247, %f246, %f315, %p36;
	mov.b32 	%r94, %f247;
	mov.b32 	%r95, 2;
	// begin inline asm
	shfl.sync.down.b32 %r93, %r94, %r95, %r111, %r112;
	// end inline asm
	add.s32 	%r117, %r87, 2;
	setp.gt.s32 	%p37, %r117, %r111;
	mov.b32 	%f248, %r93;
	add.f32 	%f249, %f247, %f248;
	selp.f32 	%f250, %f247, %f249, %p37;
	mov.b32 	%r99, %f250;
	mov.b32 	%r100, 4;
	// begin inline asm
	shfl.sync.down.b32 %r98, %r99, %r100, %r111, %r112;
	// end inline asm
	add.s32 	%r118, %r87, 4;
	setp.gt.s32 	%p38, %r118, %r111;
	mov.b32 	%f251, %r98;
	add.f32 	%f252, %f250, %f251;
	selp.f32 	%f253, %f250, %f252, %p38;
	mov.b32 	%r104, %f253;
	mov.b32 	%r105, 8;
	// begin inline asm
	shfl.sync.down.b32 %r103, %r104, %r105, %r111, %r112;
	// end inline asm
	add.s32 	%r119, %r87, 8;
	setp.gt.s32 	%p39, %r119, %r111;
	mov.b32 	%f254, %r103;
	add.f32 	%f255, %f253, %f254;
	selp.f32 	%f256, %f253, %f255, %p39;
	mov.b32 	%r109, %f256;
	mov.b32 	%r110, 16;
	// begin inline asm
	shfl.sync.down.b32 %r108, %r109, %r110, %r111, %r112;
	// end inline asm
	add.s32 	%r120, %r87, 16;
	setp.gt.s32 	%p40, %r120, %r111;
	mov.b32 	%f257, %r108;
	add.f32 	%f258, %f256, %f257;
	selp.f32 	%f327, %f256, %f258, %p40;
	setp.ne.s32 	%p41, %r87, 0;
	@%p41 bra 	$L__BB38_26;
	shr.u32 	%r121, %r2, 3;
	and.b32  	%r122, %r121, 124;
	mov.u32 	%r123, _ZZN3cub18CUB_300001_SM_10006detail6reduce28DeviceReduceSingleTileKernelINS2_10policy_hubIfyN4cuda3std3__44plusIfEEE10Policy1000EN6thrust24THRUST_300001_SM_1000_NS10device_ptrIfEEPfyS9_ffNS7_10__identityEEEvT0_T1_T2_T3_T4_T6_E12temp_storage;
	add.s32 	%r124, %r123, %r122;
	st.shared.f32 	[%r124+8], %f327;
$L__BB38_26:
	bar.sync 	0;
	setp.ne.s32 	%p42, %r2, 0;
	@%p42 bra 	$L__BB38_49;
	setp.gt.u64 	%p43, %rd19, 32;
	ld.shared.f32 	%f259, [_ZZN3cub18CUB_300001_SM_10006detail6reduce28DeviceReduceSingleTileKernelINS2_10policy_hubIfyN4cuda3std3__44plusIfEEE10Policy1000EN6thrust24THRUST_300001_SM_1000_NS10device_ptrIfEEPfyS9_ffNS7_10__identityEEEvT0_T1_T2_T3_T4_T6_E12temp_storage+12];
	add.f32 	%f260, %f327, %f259;
	selp.f32 	%f261, %f260, %f327, %p43;
	setp.gt.u64 	%p44, %rd19, 64;
	ld.shared.f32 	%f262, [_ZZN3cub18CUB_300001_SM_10006detail6reduce28DeviceReduceSingleTileKernelINS2_10policy_hubIfyN4cuda3std3__44plusIfEEE10Policy1000EN6thrust24THRUST_300001_SM_1000_NS10device_ptrIfEEPfyS9_ffNS7_10__identityEEEvT0_T1_T2_T3_T4_T6_E12temp_storage+16];
	add.f32 	%f263, %f262, %f261;
	selp.f32 	%f264, %f263, %f261, %p44;
	setp.gt.u64 	%p45, %rd19, 96;
	ld.shared.f32 	%f265, [_ZZN3cub18CUB_300001_SM_10006detail6reduce28DeviceReduceSingleTileKernelINS2_10policy_hubIfyN4cuda3std3__44plusIfEEE10Policy1000EN6thrust24THRUST_300001_SM_1000_NS10device_ptrIfEEPfyS9_ffNS7_10__identityEEEvT0_T1_T2_T3_T4_T6_E12temp_storage+20];
	add.f32 	%f266, %f265, %f264;
	selp.f32 	%f267, %f266, %f264, %p45;
	setp.gt.u64 	%p46, %rd19, 128;
	ld.shared.f32 	%f268, [_ZZN3cub18CUB_300001_SM_10006detail6reduce28DeviceReduceSingleTileKernelINS2_10policy_hubIfyN4cuda3std3__44plusIfEEE10Policy1000EN6thrust24THRUST_300001_SM_1000_NS10device_ptrIfEEPfyS9_ffNS7_10__identityEEEvT0_T1_T2_T3_T4_T6_E12temp_storage+24];
	add.f32 	%f269, %f268, %f267;
	selp.f32 	%f270, %f269, %f267, %p46;
	setp.gt.u64 	%p47, %rd19, 160;
	ld.shared.f32 	%f271, [_ZZN3cub18CUB_300001_SM_10006detail6reduce28DeviceReduceSingleTileKernelINS2_10policy_hubIfyN4cuda3std3__44plusIfEEE10Policy1000EN6thrust24THRUST_300001_SM_1000_NS10device_ptrIfEEPfyS9_ffNS7_10__identityEEEvT0_T1_T2_T3_T4_T6_E12temp_storage+28];
	add.f32 	%f272, %f271, %f270;
	selp.f32 	%f273, %f272, %f270, %p47;
	setp.gt.u64 	%p48, %rd19, 192;
	ld.shared.f32 	%f274, [_ZZN3cub18CUB_300001_SM_10006detail6reduce28DeviceReduceSingleTileKernelINS2_10policy_hubIfyN4cuda3std3__44plusIfEEE10Policy1000EN6thrust24THRUST_300001_SM_1000_NS10device_ptrIfEEPfyS9_ffNS7_10__identityEEEvT0_T1_T2_T3_T4_T6_E12temp_storage+32];
	add.f32 	%f275, %f274, %f273;
	selp.f32 	%f276, %f275, %f273, %p48;
	setp.gt.u64 	%p49, %rd19, 224;
	ld.shared.f32 	%f277, [_ZZN3cub18CUB_300001_SM_10006detail6reduce28DeviceReduceSingleTileKernelINS2_10policy_hubIfyN4cuda3std3__44plusIfEEE10Policy1000EN6thrust24THRUST_300001_SM_1000_NS10device_ptrIfEEPfyS9_ffNS7_10__identityEEEvT0_T1_T2_T3_T4_T6_E12temp_storage+36];
	add.f32 	%f278, %f277, %f276;
	selp.f32 	%f327, %f278, %f276, %p49;
	bra.uni 	$L__BB38_49;
$L__BB38_28:
	mov.u32 	%r24, %tid.x;
	cvt.u64.u32 	%rd6, %r24;
	mul.wide.u32 	%rd22, %r24, 4;
	add.s64 	%rd7, %rd2, %rd22;
	ld.global.f32 	%f43, [%rd7];
	ld.global.f32 	%f44, [%rd7+1024];
	ld.global.f32 	%f45, [%rd7+2048];
	ld.global.f32 	%f46, [%rd7+3072];
	ld.global.f32 	%f47, [%rd7+4096];
	ld.global.f32 	%f48, [%rd7+5120];
	ld.global.f32 	%f49, [%rd7+6144];
	ld.global.f32 	%f50, [%rd7+7168];
	ld.global.f32 	%f51, [%rd7+8192];
	ld.global.f32 	%f52, [%rd7+9216];
	ld.global.f32 	%f53, [%rd7+10240];
	ld.global.f32 	%f54, [%rd7+11264];
	ld.global.f32 	%f55, [%rd7+12288];
	ld.global.f32 	%f56, [%rd7+13312];
	ld.global.f32 	%f57, [%rd7+14336];
	ld.global.f32 	%f58, [%rd7+15360];
	add.f32 	%f59, %f43, %f44;
	add.f32 	%f60, %f45, %f46;
	add.f32 	%f61, %f47, %f48;
	add.f32 	%f62, %f49, %f50;
	add.f32 	%f63, %f51, %f52;
	add.f32 	%f64, %f53, %f54;
	add.f32 	%f65, %f55, %f56;
	add.f32 	%f66, %f57, %f58;
	add.f32 	%f67, %f59, %f60;
	add.f32 	%f68, %f61, %f62;
	add.f32 	%f69, %f63, %f64;
	add.f32 	%f70, %f65, %f66;
	add.f32 	%f71, %f67, %f68;
	add.f32 	%f72, %f69, %f70;
	add.f32 	%f326, %f71, %f72;
	add.s64 	%rd8, %rd19, -4096;
	setp.lt.u64 	%p3, %rd8, 4096;
	mov.b64 	%rd53, 4096;
	@%p3 bra 	$L__BB38_32;
	mov.b64 	%rd53, 4096;
$L__BB38_30:
	shl.b64 	%rd24, %rd53, 2;
	add.s64 	%rd25, %rd7, %rd24;
	ld.global.f32 	%f73, [%rd25];
	ld.global.f32 	%f74, [%rd25+1024];
	ld.global.f32 	%f75, [%rd25+2048];
	ld.global.f32 	%f76, [%rd25+3072];
	ld.global.f32 	%f77, [%rd25+4096];
	ld.global.f32 	%f78, [%rd25+5120];
	ld.global.f32 	%f79, [%rd25+6144];
	ld.global.f32 	%f80, [%rd25+7168];
	ld.global.f32 	%f81, [%rd25+8192];
	ld.global.f32 	%f82, [%rd25+9216];
	ld.global.f32 	%f83, [%rd25+10240];
	ld.global.f32 	%f84, [%rd25+11264];
	ld.global.f32 	%f85, [%rd25+12288];
	ld.global.f32 	%f86, [%rd25+13312];
	ld.global.f32 	%f87, [%rd25+14336];
	ld.global.f32 	%f88, [%rd25+15360];
	add.f32 	%f89, %f326, %f73;
	add.f32 	%f90, %f74, %f75;
	add.f32 	%f91, %f76, %f77;
	add.f32 	%f92, %f78, %f79;
	add.f32 	%f93, %f80, %f81;
	add.f32 	%f94, %f82, %f83;
	add.f32 	%f95, %f84, %f85;
	add.f32 	%f96, %f86, %f87;
	add.f32 	%f97, %f89, %f90;
	add.f32 	%f98, %f91, %f92;
	add.f32 	%f99, %f93, %f94;
	add.f32 	%f100, %f95, %f96;
	add.f32 	%f101, %f97, %f98;
	add.f32 	%f102, %f99, %f100;
	add.f32 	%f103, %f101, %f102;
	add.f32 	%f326, %f103, %f88;
	sub.s64 	%rd26, %rd19, %rd53;
	setp.lt.u64 	%p4, %rd26, 4096;
	@%p4 bra 	$L__BB38_45;
	add.s64 	%rd53, %rd53, 4096;
	setp.le.u64 	%p5, %rd53, %rd8;
	@%p5 bra 	$L__BB38_30;
$L__BB38_32:
	setp.le.u64 	%p6, %rd19, %rd53;
	cvt.u32.u64 	%r42, %rd53;
	cvt.u32.u64 	%r43, %rd19;
	sub.s32 	%r44, %r43, %r42;
	setp.ge.s32 	%p7, %r24, %r44;
	or.pred  	%p8, %p6, %p7;
	@%p8 bra 	$L__BB38_45;
	not.b32 	%r47, %r24;
	add.s32 	%r48, %r47, %r43;
	sub.s32 	%r50, %r48, %r42;
	shr.u32 	%r51, %r50, 8;
	add.s32 	%r25, %r51, 1;
	and.b32  	%r26, %r25, 15;
	setp.lt.u32 	%p9, %r50, 3840;
	mov.u32 	%r167, %r24;
	@%p9 bra 	$L__BB38_36;
	and.b32  	%r52, %r25, 33554416;
	neg.s32 	%r165, %r52;
	add.s64 	%rd27, %rd53, %rd6;
	shl.b64 	%rd28, %rd27, 2;
	add.s64 	%rd29, %rd28, %rd2;
	add.s64 	%rd54, %rd29, 8192;
	mov.u32 	%r167, %r24;
$L__BB38_35:
	.pragma "nounroll";
	ld.global.f32 	%f105, [%rd54+-8192];
	add.f32 	%f106, %f326, %f105;
	ld.global.f32 	%f107, [%rd54+-7168];
	add.f32 	%f108, %f106, %f107;
	ld.global.f32 	%f109, [%rd54+-6144];
	add.f32 	%f110, %f108, %f109;
	ld.global.f32 	%f111, [%rd54+-5120];
	add.f32 	%f112, %f110, %f111;
	ld.global.f32 	%f113, [%rd54+-4096];
	add.f32 	%f114, %f112, %f113;
	ld.global.f32 	%f115, [%rd54+-3072];
	add.f32 	%f116, %f114, %f115;
	ld.global.f32 	%f117, [%rd54+-2048];
	add.f32 	%f118, %f116, %f117;
	ld.global.f32 	%f119, [%rd54+-1024];
	add.f32 	%f120, %f118, %f119;
	ld.global.f32 	%f121, [%rd54];
	add.f32 	%f122, %f120, %f121;
	ld.global.f32 	%f123, [%rd54+1024];
	add.f32 	%f124, %f122, %f123;
	ld.global.f32 	%f125, [%rd54+2048];
	add.f32 	%f126, %f124, %f125;
	ld.global.f32 	%f127, [%rd54+3072];
	add.f32 	%f128, %f126, %f127;
	ld.global.f32 	%f129, [%rd54+4096];
	add.f32 	%f130, %f128, %f129;
	ld.global.f32 	%f131, [%rd54+5120];
	add.f32 	%f132, %f130, %f131;
	ld.global.f32 	%f133, [%rd54+6144];
	add.f32 	%f134, %f132, %f133;
	ld.global.f32 	%f135, [%rd54+7168];
	add.f32 	%f326, %f134, %f135;
	add.s32 	%r167, %r167, 4096;
	add.s32 	%r165, %r165, 16;
	add.s64 	%rd54, %rd54, 16384;
	setp.ne.s32 	%p10, %r165, 0;
	@%p10 bra 	$L__BB38_35;
$L__BB38_36:
	setp.eq.s32 	%p11, %r26, 0;
	@%p11 bra 	$L__BB38_45;
	and.b32  	%r33, %r25, 7;
	setp.lt.u32 	%p12, %r26, 8;
	@%p12 bra 	$L__BB38_39;
	cvt.u64.u32 	%rd30, %r167;
	add.s64 	%rd31, %rd53, %rd30;
	shl.b64 	%rd32, %rd31, 2;
	add.s64 	%rd33, %rd2, %rd32;
	ld.global.f32 	%f137, [%rd33];
	add.f32 	%f138, %f326, %f137;
	ld.global.f32 	%f139, [%rd33+1024];
	add.f32 	%f140, %f138, %f139;
	ld.global.f32 	%f141, [%rd33+2048];
	add.f32 	%f142, %f140, %f141;
	ld.global.f32 	%f143, [%rd33+3072];
	add.f32 	%f144, %f142, %f143;
	ld.global.f32 	%f145, [%rd33+4096];
	add.f32 	%f146, %f144, %f145;
	ld.global.f32 	%f147, [%rd33+5120];
	add.f32 	%f148, %f146, %f147;
	ld.global.f32 	%f149, [%rd33+6144];
	add.f32 	%f150, %f148, %f149;
	ld.global.f32 	%f151, [%rd33+7168];
	add.f32 	%f326, %f150, %f151;
	add.s32 	%r167, %r167, 2048;
$L__BB38_39:
	setp.eq.s32 	%p13, %r33, 0;
	@%p13 bra 	$L__BB38_45;
	and.b32  	%r36, %r25, 3;
	setp.lt.u32 	%p14, %r33, 4;
	@%p14 bra 	$L__BB38_42;
	cvt.u64.u32 	%rd34, %r167;
	add.s64 	%rd35, %rd53, %rd34;
	shl.b64 	%rd36, %rd35, 2;
	add.s64 	%rd37, %rd2, %rd36;
	ld.global.f32 	%f153, [%rd37];
	add.f32 	%f154, %f326, %f153;
	ld.global.f32 	%f155, [%rd37+1024];
	add.f32 	%f156, %f154, %f155;
	ld.global.f32 	%f157, [%rd37+2048];
	add.f32 	%f158, %f156, %f157;
	ld.global.f32 	%f159, [%rd37+3072];
	add.f32 	%f326, %f158, %f159;
	add.s32 	%r167, %r167, 1024;
$L__BB38_42:
	setp.eq.s32 	%p15, %r36, 0;
	@%p15 bra 	$L__BB38_45;
	cvt.u64.u32 	%rd38, %r167;
	add.s64 	%rd39, %rd53, %rd38;
	shl.b64 	%rd40, %rd39, 2;
	add.s64 	%rd55, %rd2, %rd40;
	neg.s32 	%r170, %r36;
$L__BB38_44:
	.pragma "nounroll";
	ld.global.f32 	%f160, [%rd55];
	add.f32 	%f326, %f326, %f160;
	add.s64 	%rd55, %rd55, 1024;
	add.s32 	%r170, %r170, 1;
	setp.ne.s32 	%p16, %r170, 0;
	@%p16 bra 	$L__BB38_44;
$L__BB38_45:
	// begin inline asm
	mov.u32 %r53, %laneid;
	// end inline asm
	mov.b32 	%r55, %f326;
	mov.b32 	%r56, 1;
	mov.b32 	%r77, 31;
	mov.b32 	%r78, -1;
	// begin inline asm
	shfl.sync.down.b32 %r54, %r55, %r56, %r77, %r78;
	// end inline asm
	setp.gt.s32 	%p17, %r53, 30;
	mov.b32 	%f161, %r54;
	add.f32 	%f162, %f326, %f161;
	selp.f32 	%f163, %f326, %f162, %p17;
	mov.b32 	%r60, %f163;
	mov.b32 	%r61, 2;
	// begin inline asm
	shfl.sync.down.b32 %r59, %r60, %r61, %r77, %r78;
	// end inline asm
	setp.gt.s32 	%p18, %r53, 29;
	mov.b32 	%f164, %r59;
	add.f32 	%f165, %f163, %f164;
	selp.f32 	%f166, %f163, %f165, %p18;
	mov.b32 	%r65, %f166;
	mov.b32 	%r66, 4;
	// begin inline asm
	shfl.sync.down.b32 %r64, %r65, %r66, %r77, %r78;
	// end inline asm
	setp.gt.s32 	%p19, %r53, 27;
	mov.b32 	%f167, %r64;
	add.f32 	%f168, %f166, %f167;
	selp.f32 	%f169, %f166, %f168, %p19;
	mov.b32 	%r70, %f169;
	mov.b32 	%r71, 8;
	// begin inline asm
	shfl.sync.down.b32 %r69, %r70, %r71, %r77, %r78;
	// end inline asm
	setp.gt.s32 	%p20, %r53, 23;
	mov.b32 	%f170, %r69;
	add.f32 	%f171, %f169, %f170;
	selp.f32 	%f172, %f169, %f171, %p20;
	mov.b32 	%r75, %f172;
	mov.b32 	%r76, 16;
	// begin inline asm
	shfl.sync.down.b32 %r74, %r75, %r76, %r77, %r78;
	// end inline asm
	setp.gt.s32 	%p21, %r53, 15;
	mov.b32 	%f173, %r74;
	add.f32 	%f38, %f172, %f173;
	selp.f32 	%f327, %f172, %f38, %p21;
	setp.ne.s32 	%p22, %r53, 0;
	@%p22 bra 	$L__BB38_47;
	shr.u32 	%r79, %r24, 3;
	and.b32  	%r80, %r79, 124;
	mov.u32 	%r81, _ZZN3cub18CUB_300001_SM_10006detail6reduce28DeviceReduceSingleTileKernelINS2_10policy_hubIfyN4cuda3std3__44plusIfEEE10Policy1000EN6thrust24THRUST_300001_SM_1000_NS10device_ptrIfEEPfyS9_ffNS7_10__identityEEEvT0_T1_T2_T3_T4_T6_E12temp_storage;
	add.s32 	%r82, %r81, %r80;
	st.shared.f32 	[%r82+8], %f38;
$L__BB38_47:
	bar.sync 	0;
	setp.ne.s32 	%p23, %r24, 0;
	@%p23 bra 	$L__BB38_49;
	ld.shared.f32 	%f174, [_ZZN3cub18CUB_300001_SM_10006detail6reduce28DeviceReduceSingleTileKernelINS2_10policy_hubIfyN4cuda3std3__44plusIfEEE10Policy1000EN6thrust24THRUST_300001_SM_1000_NS10device_ptrIfEEPfyS9_ffNS7_10__identityEEEvT0_T1_T2_T3_T4_T6_E12temp_storage+12];
	add.f32 	%f175, %f327, %f174;
	ld.shared.f32 	%f176, [_ZZN3cub18CUB_300001_SM_10006detail6reduce28DeviceReduceSingleTileKernelINS2_10policy_hubIfyN4cuda3std3__44plusIfEEE10Policy1000EN6thrust24THRUST_300001_SM_1000_NS10device_ptrIfEEPfyS9_ffNS7_10__identityEEEvT0_T1_T2_T3_T4_T6_E12temp_storage+16];
	add.f32 	%f177, %f175, %f176;
	ld.shared.f32 	%f178, [_ZZN3cub18CUB_300001_SM_10006detail6reduce28DeviceReduceSingleTileKernelINS2_10policy_hubIfyN4cuda3std3__44plusIfEEE10Policy1000EN6thrust24THRUST_300001_SM_1000_NS10device_ptrIfEEPfyS9_ffNS7_10__identityEEEvT0_T1_T2_T3_T4_T6_E12temp_storage+20];
	add.f32 	%f179, %f177, %f178;
	ld.shared.f32 	%f180, [_ZZN3cub18CUB_300001_SM_10006detail6reduce28DeviceReduceSingleTileKernelINS2_10policy_hubIfyN4cuda3std3__44plusIfEEE10Policy1000EN6thrust24THRUST_300001_SM_1000_NS10device_ptrIfEEPfyS9_ffNS7_10__identityEEEvT0_T1_T2_T3_T4_T6_E12temp_storage+24];
	add.f32 	%f181, %f179, %f180;
	ld.shared.f32 	%f182, [_ZZN3cub18CUB_300001_SM_10006detail6reduce28DeviceReduceSingleTileKernelINS2_10policy_hubIfyN4cuda3std3__44plusIfEEE10Policy1000EN6thrust24THRUST_300001_SM_1000_NS10device_ptrIfEEPfyS9_ffNS7_10__identityEEEvT0_T1_T2_T3_T4_T6_E12temp_storage+28];
	add.f32 	%f183, %f181, %f182;
	ld.shared.f32 	%f184, [_ZZN3cub18CUB_300001_SM_10006detail6reduce28DeviceReduceSingleTileKernelINS2_10policy_hubIfyN4cuda3std3__44plusIfEEE10Policy1000EN6thrust24THRUST_300001_SM_1000_NS10device_ptrIfEEPfyS9_ffNS7_10__identityEEEvT0_T1_T2_T3_T4_T6_E12temp_storage+32];
	add.f32 	%f185, %f183, %f184;
	ld.shared.f32 	%f186, [_ZZN3cub18CUB_300001_SM_10006detail6reduce28DeviceReduceSingleTileKernelINS2_10policy_hubIfyN4cuda3std3__44plusIfEEE10Policy1000EN6thrust24THRUST_300001_SM_1000_NS10device_ptrIfEEPfyS9_ffNS7_10__identityEEEvT0_T1_T2_T3_T4_T6_E12temp_storage+36];
	add.f32 	%f327, %f185, %f186;
$L__BB38_49:
	mov.u32 	%r155, %tid.x;
	setp.ne.s32 	%p57, %r155, 0;
	@%p57 bra 	$L__BB38_51;
	add.f32 	%f305, %f42, %f327;
	st.global.f32 	[%rd1], %f305;
$L__BB38_51:
	ret;

}
	// .globl	_ZN3cub18CUB_300001_SM_10006detail6reduce18DeviceReduceKernelINS2_10policy_hubIfyN4cuda3std3__44plusIfEEE10Policy1000EN6thrust24THRUST_300001_SM_1000_NS10device_ptrIfEEyS9_fNS7_10__identityEEEvT0_PT3_T1_NS0_13GridEvenShareISK_EET2_T4_
.visible .entry _ZN3cub18CUB_300001_SM_10006detail6reduce18DeviceReduceKernelINS2_10policy_hubIfyN4cuda3std3__44plusIfEEE10Policy1000EN6thrust24THRUST_300001_SM_1000_NS10device_ptrIfEEyS9_fNS7_10__identityEEEvT0_PT3_T1_NS0_13GridEvenShareISK_EET2_T4_(
	.param .align 8 .b8 _ZN3cub18CUB_300001_SM_10006detail6reduce18DeviceReduceKernelINS2_10policy_hubIfyN4cuda3std3__44plusIfEEE10Policy1000EN6thrust24THRUST_300001_SM_1000_NS10device_ptrIfEEyS9_fNS7_10__identityEEEvT0_PT3_T1_NS0_13GridEvenShareISK_EET2_T4__param_0[8],
	.param .u64 .ptr .align 1 _ZN3cub18CUB_300001_SM_10006detail6reduce18DeviceReduceKernelINS2_10policy_hubIfyN4cuda3std3__44plusIfEEE10Policy1000EN6thrust24THRUST_300001_SM_1000_NS10device_ptrIfEEyS9_fNS7_10__identityEEEvT0_PT3_T1_NS0_13GridEvenShareISK_EET2_T4__param_1,
	.param .u64 _ZN3cub18CUB_300001_SM_10006detail6reduce18DeviceReduceKernelINS2_10policy_hubIfyN4cuda3std3__44plusIfEEE10Policy1000EN6thrust24THRUST_300001_SM_1000_NS10device_ptrIfEEyS9_fNS7_10__identityEEEvT0_PT3_T1_NS0_13GridEvenShareISK_EET2_T4__param_2,
	.param .align 8 .b8 _ZN3cub18CUB_300001_SM_10006detail6reduce18DeviceReduceKernelINS2_10policy_hubIfyN4cuda3std3__44plusIfEEE10Policy1000EN6thrust24THRUST_300001_SM_1000_NS10device_ptrIfEEyS9_fNS7_10__identityEEEvT0_PT3_T1_NS0_13GridEvenShareISK_EET2_T4__param_3[72],
	.param .align 1 .b8 _ZN3cub18CUB_300001_SM_10006detail6reduce18DeviceReduceKernelINS2_10policy_hubIfyN4cuda3std3__44plusIfEEE10Policy1000EN6thrust24THRUST_300001_SM_1000_NS10device_ptrIfEEyS9_fNS7_10__identityEEEvT0_PT3_T1_NS0_13GridEvenShareISK_EET2_T4__param_4[1],
	.param .align 1 .b8 _ZN3cub18CUB_300001_SM_10006detail6reduce18DeviceReduceKernelINS2_10policy_hubIfyN4cuda3std3__44plusIfEEE10Policy1000EN6thrust24THRUST_300001_SM_1000_NS10device_ptrIfEEyS9_fNS7_10__identityEEEvT0_PT3_T1_NS0_13GridEvenShareISK_EET2_T4__param_5[1]
)
.maxntid 256
{
	.reg .pred 	%p<57>;
	.reg .b16 	%rs<4>;
	.reg .b32 	%r<206>;
	.reg .b32 	%f<324>;
	.reg .b64 	%rd<78>;
	// demoted variable
	.shared .align 4 .b8 _ZZN3cub18CUB_300001_SM_10006detail6reduce18DeviceReduceKernelINS2_10policy_hubIfyN4cuda3std3__44plusIfEEE10Policy1000EN6thrust24THRUST_300001_SM_1000_NS10device_ptrIfEEyS9_fNS7_10__identityEEEvT0_PT3_T1_NS0_13GridEvenShareISK_EET2_T4_E12temp_storage[44];
	ld.param.u64 	%rd1, [_ZN3cub18CUB_300001_SM_10006detail6reduce18DeviceReduceKernelINS2_10policy_hubIfyN4cuda3std3__44plusIfEEE10Policy1000EN6thrust24THRUST_300001_SM_1000_NS10device_ptrIfEEyS9_fNS7_10__identityEEEvT0_PT3_T1_NS0_13GridEvenShareISK_EET2_T4__param_3+32];
	ld.param.u32 	%r1, [_ZN3cub18CUB_300001_SM_10006detail6reduce18DeviceReduceKernelINS2_10policy_hubIfyN4cuda3std3__44plusIfEEE10Policy1000EN6thrust24THRUST_300001_SM_1000_NS10device_ptrIfEEyS9_fNS7_10__identityEEEvT0_PT3_T1_NS0_13GridEvenShareISK_EET2_T4__param_3+40];
	ld.param.u64 	%rd25, [_ZN3cub18CUB_300001_SM_10006detail6reduce18DeviceReduceKernelINS2_10policy_hubIfyN4cuda3std3__44plusIfEEE10Policy1000EN6thrust24THRUST_300001_SM_1000_NS10device_ptrIfEEyS9_fNS7_10__identityEEEvT0_PT3_T1_NS0_13GridEvenShareISK_EET2_T4__param_0];
	cvta.to.global.u64 	%rd2, %rd25;
	mov.u32 	%r2, %ctaid.x;
	shl.b32 	%r50, %r1, 12;
	cvt.s64.s32 	%rd3, %r50;
	shl.b32 	%r51, %r2, 12;
	cvt.u64.u32 	%rd4, %r51;
	sub.s64 	%rd5, %rd1, %rd4;
	setp.gt.u64 	%p1, %rd5, 4095;
	@%p1 bra 	$L__BB39_25;
	cvt.u32.u64 	%r112, %rd4;
	cvt.u32.u64 	%r3, %rd1;
	sub.s32 	%r4, %r3, %r112;
	mov.u32 	%r5, %tid.x;
	setp.ge.s32 	%p23, %r5, %r4;
	mov.f32 	%f312, 0f00000000;
	mov.u32 	%r193, %r5;
	@%p23 bra 	$L__BB39_3;
	add.s32 	%r114, %r112, %r5;
	mul.wide.u32 	%rd51, %r114, 4;
	add.s64 	%rd52, %rd2, %rd51;
	ld.global.f32 	%f312, [%rd52];
	add.s32 	%r193, %r5, 256;
$L__BB39_3:
	setp.ge.s32 	%p24, %r193, %r4;
	@%p24 bra 	$L__BB39_16;
	not.b32 	%r116, %r193;
	add.s32 	%r117, %r116, %r3;
	sub.s32 	%r118, %r117, %r112;
	shr.u32 	%r119, %r118, 8;
	add.s32 	%r8, %r119, 1;
	and.b32  	%r9, %r8, 15;
	setp.lt.u32 	%p25, %r118, 3840;
	@%p25 bra 	$L__BB39_7;
	and.b32  	%r120, %r8, 33554416;
	neg.s32 	%r191, %r120;
	mul.wide.u32 	%rd53, %r2, 16384;
	mul.wide.u32 	%rd54, %r193, 4;
	or.b64  	%rd55, %rd53, %rd54;
	add.s64 	%rd56, %rd55, %rd2;
	add.s64 	%rd72, %rd56, 8192;
$L__BB39_6:
	.pragma "nounroll";
	ld.global.f32 	%f187, [%rd72+-8192];
	add.f32 	%f188, %f312, %f187;
	ld.global.f32 	%f189, [%rd72+-7168];
	add.f32 	%f190, %f188, %f189;
	ld.global.f32 	%f191, [%rd72+-6144];
	add.f32 	%f192, %f190, %f191;
	ld.global.f32 	%f193, [%rd72+-5120];
	add.f32 	%f194, %f192, %f193;
	ld.global.f32 	%f195, [%rd72+-4096];
	add.f32 	%f196, %f194, %f195;
	ld.global.f32 	%f197, [%rd72+-3072];
	add.f32 	%f198, %f196, %f197;
	ld.global.f32 	%f199, [%rd72+-2048];
	add.f32 	%f200, %f198, %f199;
	ld.global.f32 	%f201, [%rd72+-1024];
	add.f32 	%f202, %f200, %f201;
	ld.global.f32 	%f203, [%rd72];
	add.f32 	%f204, %f202, %f203;
	ld.global.f32 	%f205, [%rd72+1024];
	add.f32 	%f206, %f204, %f205;
	ld.global.f32 	%f207, [%rd72+2048];
	add.f32 	%f208, %f206, %f207;
	ld.global.f32 	%f209, [%rd72+3072];
	add.f32 	%f210, %f208, %f209;
	ld.global.f32 	%f211, [%rd72+4096];
	add.f32 	%f212, %f210, %f211;
	ld.global.f32 	%f213, [%rd72+5120];
	add.f32 	%f214, %f212, %f213;
	ld.global.f32 	%f215, [%rd72+6144];
	add.f32 	%f216, %f214, %f215;
	ld.global.f32 	%f217, [%rd72+7168];
	add.f32 	%f312, %f216, %f217;
	add.s32 	%r193, %r193, 4096;
	add.s32 	%r191, %r191, 16;
	add.s64 	%rd72, %rd72, 16384;
	setp.ne.s32 	%p26, %r191, 0;
	@%p26 bra 	$L__BB39_6;
$L__BB39_7:
	setp.eq.s32 	%p27, %r9, 0;
	@%p27 bra 	$L__BB39_16;
	and.b32  	%r16, %r8, 7;
	setp.lt.u32 	%p28, %r9, 8;
	@%p28 bra 	$L__BB39_10;
	cvt.s64.s32 	%rd57, %r193;
	add.s64 	%rd58, %rd57, %rd4;
	shl.b64 	%rd59, %rd58, 2;
	add.s64 	%rd60, %rd2, %rd59;
	ld.global.f32 	%f219, [%rd60];
	add.f32 	%f220, %f312, %f219;
	ld.global.f32 	%f221, [%rd60+1024];
	add.f32 	%f222, %f220, %f221;
	ld.global.f32 	%f223, [%rd60+2048];
	add.f32 	%f224, %f222, %f223;
	ld.global.f32 	%f225, [%rd60+3072];
	add.f32 	%f226, %f224, %f225;
	ld.global.f32 	%f227, [%rd60+4096];
	add.f32 	%f228, %f226, %f227;
	ld.global.f32 	%f229, [%rd60+5120];
	add.f32 	%f230, %f228, %f229;
	ld.global.f32 	%f231, [%rd60+6144];
	add.f32 	%f232, %f230, %f231;
	ld.global.f32 	%f233, [%rd60+7168];
	add.f32 	%f312, %f232, %f233;
	add.s32 	%r193, %r193, 2048;
$L__BB39_10:
	setp.eq.s32 	%p29, %r16, 0;
	@%p29 bra 	$L__BB39_16;
	and.b32  	%r19, %r8, 3;
	setp.lt.u32 	%p30, %r16, 4;
	@%p30 bra 	$L__BB39_13;
	cvt.s64.s32 	%rd61, %r193;
	add.s64 	%rd62, %rd61, %rd4;
	shl.b64 	%rd63, %rd62, 2;
	add.s64 	%rd64, %rd2, %rd63;
	ld.global.f32 	%f235, [%rd64];
	add.f32 	%f236, %f312, %f235;
	ld.global.f32 	%f237, [%rd64+1024];
	add.f32 	%f238, %f236, %f237;
	ld.global.f32 	%f239, [%rd64+2048];
	add.f32 	%f240, %f238, %f239;
	ld.global.f32 	%f241, [%rd64+3072];
	add.f32 	%f312, %f240, %f241;
	add.s32 	%r193, %r193, 1024;
$L__BB39_13:
	setp.eq.s32 	%p31, %r19, 0;
	@%p31 bra 	$L__BB39_16;
	mul.wide.u32 	%rd65, %r2, 16384;
	add.s64 	%rd9, %rd2, %rd65;
	neg.s32 	%r196, %r19;
$L__BB39_15:
	.pragma "nounroll";
	mul.wide.s32 	%rd66, %r193, 4;
	add.s64 	%rd67, %rd9, %rd66;
	ld.global.f32 	%f242, [%rd67];
	add.f32 	%f312, %f312, %f242;
	add.s32 	%r193, %r193, 256;
	add.s32 	%r196, %r196, 1;
	setp.ne.s32 	%p32, %r196, 0;
	@%p32 bra 	$L__BB39_15;
$L__BB39_16:
	setp.lt.s32 	%p33, %r4, 256;
	@%p33 bra 	$L__BB39_21;
	// begin inline asm
	mov.u32 %r159, %laneid;
	// end inline asm
	mov.b32 	%r161, %f312;
	mov.b32 	%r162, 1;
	mov.b32 	%r183, 31;
	mov.b32 	%r184, -1;
	// begin inline asm
	shfl.sync.down.b32 %r160, %r161, %r162, %r183, %r184;
	// end inline asm
	setp.gt.s32 	%p49, %r159, 30;
	mov.b32 	%f277, %r160;
	add.f32 	%f278, %f312, %f277;
	selp.f32 	%f279, %f312, %f278, %p49;
	mov.b32 	%r166, %f279;
	mov.b32 	%r167, 2;
	// begin inline asm
	shfl.sync.down.b32 %r165, %r166, %r167, %r183, %r184;
	// end inline asm
	setp.gt.s32 	%p50, %r159, 29;
	mov.b32 	%f280, %r165;
	add.f32 	%f281, %f279, %f280;
	selp.f32 	%f282, %f279, %f281, %p50;
	mov.b32 	%r171, %f282;
	mov.b32 	%r172, 4;
	// begin inline asm
	shfl.sync.down.b32 %r170, %r171, %r172, %r183, %r184;
	// end inline asm
	setp.gt.s32 	%p51, %r159, 27;
	mov.b32 	%f283, %r170;
	add.f32 	%f284, %f282, %f283;
	selp.f32 	%f285, %f282, %f284, %p51;
	mov.b32 	%r176, %f285;
	mov.b32 	%r177, 8;
	// begin inline asm
	shfl.sync.down.b32 %r175, %r176, %r177, %r183, %r184;
	// end inline asm
	setp.gt.s32 	%p52, %r159, 23;
	mov.b32 	%f286, %r175;
	add.f32 	%f287, %f285, %f286;
	selp.f32 	%f288, %f285, %f287, %p52;
	mov.b32 	%r181, %f288;
	mov.b32 	%r182, 16;
	// begin inline asm
	shfl.sync.down.b32 %r180, %r181, %r182, %r183, %r184;
	// end inline asm
	setp.gt.s32 	%p53, %r159, 15;
	mov.b32 	%f289, %r180;
	add.f32 	%f16, %f288, %f289;
	selp.f32 	%f323, %f288, %f16, %p53;
	setp.ne.s32 	%p54, %r159, 0;
	@%p54 bra 	$L__BB39_19;
	shr.u32 	%r185, %r5, 3;
	and.b32  	%r186, %r185, 124;
	mov.u32 	%r187, _ZZN3cub18CUB_300001_SM_10006detail6reduce18DeviceReduceKernelINS2_10policy_hubIfyN4cuda3std3__44plusIfEEE10Policy1000EN6thrust24THRUST_300001_SM_1000_NS10device_ptrIfEEyS9_fNS7_10__identityEEEvT0_PT3_T1_NS0_13GridEvenShareISK_EET2_T4_E12temp_storage;
	add.s32 	%r188, %r187, %r186;
	st.shared.f32 	[%r188+8], %f16;
$L__BB39_19:
	bar.sync 	0;
	setp.ne.s32 	%p55, %r5, 0;
	@%p55 bra 	$L__BB39_46;
	ld.shared.f32 	%f290, [_ZZN3cub18CUB_300001_SM_10006detail6reduce18DeviceReduceKernelINS2_10policy_hubIfyN4cuda3std3__44plusIfEEE10Policy1000EN6thrust24THRUST_300001_SM_1000_NS10device_ptrIfEEyS9_fNS7_10__identityEEEvT0_PT3_T1_NS0_13GridEvenShareISK_EET2_T4_E12temp_storage+12];
	add.f32 	%f291, %f323, %f290;
	ld.shared.f32 	%f292, [_ZZN3cub18CUB_300001_SM_10006detail6reduce18DeviceReduceKernelINS2_10policy_hubIfyN4cuda3std3__44plusIfEEE10Policy1000EN6thrust24THRUST_300001_SM_1000_NS10device_ptrIfEEyS9_fNS7_10__identityEEEvT0_PT3_T1_NS0_13GridEvenShareISK_EET2_T4_E12temp_storage+16];
	add.f32 	%f293, %f291, %f292;
	ld.shared.f32 	%f294, [_ZZN3cub18CUB_300001_SM_10006detail6reduce18DeviceReduceKernelINS2_10policy_hubIfyN4cuda3std3__44plusIfEEE10Policy1000EN6thrust24THRUST_300001_SM_1000_NS10device_ptrIfEEyS9_fNS7_10__identityEEEvT0_PT3_T1_NS0_13GridEvenShareISK_EET2_T4_E12temp_storage+20];
	add.f32 	%f295, %f293, %f294;
	ld.shared.f32 	%f296, [_ZZN3cub18CUB_300001_SM_10006detail6reduce18DeviceReduceKernelINS2_10policy_hubIfyN4cuda3std3__44plusIfEEE10Policy1000EN6thrust24THRUST_300001_SM_1000_NS10device_ptrIfEEyS9_fNS7_10__identityEEEvT0_PT3_T1_NS0_13GridEvenShareISK_EET2_T4_E12temp_storage+24];
	add.f32 	%f297, %f295, %f296;
	ld.shared.f32 	%f298, [_ZZN3cub18CUB_300001_SM_10006detail6reduce18DeviceReduceKernelINS2_10policy_hubIfyN4cuda3std3__44plusIfEEE10Policy1000EN6thrust24THRUST_300001_SM_1000_NS10device_ptrIfEEyS9_fNS7_10__identityEEEvT0_PT3_T1_NS0_13GridEvenShareISK_EET2_T4_E12temp_storage+28];
	add.f32 	%f299, %f297, %f298;
	ld.shared.f32 	%f300, [_ZZN3cub18CUB_300001_SM_10006detail6reduce18DeviceReduceKernelINS2_10policy_hubIfyN4cuda3std3__44plusIfEEE10Policy1000EN6thrust24THRUST_300001_SM_1000_NS10device_ptrIfEEyS9_fNS7_10__identityEEEvT0_PT3_T1_NS0_13GridEvenShareISK_EET2_T4_E12temp_storage+32];
	add.f32 	%f301, %f299, %f300;
	ld.shared.f32 	%f302, [_ZZN3cub18CUB_300001_SM_10006detail6reduce18DeviceReduceKernelINS2_10policy_hubIfyN4cuda3std3__44plusIfEEE10Policy1000EN6thrust24THRUST_300001_SM_1000_NS10device_ptrIfEEyS9_fNS7_10__identityEEEvT0_PT3_T1_NS0_13GridEvenShareISK_EET2_T4_E12temp_storage+36];
	add.f32 	%f323, %f301, %f302;
	bra.uni 	$L__BB39_46;
$L__BB39_21:
	// begin inline asm
	mov.u32 %r121, %laneid;
	// end inline asm
	and.b32  	%r147, %r5, 992;
	add.s32 	%r148, %r147, 32;
	setp.gt.s32 	%p34, %r148, %r4;
	not.b32 	%r149, %r147;
	add.s32 	%r150, %r4, %r149;
	selp.b32 	%r145, %r150, 31, %p34;
	mov.b32 	%r123, %f312;
	mov.b32 	%r124, 1;
	mov.b32 	%r146, -1;
	// begin inline asm
	shfl.sync.down.b32 %r122, %r123, %r124, %r145, %r146;
	// end inline asm
	setp.lt.s32 	%p35, %r121, %r145;
	mov.b32 	%f243, %r122;
	add.f32 	%f244, %f312, %f243;
	selp.f32 	%f245, %f244, %f312, %p35;
	mov.b32 	%r128, %f245;
	mov.b32 	%r129, 2;
	// begin inline asm
	shfl.sync.down.b32 %r127, %r128, %r129, %r145, %r146;
	// end inline asm
	add.s32 	%r151, %r121, 2;
	setp.gt.s32 	%p36, %r151, %r145;
	mov.b32 	%f246, %r127;
	add.f32 	%f247, %f245, %f246;
	selp.f32 	%f248, %f245, %f247, %p36;
	mov.b32 	%r133, %f248;
	mov.b32 	%r134, 4;
	// begin inline asm
	shfl.sync.down.b32 %r132, %r133, %r134, %r145, %r146;
	// end inline asm
	add.s32 	%r152, %r121, 4;
	setp.gt.s32 	%p37, %r152, %r145;
	mov.b32 	%f249, %r132;
	add.f32 	%f250, %f248, %f249;
	selp.f32 	%f251, %f248, %f250, %p37;
	mov.b32 	%r138, %f251;
	mov.b32 	%r139, 8;
	// begin inline asm
	shfl.sync.down.b32 %r137, %r138, %r139, %r145, %r146;
	// end inline asm
	add.s32 	%r153, %r121, 8;
	setp.gt.s32 	%p38, %r153, %r145;
	mov.b32 	%f252, %r137;
	add.f32 	%f253, %f251, %f252;
	selp.f32 	%f254, %f251, %f253, %p38;
	mov.b32 	%r143, %f254;
	mov.b32 	%r144, 16;
	// begin inline asm
	shfl.sync.down.b32 %r142, %r143, %r144, %r145, %r146;
	// end inline asm
	add.s32 	%r154, %r121, 16;
	setp.gt.s32 	%p39, %r154, %r145;
	mov.b32 	%f255, %r142;
	add.f32 	%f256, %f254, %f255;
	selp.f32 	%f323, %f254, %f256, %p39;
	setp.ne.s32 	%p40, %r121, 0;
	@%p40 bra 	$L__BB39_23;
	shr.u32 	%r155, %r5, 3;
	and.b32  	%r156, %r155, 124;
	mov.u32 	%r157, _ZZN3cub18CUB_300001_SM_10006detail6reduce18DeviceReduceKernelINS2_10policy_hubIfyN4cuda3std3__44plusIfEEE10Policy1000EN6thrust24THRUST_300001_SM_1000_NS10device_ptrIfEEyS9_fNS7_10__identityEEEvT0_PT3_T1_NS0_13GridEvenShareISK_EET2_T4_E12temp_storage;
	add.s32 	%r158, %r157, %r156;
	st.shared.f32 	[%r158+8], %f323;
$L__BB39_23:
	bar.sync 	0;
	setp.ne.s32 	%p41, %r5, 0;
	@%p41 bra 	$L__BB39_46;
	setp.gt.s32 	%p42, %r4, 32;
	ld.shared.f32 	%f257, [_ZZN3cub18CUB_300001_SM_10006detail6reduce18DeviceReduceKernelINS2_10policy_hubIfyN4cuda3std3__44plusIfEEE10Policy1000EN6thrust24THRUST_300001_SM_1000_NS10device_ptrIfEEyS9_fNS7_10__identityEEEvT0_PT3_T1_NS0_13GridEvenShareISK_EET2_T4_E12temp_storage+12];
	add.f32 	%f258, %f323, %f257;
	selp.f32 	%f259, %f258, %f323, %p42;
	setp.gt.s32 	%p43, %r4, 64;
	ld.shared.f32 	%f260, [_ZZN3cub18CUB_300001_SM_10006detail6reduce18DeviceReduceKernelINS2_10policy_hubIfyN4cuda3std3__44plusIfEEE10Policy1000EN6thrust24THRUST_300001_SM_1000_NS10device_ptrIfEEyS9_fNS7_10__identityEEEvT0_PT3_T1_NS0_13GridEvenShareISK_EET2_T4_E12temp_storage+16];
	add.f32 	%f261, %f260, %f259;
	selp.f32 	%f262, %f261, %f259, %p43;
	setp.gt.s32 	%p44, %r4, 96;
	ld.shared.f32 	%f263, [_ZZN3cub18CUB_300001_SM_10006detail6reduce18DeviceReduceKernelINS2_10policy_hubIfyN4cuda3std3__44plusIfEEE10Policy1000EN6thrust24THRUST_300001_SM_1000_NS10device_ptrIfEEyS9_fNS7_10__identityEEEvT0_PT3_T1_NS0_13GridEvenShareISK_EET2_T4_E12temp_storage+20];
	add.f32 	%f264, %f263, %f262;
	selp.f32 	%f265, %f264, %f262, %p44;
	setp.gt.s32 	%p45, %r4, 128;
	ld.shared.f32 	%f266, [_ZZN3cub18CUB_300001_SM_10006detail6reduce18DeviceReduceKernelINS2_10policy_hubIfyN4cuda3std3__44plusIfEEE10Policy1000EN6thrust24THRUST_300001_SM_1000_NS10device_ptrIfEEyS9_fNS7_10__identityEEEvT0_PT3_T1_NS0_13GridEvenShareISK_EET2_T4_E12temp_storage+24];
	add.f32 	%f267, %f266, %f265;
	selp.f32 	%f268, %f267, %f265, %p45;
	setp.gt.s32 	%p46, %r4, 160;
	ld.shared.f32 	%f269, [_ZZN3cub18CUB_300001_SM_10006detail6reduce18DeviceReduceKernelINS2_10policy_hubIfyN4cuda3std3__44plusIfEEE10Policy1000EN6thrust24THRUST_300001_SM_1000_NS10device_ptrIfEEyS9_fNS7_10__identityEEEvT0_PT3_T1_NS0_13GridEvenShareISK_EET2_T4_E12temp_storage+28];
	add.f32 	%f270, %f269, %f268;
	selp.f32 	%f271, %f270, %f268, %p46;
	setp.gt.s32 	%p47, %r4, 192;
	ld.shared.f32 	%f272, [_ZZN3cub18CUB_300001_SM_10006detail6reduce18DeviceReduceKernelINS2_10policy_hubIfyN4cuda3std3__44plusIfEEE10Policy1000EN6thrust24THRUST_300001_SM_1000_NS10device_ptrIfEEyS9_fNS7_10__identityEEEvT0_PT3_T1_NS0_13GridEvenShareISK_EET2_T4_E12temp_storage+32];
	add.f32 	%f273, %f272, %f271;
	selp.f32 	%f274, %f273, %f271, %p47;
	setp.gt.s32 	%p48, %r4, 224;
	ld.shared.f32 	%f275, [_ZZN3cub18CUB_300001_SM_10006detail6reduce18DeviceReduceKernelINS2_10policy_hubIfyN4cuda3std3__44plusIfEEE10Policy1000EN6thrust24THRUST_300001_SM_1000_NS10device_ptrIfEEyS9_fNS7_10__identityEEEvT0_PT3_T1_NS0_13GridEvenShareISK_EET2_T4_E12temp_storage+36];
	add.f32 	%f276, %f275, %f274;
	selp.f32 	%f323, %f276, %f274, %p48;
	bra.uni 	$L__BB39_46;
$L__BB39_25:
	cvt.u32.u64 	%r52, %rd4;
	mov.u32 	%r27, %tid.x;
	add.s32 	%r53, %r27, %r52;
	mul.wide.u32 	%rd26, %r53, 4;
	add.s64 	%rd27, %rd2, %rd26;
	ld.global.f32 	%f41, [%rd27];
	ld.global.f32 	%f42, [%rd27+1024];
	ld.global.f32 	%f43, [%rd27+2048];
	ld.global.f32 	%f44, [%rd27+3072];
	ld.global.f32 	%f45, [%rd27+4096];
	ld.global.f32 	%f46, [%rd27+5120];
	ld.global.f32 	%f47, [%rd27+6144];
	ld.global.f32 	%f48, [%rd27+7168];
	ld.global.f32 	%f49, [%rd27+8192];
	ld.global.f32 	%f50, [%rd27+9216];
	ld.global.f32 	%f51, [%rd27+10240];
	ld.global.f32 	%f52, [%rd27+11264];
	ld.global.f32 	%f53, [%rd27+12288];
	ld.global.f32 	%f54, [%rd27+13312];
	ld.global.f32 	%f55, [%rd27+14336];
	ld.global.f32 	%f56, [%rd27+15360];
	add.f32 	%f57, %f41, %f42;
	add.f32 	%f58, %f43, %f44;
	add.f32 	%f59, %f45, %f46;
	add.f32 	%f60, %f47, %f48;
	add.f32 	%f61, %f49, %f50;
	add.f32 	%f62, %f51, %f52;
	add.f32 	%f63, %f53, %f54;
	add.f32 	%f64, %f55, %f56;
	add.f32 	%f65, %f57, %f58;
	add.f32 	%f66, %f59, %f60;
	add.f32 	%f67, %f61, %f62;
	add.f32 	%f68, %f63, %f64;
	add.f32 	%f69, %f65, %f66;
	add.f32 	%f70, %f67, %f68;
	add.f32 	%f322, %f69, %f70;
	setp.lt.u64 	%p2, %rd5, %rd3;
	@%p2 bra 	$L__BB39_42;
	cvt.u32.u64 	%r55, %rd3;
	cvt.u64.u32 	%rd28, %r27;
	add.s64 	%rd74, %rd4, %rd3;
	cvt.u32.u64 	%r28, %rd1;
	not.b32 	%r57, %r27;
	add.s32 	%r58, %r57, %r28;
	sub.s32 	%r59, %r58, %r55;
	sub.s32 	%r198, %r59, %r52;
	add.s64 	%rd29, %rd74, %rd28;
	shl.b64 	%rd30, %rd29, 2;
	add.s64 	%rd31, %rd30, %rd2;
	add.s64 	%rd73, %rd31, 8192;
	mov.b32 	%r199, 0;
	shl.b32 	%r60, %r1, 12;
	mov.u64 	%rd75, %rd4;
$L__BB39_27:
	cvt.s64.s32 	%rd15, %r60;
	add.s64 	%rd75, %rd75, %rd15;
	add.s64 	%rd32, %rd1, -4096;
	setp.gt.u64 	%p3, %rd75, %rd32;
	@%p3 bra 	$L__BB39_29;
	shl.b32 	%r61, %r1, 12;
	cvt.s64.s32 	%rd33, %r61;
	cvt.u64.u32 	%rd34, %r27;
	add.s64 	%rd35, %rd75, %rd34;
	shl.b64 	%rd36, %rd35, 2;
	add.s64 	%rd37, %rd2, %rd36;
	ld.global.f32 	%f71, [%rd37];
	ld.global.f32 	%f72, [%rd37+1024];
	ld.global.f32 	%f73, [%rd37+2048];
	ld.global.f32 	%f74, [%rd37+3072];
	ld.global.f32 	%f75, [%rd37+4096];
	ld.global.f32 	%f76, [%rd37+5120];
	ld.global.f32 	%f77, [%rd37+6144];
	ld.global.f32 	%f78, [%rd37+7168];
	ld.global.f32 	%f79, [%rd37+8192];
	ld.global.f32 	%f80, [%rd37+9216];
	ld.global.f32 	%f81, [%rd37+10240];
	ld.global.f32 	%f82, [%rd37+11264];
	ld.global.f32 	%f83, [%rd37+12288];
	ld.global.f32 	%f84, [%rd37+13312];
	ld.global.f32 	%f85, [%rd37+14336];
	ld.global.f32 	%f86, [%rd37+15360];
	add.f32 	%f87, %f322, %f71;
	add.f32 	%f88, %f72, %f73;
	add.f32 	%f89, %f74, %f75;
	add.f32 	%f90, %f76, %f77;
	add.f32 	%f91, %f78, %f79;
	add.f32 	%f92, %f80, %f81;
	add.f32 	%f93, %f82, %f83;
	add.f32 	%f94, %f84, %f85;
	add.f32 	%f95, %f87, %f88;
	add.f32 	%f96, %f89, %f90;
	add.f32 	%f97, %f91, %f92;
	add.f32 	%f98, %f93, %f94;
	add.f32 	%f99, %f95, %f96;
	add.f32 	%f100, %f97, %f98;
	add.f32 	%f101, %f99, %f100;
	add.f32 	%f322, %f101, %f86;
	sub.s64 	%rd38, %rd1, %rd75;
	setp.lt.u64 	%p4, %rd38, %rd33;
	add.s32 	%r199, %r199, 1;
	add.s64 	%rd74, %rd74, %rd33;
	sub.s32 	%r198, %r198, %r61;
	mul.wide.s32 	%rd39, %r61, 4;
	add.s64 	%rd73, %rd73, %rd39;
	@%p4 bra 	$L__BB39_42;
	bra.uni 	$L__BB39_27;
$L__BB39_29:
	setp.le.u64 	%p5, %rd1, %rd75;
	cvt.u32.u64 	%r62, %rd75;
	cvt.u32.u64 	%r63, %rd1;
	sub.s32 	%r64, %r63, %r62;
	setp.ge.s32 	%p6, %r27, %r64;
	or.pred  	%p7, %p5, %p6;
	@%p7 bra 	$L__BB39_42;
	cvt.u32.u64 	%r66, %rd15;
	cvt.u32.u64 	%r67, %rd4;
	not.b32 	%r68, %r27;
	add.s32 	%r69, %r68, %r28;
	add.s32 	%r70, %r66, %r67;
	sub.s32 	%r71, %r69, %r70;
	mul.lo.s32 	%r72, %r1, %r199;
	shl.b32 	%r73, %r72, 12;
	sub.s32 	%r74, %r71, %r73;
	shr.u32 	%r75, %r74, 8;
	add.s32 	%r34, %r75, 1;
	and.b32  	%r35, %r34, 15;
	setp.lt.u32 	%p8, %r74, 3840;
	mov.u32 	%r202, %r27;
	@%p8 bra 	$L__BB39_33;
	shr.u32 	%r76, %r198, 8;
	add.s32 	%r77, %r76, 1;
	and.b32  	%r78, %r77, 33554416;
	neg.s32 	%r200, %r78;
	mov.u32 	%r202, %r27;
$L__BB39_32:
	.pragma "nounroll";
	ld.global.f32 	%f103, [%rd73+-8192];
	add.f32 	%f104, %f322, %f103;
	ld.global.f32 	%f105, [%rd73+-7168];
	add.f32 	%f106, %f104, %f105;
	ld.global.f32 	%f107, [%rd73+-6144];
	add.f32 	%f108, %f106, %f107;
	ld.global.f32 	%f109, [%rd73+-5120];
	add.f32 	%f110, %f108, %f109;
	ld.global.f32 	%f111, [%rd73+-4096];
	add.f32 	%f112, %f110, %f111;
	ld.global.f32 	%f113, [%rd73+-3072];
	add.f32 	%f114, %f112, %f113;
	ld.global.f32 	%f115, [%rd73+-2048];
	add.f32 	%f116, %f114, %f115;
	ld.global.f32 	%f117, [%rd73+-1024];
	add.f32 	%f118, %f116, %f117;
	ld.global.f32 	%f119, [%rd73];
	add.f32 	%f120, %f118, %f119;
	ld.global.f32 	%f121, [%rd73+1024];
	add.f32 	%f122, %f120, %f121;
	ld.global.f32 	%f123, [%rd73+2048];
	add.f32 	%f124, %f122, %f123;
	ld.global.f32 	%f125, [%rd73+3072];
	add.f32 	%f126, %f124, %f125;
	ld.global.f32 	%f127, [%rd73+4096];
	add.f32 	%f128, %f126, %f127;
	ld.global.f32 	%f129, [%rd73+5120];
	add.f32 	%f130, %f128, %f129;
	ld.global.f32 	%f131, [%rd73+6144];
	add.f32 	%f132, %f130, %f131;
	ld.global.f32 	%f133, [%rd73+7168];
	add.f32 	%f322, %f132, %f133;
	add.s32 	%r202, %r202, 4096;
	add.s32 	%r200, %r200, 16;
	add.s64 	%rd73, %rd73, 16384;
	setp.ne.s32 	%p9, %r200, 0;
	@%p9 bra 	$L__BB39_32;
$L__BB39_33:
	setp.eq.s32 	%p10, %r35, 0;
	@%p10 bra 	$L__BB39_42;
	and.b32  	%r42, %r34, 7;
	setp.lt.u32 	%p11, %r35, 8;
	@%p11 bra 	$L__BB39_36;
	cvt.u64.u32 	%rd40, %r202;
	add.s64 	%rd41, %rd75, %rd40;
	shl.b64 	%rd42, %rd41, 2;
	add.s64 	%rd43, %rd2, %rd42;
	ld.global.f32 	%f135, [%rd43];
	add.f32 	%f136, %f322, %f135;
	ld.global.f32 	%f137, [%rd43+1024];
	add.f32 	%f138, %f136, %f137;
	ld.global.f32 	%f139, [%rd43+2048];
	add.f32 	%f140, %f138, %f139;
	ld.global.f32 	%f141, [%rd43+3072];
	add.f32 	%f142, %f140, %f141;
	ld.global.f32 	%f143, [%rd43+4096];
	add.f32 	%f144, %f142, %f143;
	ld.global.f32 	%f145, [%rd43+5120];
	add.f32 	%f146, %f144, %f145;
	ld.global.f32 	%f147, [%rd43+6144];
	add.f32 	%f148, %f146, %f147;
	ld.global.f32 	%f149, [%rd43+7168];
	add.f32 	%f322, %f148, %f149;
	add.s32 	%r202, %r202, 2048;
$L__BB39_36:
	setp.eq.s32 	%p12, %r42, 0;
	@%p12 bra 	$L__BB39_42;
	setp.lt.u32 	%p13, %r42, 4;
	@%p13 bra 	$L__BB39_39;
	cvt.u64.u32 	%rd44, %r202;
	add.s64 	%rd45, %rd75, %rd44;
	shl.b64 	%rd46, %rd45, 2;
	add.s64 	%rd47, %rd2, %rd46;
	ld.global.f32 	%f151, [%rd47];
	add.f32 	%f152, %f322, %f151;
	ld.global.f32 	%f153, [%rd47+1024];
	add.f32 	%f154, %f152, %f153;
	ld.global.f32 	%f155, [%rd47+2048];
	add.f32 	%f156, %f154, %f155;
	ld.global.f32 	%f157, [%rd47+3072];
	add.f32 	%f322, %f156, %f157;
	add.s32 	%r202, %r202, 1024;
$L__BB39_39:
	and.b32  	%r79, %r34, 3;
	setp.eq.s32 	%p14, %r79, 0;
	@%p14 bra 	$L__BB39_42;
	cvt.u64.u32 	%rd48, %r202;
	add.s64 	%rd49, %rd48, %rd74;
	shl.b64 	%rd50, %rd49, 2;
	add.s64 	%rd77, %rd2, %rd50;
	cvt.u16.u32 	%rs1, %r198;
	shr.u16 	%rs2, %rs1, 8;
	add.s16 	%rs3, %rs2, 1;
	cvt.u32.u16 	%r80, %rs3;
	and.b32  	%r81, %r80, 3;
	neg.s32 	%r205, %r81;
$L__BB39_41:
	.pragma "nounroll";
	ld.global.f32 	%f158, [%rd77];
	add.f32 	%f322, %f322, %f158;
	add.s64 	%rd77, %rd77, 1024;
	add.s32 	%r205, %r205, 1;
	setp.ne.s32 	%p15, %r205, 0;
	@%p15 bra 	$L__BB39_41;
$L__BB39_42:
	// begin inline asm
	mov.u32 %r82, %laneid;
	// end inline asm
	mov.b32 	%r84, %f322;
	mov.b32 	%r85, 1;
	mov.b32 	%r106, 31;
	mov.b32 	%r107, -1;
	// begin inline asm
	shfl.sync.down.b32 %r83, %r84, %r85, %r106, %r107;
	// end inline asm
	setp.gt.s32 	%p16, %r82, 30;
	mov.b32 	%f159, %r83;
	add.f32 	%f160, %f322, %f159;
	selp.f32 	%f161, %f322, %f160, %p16;
	mov.b32 	%r89, %f161;
	mov.b32 	%r90, 2;
	// begin inline asm
	shfl.sync.down.b32 %r88, %r89, %r90, %r106, %r107;
	// end inline asm
	setp.gt.s32 	%p17, %r82, 29;
	mov.b32 	%f162, %r88;
	add.f32 	%f163, %f161, %f162;
	selp.f32 	%f164, %f161, %f163, %p17;
	mov.b32 	%r94, %f164;
	mov.b32 	%r95, 4;
	// begin inline asm
	shfl.sync.down.b32 %r93, %r94, %r95, %r106, %r107;
	// end inline asm
	setp.gt.s32 	%p18, %r82, 27;
	mov.b32 	%f165, %r93;
	add.f32 	%f166, %f164, %f165;
	selp.f32 	%f167, %f164, %f166, %p18;
	mov.b32 	%r99, %f167;
	mov.b32 	%r100, 8;
	// begin inline asm
	shfl.sync.down.b32 %r98, %r99, %r100, %r106, %r107;
	// end inline asm
	setp.gt.s32 	%p19, %r82, 23;
	mov.b32 	%f168, %r98;
	add.f32 	%f169, %f167, %f168;
	selp.f32 	%f170, %f167, %f169, %p19;
	mov.b32 	%r104, %f170;
	mov.b32 	%r105, 16;
	// begin inline asm
	shfl.sync.down.b32 %r103, %r104, %r105, %r106, %r107;
	// end inline asm
	setp.gt.s32 	%p20, %r82, 15;
	mov.b32 	%f171, %r103;
	add.f32 	%f37, %f170, %f171;
	selp.f32 	%f323, %f170, %f37, %p20;
	setp.ne.s32 	%p21, %r82, 0;
	@%p21 bra 	$L__BB39_44;
	shr.u32 	%r108, %r27, 3;
	and.b32  	%r109, %r108, 124;
	mov.u32 	%r110, _ZZN3cub18CUB_300001_SM_10006detail6reduce18DeviceReduceKernelINS2_10policy_hubIfyN4cuda3std3__44plusIfEEE10Policy1000EN6thrust24THRUST_300001_SM_1000_NS10device_ptrIfEEyS9_fNS7_10__identityEEEvT0_PT3_T1_NS0_13GridEvenShareISK_EET2_T4_E12temp_storage;
	add.s32 	%r111, %r110, %r109;
	st.shared.f32 	[%r111+8], %f37;
$L__BB39_44:
	bar.sync 	0;
	setp.ne.s32 	%p22, %r27, 0;
	@%p22 bra 	$L__BB39_46;
	ld.shared.f32 	%f172, [_ZZN3cub18CUB_300001_SM_10006detail6reduce18DeviceReduceKernelINS2_10policy_hubIfyN4cuda3std3__44plusIfEEE10Policy1000EN6thrust24THRUST_300001_SM_1000_NS10device_ptrIfEEyS9_fNS7_10__identityEEEvT0_PT3_T1_NS0_13GridEvenShareISK_EET2_T4_E12temp_storage+12];
	add.f32 	%f173, %f323, %f172;
	ld.shared.f32 	%f174, [_ZZN3cub18CUB_300001_SM_10006detail6reduce18DeviceReduceKernelINS2_10policy_hubIfyN4cuda3std3__44plusIfEEE10Policy1000EN6thrust24THRUST_300001_SM_1000_NS10device_ptrIfEEyS9_fNS7_10__identityEEEvT0_PT3_T1_NS0_13GridEvenShareISK_EET2_T4_E12temp_storage+16];
	add.f32 	%f175, %f173, %f174;
	ld.shared.f32 	%f176, [_ZZN3cub18CUB_300001_SM_10006detail6reduce18DeviceReduceKernelINS2_10policy_hubIfyN4cuda3std3__44plusIfEEE10Policy1000EN6thrust24THRUST_300001_SM_1000_NS10device_ptrIfEEyS9_fNS7_10__identityEEEvT0_PT3_T1_NS0_13GridEvenShareISK_EET2_T4_E12temp_storage+20];
	add.f32 	%f177, %f175, %f176;
	ld.shared.f32 	%f178, [_ZZN3cub18CUB_300001_SM_10006detail6reduce18DeviceReduceKernelINS2_10policy_hubIfyN4cuda3std3__44plusIfEEE10Policy1000EN6thrust24THRUST_300001_SM_1000_NS10device_ptrIfEEyS9_fNS7_10__identityEEEvT0_PT3_T1_NS0_13GridEvenShareISK_EET2_T4_E12temp_storage+24];
	add.f32 	%f179, %f177, %f178;
	ld.shared.f32 	%f180, [_ZZN3cub18CUB_300001_SM_10006detail6reduce18DeviceReduceKernelINS2_10policy_hubIfyN4cuda3std3__44plusIfEEE10Policy1000EN6thrust24THRUST_300001_SM_1000_NS10device_ptrIfEEyS9_fNS7_10__identityEEEvT0_PT3_T1_NS0_13GridEvenShareISK_EET2_T4_E12temp_storage+28];
	add.f32 	%f181, %f179, %f180;
	ld.shared.f32 	%f182, [_ZZN3cub18CUB_300001_SM_10006detail6reduce18DeviceReduceKernelINS2_10policy_hubIfyN4cuda3std3__44plusIfEEE10Policy1000EN6thrust24THRUST_300001_SM_1000_NS10device_ptrIfEEyS9_fNS7_10__identityEEEvT0_PT3_T1_NS0_13GridEvenShareISK_EET2_T4_E12temp_storage+32];
	add.f32 	%f183, %f181, %f182;
	ld.shared.f32 	%f184, [_ZZN3cub18CUB_300001_SM_10006detail6reduce18DeviceReduceKernelINS2_10policy_hubIfyN4cuda3std3__44plusIfEEE10Policy1000EN6thrust24THRUST_300001_SM_1000_NS10device_ptrIfEEyS9_fNS7_10__identityEEEvT0_PT3_T1_NS0_13GridEvenShareISK_EET2_T4_E12temp_storage+36];
	add.f32 	%f323, %f183, %f184;
$L__BB39_46:
	mov.u32 	%r189, %tid.x;
	setp.ne.s32 	%p56, %r189, 0;
	@%p56 bra 	$L__BB39_48;
	ld.param.u64 	%rd71, [_ZN3cub18CUB_300001_SM_10006detail6reduce18DeviceReduceKernelINS2_10policy_hubIfyN4cuda3std3__44plusIfEEE10Policy1000EN6thrust24THRUST_300001_SM_1000_NS10device_ptrIfEEyS9_fNS7_10__identityEEEvT0_PT3_T1_NS0_13GridEvenShareISK_EET2_T4__param_1];
	cvta.to.global.u64 	%rd68, %rd71;
	mul.wide.u32 	%rd69, %r2, 4;
	add.s64 	%rd70, %rd68, %rd69;
	st.global.f32 	[%rd70], %f323;
$L__BB39_48:
	ret;

}
	// .globl	_ZN3cub18CUB_300001_SM_10006detail6reduce28DeviceReduceSingleTileKernelINS2_10policy_hubIfyN4cuda3std3__44plusIfEEE10Policy1000EPfSC_iS9_ffNS7_10__identityEEEvT0_T1_T2_T3_T4_T6_
.visible .entry _ZN3cub18CUB_300001_SM_10006detail6reduce28DeviceReduceSingleTileKernelINS2_10policy_hubIfyN4cuda3std3__44plusIfEEE10Policy1000EPfSC_iS9_ffNS7_10__identityEEEvT0_T1_T2_T3_T4_T6_(
	.param .u64 .ptr .align 1 _ZN3cub18CUB_300001_SM_10006detail6reduce28DeviceReduceSingleTileKernelINS2_10policy_hubIfyN4cuda3std3__44plusIfEEE10Policy1000EPfSC_iS9_ffNS7_10__identityEEEvT0_T1_T2_T3_T4_T6__param_0,
	.param .u64 .ptr .align 1 _ZN3cub18CUB_300001_SM_10006detail6reduce28DeviceReduceSingleTileKernelINS2_10policy_hubIfyN4cuda3std3__44plusIfEEE10Policy1000EPfSC_iS9_ffNS7_10__identityEEEvT0_T1_T2_T3_T4_T6__param_1,
	.param .u32 _ZN3cub18CUB_300001_SM_10006detail6reduce28DeviceReduceSingleTileKernelINS2_10policy_hubIfyN4cuda3std3__44plusIfEEE10Policy1000EPfSC_iS9_ffNS7_10__identityEEEvT0_T1_T2_T3_T4_T6__param_2,
	.param .align 1 .b8 _ZN3cub18CUB_300001_SM_10006detail6reduce28DeviceReduceSingleTileKernelINS2_10policy_hubIfyN4cuda3std3__44plusIfEEE10Policy1000EPfSC_iS9_ffNS7_10__identityEEEvT0_T1_T2_T3_T4_T6__param_3[1],
	.param .f32 _ZN3cub18CUB_300001_SM_10006detail6reduce28DeviceReduceSingleTileKernelINS2_10policy_hubIfyN4cuda3std3__44plusIfEEE10Policy1000EPfSC_iS9_ffNS7_10__identityEEEvT0_T1_T2_T3_T4_T6__param_4,
	.param .align 1 .b8 _ZN3cub18CUB_300001_SM_10006detail6reduce28DeviceReduceSingleTileKernelINS2_10policy_hubIfyN4cuda3std3__44plusIfEEE10Policy1000EPfSC_iS9_ffNS7_10__identityEEEvT0_T1_T2_T3_T4_T6__param_5[1]
)
.maxntid 256
.minnctapersm 1
{
	.reg .pred 	%p<97>;
	.reg .b32 	%r<407>;
	.reg .b32 	%f<419>;
	.reg .b64 	%rd<125>;
	// demoted variable
	.shared .align 4 .b8 _ZZN3cub18CUB_300001_SM_10006detail6reduce28DeviceReduceSingleTileKernelINS2_10policy_hubIfyN4cuda3std3__44plusIfEEE10Policy1000EPfSC_iS9_ffNS7_10__identityEEEvT0_T1_T2_T3_T4_T6_E12temp_storage[44];
	ld.param.u64 	%rd16, [_ZN3cub18CUB_300001_SM_10006detail6reduce28DeviceReduceSingleTileKernelINS2_10policy_hubIfyN4cuda3std3__44plusIfEEE10Policy1000EPfSC_iS9_ffNS7_10__identityEEEvT0_T1_T2_T3_T4_T6__param_0];
	ld.param.u64 	%rd17, [_ZN3cub18CUB_300001_SM_10006detail6reduce28DeviceReduceSingleTileKernelINS2_10policy_hubIfyN4cuda3std3__44plusIfEEE10Policy1000EPfSC_iS9_ffNS7_10__identityEEEvT0_T1_T2_T3_T4_T6__param_1];
	ld.param.u32 	%r67, [_ZN3cub18CUB_300001_SM_10006detail6reduce28DeviceReduceSingleTileKernelINS2_10policy_hubIfyN4cuda3std3__44plusIfEEE10Policy1000EPfSC_iS9_ffNS7_10__identityEEEvT0_T1_T2_T3_T4_T6__param_2];
	ld.param.f32 	%f58, [_ZN3cub18CUB_300001_SM_10006detail6reduce28DeviceReduceSingleTileKernelINS2_10policy_hubIfyN4cuda3std3__44plusIfEEE10Policy1000EPfSC_iS9_ffNS7_10__identityEEEvT0_T1_T2_T3_T4_T6__param_4];
	cvta.to.global.u64 	%rd1, %rd17;
	setp.ne.s32 	%p1, %r67, 0;
	@%p1 bra 	$L__BB40_3;
	mov.u32 	%r380, %tid.x;
	setp.ne.s32 	%p96, %r380, 0;
	@%p96 bra 	$L__BB40_74;
	st.global.f32 	[%rd1], %f58;
	bra.uni 	$L__BB40_74;
$L__BB40_3:
	and.b64  	%rd18, %rd16, 15;
	setp.ne.s64 	%p2, %rd18, 0;
	@%p2 bra 	$L__BB40_38;
	setp.gt.s32 	%p49, %r67, 4095;
	@%p49 bra 	$L__BB40_22;
	mov.u32 	%r1, %tid.x;
	setp.ge.s32 	%p66, %r1, %r67;
	mov.f32 	%f397, 0f00000000;
	mov.u32 	%r384, %r1;
	@%p66 bra 	$L__BB40_7;
	mul.wide.u32 	%rd113, %r1, 4;
	add.s64 	%rd112, %rd16, %rd113;
	// begin inline asm
	ld.global.nc.u32 %r300, [%rd112];
	// end inline asm
	mov.b32 	%f397, %r300;
	add.s32 	%r384, %r1, 256;
$L__BB40_7:
	setp.ge.s32 	%p67, %r384, %r67;
	@%p67 bra 	$L__BB40_13;
	not.b32 	%r301, %r384;
	add.s32 	%r4, %r67, %r301;
	and.b32  	%r302, %r4, 768;
	setp.eq.s32 	%p68, %r302, 768;
	@%p68 bra 	$L__BB40_11;
	mul.wide.u32 	%rd114, %r384, 4;
	add.s64 	%rd121, %rd16, %rd114;
	shr.u32 	%r303, %r4, 8;
	add.s32 	%r304, %r303, 1;
	and.b32  	%r305, %r304, 3;
	neg.s32 	%r382, %r305;
$L__BB40_10:
	.pragma "nounroll";
	// begin inline asm
	ld.global.nc.u32 %r306, [%rd121];
	// end inline asm
	mov.b32 	%f323, %r306;
	add.f32 	%f397, %f397, %f323;
	add.s32 	%r384, %r384, 256;
	add.s64 	%rd121, %rd121, 1024;
	add.s32 	%r382, %r382, 1;
	setp.ne.s32 	%p69, %r382, 0;
	@%p69 bra 	$L__BB40_10;
$L__BB40_11:
	setp.lt.u32 	%p70, %r4, 768;
	@%p70 bra 	$L__BB40_13;
$L__BB40_12:
	mul.wide.s32 	%rd120, %r384, 4;
	add.s64 	%rd116, %rd16, %rd120;
	// begin inline asm
	ld.global.nc.u32 %r307, [%rd116];
	// end inline asm
	mov.b32 	%f324, %r307;
	add.f32 	%f325, %f397, %f324;
	add.s64 	%rd117, %rd116, 1024;
	// begin inline asm
	ld.global.nc.u32 %r308, [%rd117];
	// end inline asm
	mov.b32 	%f326, %r308;
	add.f32 	%f327, %f325, %f326;
	add.s64 	%rd118, %rd116, 2048;
	// begin inline asm
	ld.global.nc.u32 %r309, [%rd118];
	// end inline asm
	mov.b32 	%f328, %r309;
	add.f32 	%f329, %f327, %f328;
	add.s64 	%rd119, %rd116, 3072;
	// begin inline asm
	ld.global.nc.u32 %r310, [%rd119];
	// end inline asm
	mov.b32 	%f330, %r310;
	add.f32 	%f397, %f329, %f330;
	add.s32 	%r384, %r384, 1024;
	setp.lt.s32 	%p71, %r384, %r67;
	@%p71 bra 	$L__BB40_12;
$L__BB40_13:
	setp.lt.s32 	%p72, %r67, 256;
	@%p72 bra 	$L__BB40_18;
	// begin inline asm
	mov.u32 %r349, %laneid;
	// end inline asm
	mov.b32 	%r351, %f397;
	mov.b32 	%r352, 1;
	mov.b32 	%r373, 31;
	mov.b32 	%r374, -1;
	// begin inline asm
	shfl.sync.down.b32 %r350, %r351, %r352, %r373, %r374;
	// end inline asm
	setp.gt.s32 	%p88, %r349, 30;
	mov.b32 	%f365, %r350;
	add.f32 	%f366, %f397, %f365;
	selp.f32 	%f367, %f397, %f366, %p88;
	mov.b32 	%r356, %f367;
	mov.b32 	%r357, 2;
	// begin inline asm
	shfl.sync.down.b32 %r355, %r356, %r357, %r373, %r374;
	// end inline asm
	setp.gt.s32 	%p89, %r349, 29;
	mov.b32 	%f368, %r355;
	add.f32 	%f369, %f367, %f368;
	selp.f32 	%f370, %f367, %f369, %p89;
	mov.b32 	%r361, %f370;
	mov.b32 	%r362, 4;
	// begin inline asm
	shfl.sync.down.b32 %r360, %r361, %r362, %r373, %r374;
	// end inline asm
	setp.gt.s32 	%p90, %r349, 27;
	mov.b32 	%f371, %r360;
	add.f32 	%f372, %f370, %f371;
	selp.f32 	%f373, %f370, %f372, %p90;
	mov.b32 	%r366, %f373;
	mov.b32 	%r367, 8;
	// begin inline asm
	shfl.sync.down.b32 %r365, %r366, %r367, %r373, %r374;
	// end inline asm
	setp.gt.s32 	%p91, %r349, 23;
	mov.b32 	%f374, %r365;
	add.f32 	%f375, %f373, %f374;
	selp.f32 	%f376, %f373, %f375, %p91;
	mov.b32 	%r371, %f376;
	mov.b32 	%r372, 16;
	// begin inline asm
	shfl.sync.down.b32 %r370, %r371, %r372, %r373, %r374;
	// end inline asm
	setp.gt.s32 	%p92, %r349, 15;
	mov.b32 	%f377, %r370;
	add.f32 	%f10, %f376, %f377;
	selp.f32 	%f418, %f376, %f10, %p92;
	setp.ne.s32 	%p93, %r349, 0;
	@%p93 bra 	$L__BB40_16;
	shr.u32 	%r375, %r1, 3;
	and.b32  	%r376, %r375, 124;
	mov.u32 	%r377, _ZZN3cub18CUB_300001_SM_10006detail6reduce28DeviceReduceSingleTileKernelINS2_10policy_hubIfyN4cuda3std3__44plusIfEEE10Policy1000EPfSC_iS9_ffNS7_10__identityEEEvT0_T1_T2_T3_T4_T6_E12temp_storage;
	add.s32 	%r378, %r377, %r376;
	st.shared.f32 	[%r378+8], %f10;
$L__BB40_16:
	bar.sync 	0;
	setp.ne.s32 	%p94, %r1, 0;
	@%p94 bra 	$L__BB40_72;
	ld.shared.f32 	%f378, [_ZZN3cub18CUB_300001_SM_10006detail6reduce28DeviceReduceSingleTileKernelINS2_10policy_hubIfyN4cuda3std3__44plusIfEEE10Policy1000EPfSC_iS9_ffNS7_10__identityEEEvT0_T1_T2_T3_T4_T6_E12temp_storage+12];
	add.f32 	%f379, %f418, %f378;
	ld.shared.f32 	%f380, [_ZZN3cub18CUB_300001_SM_10006detail6reduce28DeviceReduceSingleTileKernelINS2_10policy_hubIfyN4cuda3std3__44plusIfEEE10Policy1000EPfSC_iS9_ffNS7_10__identityEEEvT0_T1_T2_T3_T4_T6_E12temp_storage+16];
	add.f32 	%f381, %f379, %f380;
	ld.shared.f32 	%f382, [_ZZN3cub18CUB_300001_SM_10006detail6reduce28DeviceReduceSingleTileKernelINS2_10policy_hubIfyN4cuda3std3__44plusIfEEE10Policy1000EPfSC_iS9_ffNS7_10__identityEEEvT0_T1_T2_T3_T4_T6_E12temp_storage+20];
	add.f32 	%f383, %f381, %f382;
	ld.shared.f32 	%f384, [_ZZN3cub18CUB_300001_SM_10006detail6reduce28DeviceReduceSingleTileKernelINS2_10policy_hubIfyN4cuda3std3__44plusIfEEE10Policy1000EPfSC_iS9_ffNS7_10__identityEEEvT0_T1_T2_T3_T4_T6_E12temp_storage+24];
	add.f32 	%f385, %f383, %f384;
	ld.shared.f32 	%f386, [_ZZN3cub18CUB_300001_SM_10006detail6reduce28DeviceReduceSingleTileKernelINS2_10policy_hubIfyN4cuda3std3__44plusIfEEE10Policy1000EPfSC_iS9_ffNS7_10__identityEEEvT0_T1_T2_T3_T4_T6_E12temp_storage+28];
	add.f32 	%f387, %f385, %f386;
	ld.shared.f32 	%f388, [_ZZN3cub18CUB_300001_SM_10006detail6reduce28DeviceReduceSingleTileKernelINS2_10policy_hubIfyN4cuda3std3__44plusIfEEE10Policy1000EPfSC_iS9_ffNS7_10__identityEEEvT0_T1_T2_T3_T4_T6_E12temp_storage+32];
	add.f32 	%f389, %f387, %f388;
	ld.shared.f32 	%f390, [_ZZN3cub18CUB_300001_SM_10006detail6reduce28DeviceReduceSingleTileKernelINS2_10policy_hubIfyN4cuda3std3__44plusIfEEE10Policy1000EPfSC_iS9_ffNS7_10__identityEEEvT0_T1_T2_T3_T4_T6_E12temp_storage+36];
	add.f32 	%f418, %f389, %f390;
	bra.uni 	$L__BB40_72;
$L__BB40_18:
	// begin inline asm
	mov.u32 %r311, %laneid;
	// end inline asm
	and.b32  	%r337, %r1, 992;
	add.s32 	%r338, %r337, 32;
	setp.gt.s32 	%p73, %r338, %r67;
	not.b32 	%r339, %r337;
	add.s32 	%r340, %r67, %r339;
	selp.b32 	%r335, %r340, 31, %p73;
	mov.b32 	%r313, %f397;
	mov.b32 	%r314, 1;
	mov.b32 	%r336, -1;
	// begin inline asm
	shfl.sync.down.b32 %r312, %r313, %r314, %r335, %r336;
	// end inline asm
	setp.lt.s32 	%p74, %r311, %r335;
	mov.b32 	%f331, %r312;
	add.f32 	%f332, %f397, %f331;
	selp.f32 	%f333, %f332, %f397, %p74;
	mov.b32 	%r318, %f333;
	mov.b32 	%r319, 2;
	// begin inline asm
	shfl.sync.down.b32 %r317, %r318, %r319, %r335, %r336;
	// end inline asm
	add.s32 	%r341, %r311, 2;
	setp.gt.s32 	%p75, %r341, %r335;
	mov.b32 	%f334, %r317;
	add.f32 	%f335, %f333, %f334;
	selp.f32 	%f336, %f333, %f335, %p75;
	mov.b32 	%r323, %f336;
	mov.b32 	%r324, 4;
	// begin inline asm
	shfl.sync.down.b32 %r322, %r323, %r324, %r335, %r336;
	// end inline asm
	add.s32 	%r342, %r311, 4;
	setp.gt.s32 	%p76, %r342, %r335;
	mov.b32 	%f337, %r322;
	add.f32 	%f338, %f336, %f337;
	selp.f32 	%f339, %f336, %f338, %p76;
	mov.b32 	%r328, %f339;
	mov.b32 	%r329, 8;
	// begin inline asm
	shfl.sync.down.b32 %r327, %r328, %r329, %r335, %r336;
	// end inline asm
	add.s32 	%r343, %r311, 8;
	setp.gt.s32 	%p77, %r343, %r335;
	mov.b32 	%f340, %r327;
	add.f32 	%f341, %f339, %f340;
	selp.f32 	%f342, %f339, %f341, %p77;
	mov.b32 	%r333, %f342;
	mov.b32 	%r334, 16;
	// begin inline asm
	shfl.sync.down.b32 %r332, %r333, %r334, %r335, %r336;
	// end inline asm
	add.s32 	%r344, %r311, 16;
	setp.gt.s32 	%p78, %r344, %r335;
	mov.b32 	%f343, %r332;
	add.f32 	%f344, %f342, %f343;
	selp.f32 	%f418, %f342, %f344, %p78;
	setp.ne.s32 	%p79, %r311, 0;
	@%p79 bra 	$L__BB40_20;
	shr.u32 	%r345, %r1, 3;
	and.b32  	%r346, %r345, 124;
	mov.u32 	%r347, _ZZN3cub18CUB_300001_SM_10006detail6reduce28DeviceReduceSingleTileKernelINS2_10policy_hubIfyN4cuda3std3__44plusIfEEE10Policy1000EPfSC_iS9_ffNS7_10__identityEEEvT0_T1_T2_T3_T4_T6_E12temp_storage;
	add.s32 	%r348, %r347, %r346;
	st.shared.f32 	[%r348+8], %f418;
$L__BB40_20:
	bar.sync 	0;
	setp.ne.s32 	%p80, %r1, 0;
	@%p80 bra 	$L__BB40_72;
	setp.gt.s32 	%p81, %r67, 32;
	ld.shared.f32 	%f345, [_ZZN3cub18CUB_300001_SM_10006detail6reduce28DeviceReduceSingleTileKernelINS2_10policy_hubIfyN4cuda3std3__44plusIfEEE10Policy1000EPfSC_iS9_ffNS7_10__identityEEEvT0_T1_T2_T3_T4_T6_E12temp_storage+12];
	add.f32 	%f346, %f418, %f345;
	selp.f32 	%f347, %f346, %f418, %p81;
	setp.gt.s32 	%p82, %r67, 64;
	ld.shared.f32 	%f348, [_ZZN3cub18CUB_300001_SM_10006detail6reduce28DeviceReduceSingleTileKernelINS2_10policy_hubIfyN4cuda3std3__44plusIfEEE10Policy1000EPfSC_iS9_ffNS7_10__identityEEEvT0_T1_T2_T3_T4_T6_E12temp_storage+16];
	add.f32 	%f349, %f348, %f347;
	selp.f32 	%f350, %f349, %f347, %p82;
	setp.gt.s32 	%p83, %r67, 96;
	ld.shared.f32 	%f351, [_ZZN3cub18CUB_300001_SM_10006detail6reduce28DeviceReduceSingleTileKernelINS2_10policy_hubIfyN4cuda3std3__44plusIfEEE10Policy1000EPfSC_iS9_ffNS7_10__identityEEEvT0_T1_T2_T3_T4_T6_E12temp_storage+20];
	add.f32 	%f352, %f351, %f350;
	selp.f32 	%f353, %f352, %f350, %p83;
	setp.gt.s32 	%p84, %r67, 128;
	ld.shared.f32 	%f354, [_ZZN3cub18CUB_300001_SM_10006detail6reduce28DeviceReduceSingleTileKernelINS2_10policy_hubIfyN4cuda3std3__44plusIfEEE10Policy1000EPfSC_iS9_ffNS7_10__identityEEEvT0_T1_T2_T3_T4_T6_E12temp_storage+24];
	add.f32 	%f355, %f354, %f353;
	selp.f32 	%f356, %f355, %f353, %p84;
	setp.gt.s32 	%p85, %r67, 160;
	ld.shared.f32 	%f357, [_ZZN3cub18CUB_300001_SM_10006detail6reduce28DeviceReduceSingleTileKernelINS2_10policy_hubIfyN4cuda3std3__44plusIfEEE10Policy1000EPfSC_iS9_ffNS7_10__identityEEEvT0_T1_T2_T3_T4_T6_E12temp_storage+28];
	add.f32 	%f358, %f357, %f356;
	selp.f32 	%f359, %f358, %f356, %p85;
	setp.gt.s32 	%p86, %r67, 192;
	ld.shared.f32 	%f360, [_ZZN3cub18CUB_300001_SM_10006detail6reduce28DeviceReduceSingleTileKernelINS2_10policy_hubIfyN4cuda3std3__44plusIfEEE10Policy1000EPfSC_iS9_ffNS7_10__identityEEEvT0_T1_T2_T3_T4_T6_E12temp_storage+32];
	add.f32 	%f361, %f360, %f359;
	selp.f32 	%f362, %f361, %f359, %p86;
	setp.gt.s32 	%p87, %r67, 224;
	ld.shared.f32 	%f363, [_ZZN3cub18CUB_300001_SM_10006detail6reduce28DeviceReduceSingleTileKernelINS2_10policy_hubIfyN4cuda3std3__44plusIfEEE10Policy1000EPfSC_iS9_ffNS7_10__identityEEEvT0_T1_T2_T3_T4_T6_E12temp_storage+36];
	add.f32 	%f364, %f363, %f362;
	selp.f32 	%f418, %f364, %f362, %p87;
	bra.uni 	$L__BB40_72;
$L__BB40_22:
	mov.u32 	%r13, %tid.x;
	shl.b32 	%r224, %r13, 2;
	mul.wide.u32 	%rd86, %r224, 4;
	add.s64 	%rd76, %rd16, %rd86;
	// begin inline asm
	ld.global.nc.v2.u64 {%rd74, %rd75}, [%rd76];
	// end inline asm
	mov.b64 	{%r225, %r226}, %rd75;
	mov.b64 	{%r227, %r228}, %rd74;
	mov.b32 	%f225, %r228;
	mov.b32 	%f226, %r227;
	mov.b32 	%f227, %r226;
	mov.b32 	%f228, %r225;
	add.s64 	%rd79, %rd76, 4096;
	// begin inline asm
	ld.global.nc.v2.u64 {%rd77, %rd78}, [%rd79];
	// end inline asm
	mov.b64 	{%r229, %r230}, %rd78;
	mov.b64 	{%r231, %r232}, %rd77;
	mov.b32 	%f229, %r232;
	mov.b32 	%f230, %r231;
	mov.b32 	%f231, %r230;
	mov.b32 	%f232, %r229;
	add.s64 	%rd82, %rd76, 8192;
	// begin inline asm
	ld.global.nc.v2.u64 {%rd80, %rd81}, [%rd82];
	// end inline asm
	mov.b64 	{%r233, %r234}, %rd81;
	mov.b64 	{%r235, %r236}, %rd80;
	mov.b32 	%f233, %r236;
	mov.b32 	%f234, %r235;
	mov.b32 	%f235, %r234;
	mov.b32 	%f236, %r233;
	add.s64 	%rd85, %rd76, 12288;
	// begin inline asm
	ld.global.nc.v2.u64 {%rd83, %rd84}, [%rd85];
	// end inline asm
	mov.b64 	{%r237, %r238}, %rd84;
	mov.b64 	{%r239, %r240}, %rd83;
	mov.b32 	%f237, %r240;
	mov.b32 	%f238, %r239;
	mov.b32 	%f239, %r238;
	mov.b32 	%f240, %r237;
	add.f32 	%f241, %f226, %f225;
	add.f32 	%f242, %f228, %f227;
	add.f32 	%f243, %f230, %f229;
	add.f32 	%f244, %f232, %f231;
	add.f32 	%f245, %f234, %f233;
	add.f32 	%f246, %f236, %f235;
	add.f32 	%f247, %f238, %f237;
	add.f32 	%f248, %f240, %f239;
	add.f32 	%f249, %f241, %f242;
	add.f32 	%f250, %f243, %f244;
	add.f32 	%f251, %f245, %f246;
	add.f32 	%f252, %f247, %f248;
	add.f32 	%f253, %f249, %f250;
	add.f32 	%f254, %f251, %f252;
	add.f32 	%f404, %f253, %f254;
	setp.lt.u32 	%p50, %r67, 8192;
	mov.b32 	%r387, 4096;
	@%p50 bra 	$L__BB40_26;
	add.s32 	%r14, %r67, -4096;
	mov.b32 	%r387, 4096;
$L__BB40_24:
	mul.wide.s32 	%rd99, %r387, 4;
	add.s64 	%rd89, %rd76, %rd99;
	// begin inline asm
	ld.global.nc.v2.u64 {%rd87, %rd88}, [%rd89];
	// end inline asm
	mov.b64 	{%r242, %r243}, %rd88;
	mov.b64 	{%r244, %r245}, %rd87;
	mov.b32 	%f255, %r245;
	mov.b32 	%f256, %r244;
	mov.b32 	%f257, %r243;
	mov.b32 	%f258, %r242;
	add.s64 	%rd92, %rd89, 4096;
	// begin inline asm
	ld.global.nc.v2.u64 {%rd90, %rd91}, [%rd92];
	// end inline asm
	mov.b64 	{%r246, %r247}, %rd91;
	mov.b64 	{%r248, %r249}, %rd90;
	mov.b32 	%f259, %r249;
	mov.b32 	%f260, %r248;
	mov.b32 	%f261, %r247;
	mov.b32 	%f262, %r246;
	add.s64 	%rd95, %rd89, 8192;
	// begin inline asm
	ld.global.nc.v2.u64 {%rd93, %rd94}, [%rd95];
	// end inline asm
	mov.b64 	{%r250, %r251}, %rd94;
	mov.b64 	{%r252, %r253}, %rd93;
	mov.b32 	%f263, %r253;
	mov.b32 	%f264, %r252;
	mov.b32 	%f265, %r251;
	mov.b32 	%f266, %r250;
	add.s64 	%rd98, %rd89, 12288;
	// begin inline asm
	ld.global.nc.v2.u64 {%rd96, %rd97}, [%rd98];
	// end inline asm
	mov.b64 	{%r254, %r255}, %rd97;
	mov.b64 	{%r256, %r257}, %rd96;
	mov.b32 	%f267, %r257;
	mov.b32 	%f268, %r256;
	mov.b32 	%f269, %r255;
	mov.b32 	%f270, %r254;
	add.f32 	%f271, %f404, %f256;
	add.f32 	%f272, %f255, %f258;
	add.f32 	%f273, %f257, %f260;
	add.f32 	%f274, %f259, %f262;
	add.f32 	%f275, %f261, %f264;
	add.f32 	%f276, %f263, %f266;
	add.f32 	%f277, %f265, %f268;
	add.f32 	%f278, %f267, %f270;
	add.f32 	%f279, %f271, %f272;
	add.f32 	%f280, %f273, %f274;
	add.f32 	%f281, %f275, %f276;
	add.f32 	%f282, %f277, %f278;
	add.f32 	%f283, %f279, %f280;
	add.f32 	%f284, %f281, %f282;
	add.f32 	%f285, %f283, %f284;
	add.f32 	%f404, %f285, %f269;
	sub.s32 	%r258, %r67, %r387;
	setp.lt.s32 	%p51, %r258, 4096;
	@%p51 bra 	$L__BB40_34;
	add.s32 	%r387, %r387, 4096;
	setp.le.s32 	%p52, %r387, %r14;
	@%p52 bra 	$L__BB40_24;
$L__BB40_26:
	setp.le.s32 	%p53, %r67, %r387;
	@%p53 bra 	$L__BB40_34;
	sub.s32 	%r18, %r67, %r387;
	setp.ge.s32 	%p54, %r13, %r18;
	@%p54 bra 	$L__BB40_34;
	not.b32 	%r259, %r13;
	add.s32 	%r260, %r67, %r259;
	sub.s32 	%r19, %r260, %r387;
	and.b32  	%r261, %r19, 768;
	setp.eq.s32 	%p55, %r261, 768;
	mov.u32 	%r391, %r13;
	@%p55 bra 	$L__BB40_31;
	add.s32 	%r389, %r13, %r387;
	shr.u32 	%r262, %r19, 8;
	add.s32 	%r263, %r262, 1;
	and.b32  	%r264, %r263, 3;
	neg.s32 	%r388, %r264;
	mov.u32 	%r391, %r13;
$L__BB40_30:
	.pragma "nounroll";
	mul.wide.u32 	%rd101, %r389, 4;
	add.s64 	%rd100, %rd16, %rd101;
	// begin inline asm
	ld.global.nc.u32 %r265, [%rd100];
	// end inline asm
	mov.b32 	%f287, %r265;
	add.f32 	%f404, %f404, %f287;
	add.s32 	%r391, %r391, 256;
	add.s32 	%r389, %r389, 256;
	add.s32 	%r388, %r388, 1;
	setp.ne.s32 	%p56, %r388, 0;
	@%p56 bra 	$L__BB40_30;
$L__BB40_31:
	setp.lt.u32 	%p57, %r19, 768;
	@%p57 bra 	$L__BB40_34;
	cvt.u64.u32 	%rd102, %r391;
	cvt.u64.u32 	%rd103, %r387;
	add.s64 	%rd104, %rd102, %rd103;
	shl.b64 	%rd105, %rd104, 2;
	add.s64 	%rd106, %rd105, %rd16;
	add.s64 	%rd122, %rd106, 2048;
	add.s32 	%r392, %r391, %r387;
$L__BB40_33:
	mul.wide.u32 	%rd111, %r392, 4;
	add.s64 	%rd107, %rd16, %rd111;
	// begin inline asm
	ld.global.nc.u32 %r266, [%rd107];
	// end inline asm
	mov.b32 	%f288, %r266;
	add.f32 	%f289, %f404, %f288;
	add.s64 	%rd108, %rd122, -1024;
	// begin inline asm
	ld.global.nc.u32 %r267, [%rd108];
	// end inline asm
	mov.b32 	%f290, %r267;
	add.f32 	%f291, %f289, %f290;
	// begin inline asm
	ld.global.nc.u32 %r268, [%rd122];
	// end inline asm
	mov.b32 	%f292, %r268;
	add.f32 	%f293, %f291, %f292;
	add.s64 	%rd110, %rd122, 1024;
	// begin inline asm
	ld.global.nc.u32 %r269, [%rd110];
	// end inline asm
	mov.b32 	%f294, %r269;
	add.f32 	%f404, %f293, %f294;
	add.s32 	%r391, %r391, 1024;
	add.s64 	%rd122, %rd122, 4096;
	add.s32 	%r392, %r392, 1024;
	setp.lt.s32 	%p58, %r391, %r18;
	@%p58 bra 	$L__BB40_33;
$L__BB40_34:
	// begin inline asm
	mov.u32 %r270, %laneid;
	// end inline asm
	mov.b32 	%r272, %f404;
	mov.b32 	%r273, 1;
	mov.b32 	%r294, 31;
	mov.b32 	%r295, -1;
	// begin inline asm
	shfl.sync.down.b32 %r271, %r272, %r273, %r294, %r295;
	// end inline asm
	setp.gt.s32 	%p59, %r270, 30;
	mov.b32 	%f295, %r271;
	add.f32 	%f296, %f404, %f295;
	selp.f32 	%f297, %f404, %f296, %p59;
	mov.b32 	%r277, %f297;
	mov.b32 	%r278, 2;
	// begin inline asm
	shfl.sync.down.b32 %r276, %r277, %r278, %r294, %r295;
	// end inline asm
	setp.gt.s32 	%p60, %r270, 29;
	mov.b32 	%f298, %r276;
	add.f32 	%f299, %f297, %f298;
	selp.f32 	%f300, %f297, %f299, %p60;
	mov.b32 	%r282, %f300;
	mov.b32 	%r283, 4;
	// begin inline asm
	shfl.sync.down.b32 %r281, %r282, %r283, %r294, %r295;
	// end inline asm
	setp.gt.s32 	%p61, %r270, 27;
	mov.b32 	%f301, %r281;
	add.f32 	%f302, %f300, %f301;
	selp.f32 	%f303, %f300, %f302, %p61;
	mov.b32 	%r287, %f303;
	mov.b32 	%r288, 8;
	// begin inline asm
	shfl.sync.down.b32 %r286, %r287, %r288, %r294, %r295;
	// end inline asm
	setp.gt.s32 	%p62, %r270, 23;
	mov.b32 	%f304, %r286;
	add.f32 	%f305, %f303, %f304;
	selp.f32 	%f306, %f303, %f305, %p62;
	mov.b32 	%r292, %f306;
	mov.b32 	%r293, 16;
	// begin inline asm
	shfl.sync.down.b32 %r291, %r292, %r293, %r294, %r295;
	// end inline asm
	setp.gt.s32 	%p63, %r270, 15;
	mov.b32 	%f307, %r291;
	add.f32 	%f26, %f306, %f307;
	selp.f32 	%f418, %f306, %f26, %p63;
	setp.ne.s32 	%p64, %r270, 0;
	@%p64 bra 	$L__BB40_36;
	shr.u32 	%r296, %r13, 3;
	and.b32  	%r297, %r296, 124;
	mov.u32 	%r298, _ZZN3cub18CUB_300001_SM_10006detail6reduce28DeviceReduceSingleTileKernelINS2_10policy_hubIfyN4cuda3std3__44plusIfEEE10Policy1000EPfSC_iS9_ffNS7_10__identityEEEvT0_T1_T2_T3_T4_T6_E12temp_storage;
	add.s32 	%r299, %r298, %r297;
	st.shared.f32 	[%r299+8], %f26;
$L__BB40_36:
	bar.sync 	0;
	setp.ne.s32 	%p65, %r13, 0;
	@%p65 bra 	$L__BB40_72;
	ld.shared.f32 	%f308, [_ZZN3cub18CUB_300001_SM_10006detail6reduce28DeviceReduceSingleTileKernelINS2_10policy_hubIfyN4cuda3std3__44plusIfEEE10Policy1000EPfSC_iS9_ffNS7_10__identityEEEvT0_T1_T2_T3_T4_T6_E12temp_storage+12];
	add.f32 	%f309, %f418, %f308;
	ld.shared.f32 	%f310, [_ZZN3cub18CUB_300001_SM_10006detail6reduce28DeviceReduceSingleTileKernelINS2_10policy_hubIfyN4cuda3std3__44plusIfEEE10Policy1000EPfSC_iS9_ffNS7_10__identityEEEvT0_T1_T2_T3_T4_T6_E12temp_storage+16];
	add.f32 	%f311, %f309, %f310;
	ld.shared.f32 	%f312, [_ZZN3cub18CUB_300001_SM_10006detail6reduce28DeviceReduceSingleTileKernelINS2_10policy_hubIfyN4cuda3std3__44plusIfEEE10Policy1000EPfSC_iS9_ffNS7_10__identityEEEvT0_T1_T2_T3_T4_T6_E12temp_storage+20];
	add.f32 	%f313, %f311, %f312;
	ld.shared.f32 	%f314, [_ZZN3cub18CUB_300001_SM_10006detail6reduce28DeviceReduceSingleTileKernelINS2_10policy_hubIfyN4cuda3std3__44plusIfEEE10Policy1000EPfSC_iS9_ffNS7_10__identityEEEvT0_T1_T2_T3_T4_T6_E12temp_storage+24];
	add.f32 	%f315, %f313, %f314;
	ld.shared.f32 	%f316, [_ZZN3cub18CUB_300001_SM_10006detail6reduce28DeviceReduceSingleTileKernelINS2_10policy_hubIfyN4cuda3std3__44plusIfEEE10Policy1000EPfSC_iS9_ffNS7_10__identityEEEvT0_T1_T2_T3_T4_T6_E12temp_storage+28];
	add.f32 	%f317, %f315, %f316;
	ld.shared.f32 	%f318, [_ZZN3cub18CUB_300001_SM_10006detail6reduce28DeviceReduceSingleTileKernelINS2_10policy_hubIfyN4cuda3std3__44plusIfEEE10Policy1000EPfSC_iS9_ffNS7_10__identityEEEvT0_T1_T2_T3_T4_T6_E12temp_storage+32];
	add.f32 	%f319, %f317, %f318;
	ld.shared.f32 	%f320, [_ZZN3cub18CUB_300001_SM_10006detail6reduce28DeviceReduceSingleTileKernelINS2_10policy_hubIfyN4cuda3std3__44plusIfEEE10Policy1000EPfSC_iS9_ffNS7_10__identityEEEvT0_T1_T2_T3_T4_T6_E12temp_storage+36];
	add.f32 	%f418, %f319, %f320;
	bra.uni 	$L__BB40_72;
$L__BB40_38:
	setp.gt.s32 	%p3, %r67, 4095;
	@%p3 bra 	$L__BB40_56;
	mov.u32 	%r34, %tid.x;
	setp.ge.s32 	%p20, %r34, %r67;
	mov.f32 	%f410, 0f00000000;
	mov.u32 	%r397, %r34;
	@%p20 bra 	$L__BB40_41;
	mul.wide.u32 	%rd66, %r34, 4;
	add.s64 	%rd65, %rd16, %rd66;
	// begin inline asm
	ld.global.nc.u32 %r144, [%rd65];
	// end inline asm
	mov.b32 	%f410, %r144;
	add.s32 	%r397, %r34, 256;
$L__BB40_41:
	setp.ge.s32 	%p21, %r397, %r67;
	@%p21 bra 	$L__BB40_47;
	not.b32 	%r145, %r397;
	add.s32 	%r37, %r67, %r145;
	and.b32  	%r146, %r37, 768;
	setp.eq.s32 	%p22, %r146, 768;
	@%p22 bra 	$L__BB40_45;
	mul.wide.u32 	%rd67, %r397, 4;
	add.s64 	%rd123, %rd16, %rd67;
	shr.u32 	%r147, %r37, 8;
	add.s32 	%r148, %r147, 1;
	and.b32  	%r149, %r148, 3;
	neg.s32 	%r395, %r149;
$L__BB40_44:
	.pragma "nounroll";
	// begin inline asm
	ld.global.nc.u32 %r150, [%rd123];
	// end inline asm
	mov.b32 	%f157, %r150;
	add.f32 	%f410, %f410, %f157;
	add.s32 	%r397, %r397, 256;
	add.s64 	%rd123, %rd123, 1024;
	add.s32 	%r395, %r395, 1;
	setp.ne.s32 	%p23, %r395, 0;
	@%p23 bra 	$L__BB40_44;
$L__BB40_45:
	setp.lt.u32 	%p24, %r37, 768;
	@%p24 bra 	$L__BB40_47;
$L__BB40_46:
	mul.wide.s32 	%rd73, %r397, 4;
	add.s64 	%rd69, %rd16, %rd73;
	// begin inline asm
	ld.global.nc.u32 %r151, [%rd69];
	// end inline asm
	mov.b32 	%f158, %r151;
	add.f32 	%f159, %f410, %f158;
	add.s64 	%rd70, %rd69, 1024;
	// begin inline asm
	ld.global.nc.u32 %r152, [%rd70];
	// end inline asm
	mov.b32 	%f160, %r152;
	add.f32 	%f161, %f159, %f160;
	add.s64 	%rd71, %rd69, 2048;
	// begin inline asm
	ld.global.nc.u32 %r153, [%rd71];
	// end inline asm
	mov.b32 	%f162, %r153;
	add.f32 	%f163, %f161, %f162;
	add.s64 	%rd72, %rd69, 3072;
	// begin inline asm
	ld.global.nc.u32 %r154, [%rd72];
	// end inline asm
	mov.b32 	%f164, %r154;
	add.f32 	%f410, %f163, %f164;
	add.s32 	%r397, %r397, 1024;
	setp.lt.s32 	%p25, %r397, %r67;
	@%p25 bra 	$L__BB40_46;
$L__BB40_47:
	setp.lt.s32 	%p26, %r67, 256;
	@%p26 bra 	$L__BB40_52;
	// begin inline asm
	mov.u32 %r193, %laneid;
	// end inline asm
	mov.b32 	%r195, %f410;
	mov.b32 	%r196, 1;
	mov.b32 	%r217, 31;
	mov.b32 	%r218, -1;
	// begin inline asm
	shfl.sync.down.b32 %r194, %r195, %r196, %r217, %r218;
	// end inline asm
	setp.gt.s32 	%p42, %r193, 30;
	mov.b32 	%f199, %r194;
	add.f32 	%f200, %f410, %f199;
	selp.f32 	%f201, %f410, %f200, %p42;
	mov.b32 	%r200, %f201;
	mov.b32 	%r201, 2;
	// begin inline asm
	shfl.sync.down.b32 %r199, %r200, %r201, %r217, %r218;
	// end inline asm
	setp.gt.s32 	%p43, %r193, 29;
	mov.b32 	%f202, %r199;
	add.f32 	%f203, %f201, %f202;
	selp.f32 	%f204, %f201, %f203, %p43;
	mov.b32 	%r205, %f204;
	mov.b32 	%r206, 4;
	// begin inline asm
	shfl.sync.down.b32 %r204, %r205, %r206, %r217, %r218;
	// end inline asm
	setp.gt.s32 	%p44, %r193, 27;
	mov.b32 	%f205, %r204;
	add.f32 	%f206, %f204, %f205;
	selp.f32 	%f207, %f204, %f206, %p44;
	mov.b32 	%r210, %f207;
	mov.b32 	%r211, 8;
	// begin inline asm
	shfl.sync.down.b32 %r209, %r210, %r211, %r217, %r218;
	// end inline asm
	setp.gt.s32 	%p45, %r193, 23;
	mov.b32 	%f208, %r209;
	add.f32 	%f209, %f207, %f208;
	selp.f32 	%f210, %f207, %f209, %p45;
	mov.b32 	%r215, %f210;
	mov.b32 	%r216, 16;
	// begin inline asm
	shfl.sync.down.b32 %r214, %r215, %r216, %r217, %r218;
	// end inline asm
	setp.gt.s32 	%p46, %r193, 15;
	mov.b32 	%f211, %r214;
	add.f32 	%f38, %f210, %f211;
	selp.f32 	%f418, %f210, %f38, %p46;
	setp.ne.s32 	%p47, %r193, 0;
	@%p47 bra 	$L__BB40_50;
	shr.u32 	%r219, %r34, 3;
	and.b32  	%r220, %r219, 124;
	mov.u32 	%r221, _ZZN3cub18CUB_300001_SM_10006detail6reduce28DeviceReduceSingleTileKernelINS2_10policy_hubIfyN4cuda3std3__44plusIfEEE10Policy1000EPfSC_iS9_ffNS7_10__identityEEEvT0_T1_T2_T3_T4_T6_E12temp_storage;
	add.s32 	%r222, %r221, %r220;
	st.shared.f32 	[%r222+8], %f38;
$L__BB40_50:
	bar.sync 	0;
	setp.ne.s32 	%p48, %r34, 0;
	@%p48 bra 	$L__BB40_72;
	ld.shared.f32 	%f212, [_ZZN3cub18CUB_300001_SM_10006detail6reduce28DeviceReduceSingleTileKernelINS2_10policy_hubIfyN4cuda3std3__44plusIfEEE10Policy1000EPfSC_iS9_ffNS7_10__identityEEEvT0_T1_T2_T3_T4_T6_E12temp_storage+12];
	add.f32 	%f213, %f418, %f212;
	ld.shared.f32 	%f214, [_ZZN3cub18CUB_300001_SM_10006detail6reduce28DeviceReduceSingleTileKernelINS2_10policy_hubIfyN4cuda3std3__44plusIfEEE10Policy1000EPfSC_iS9_ffNS7_10__identityEEEvT0_T1_T2_T3_T4_T6_E12temp_storage+16];
	add.f32 	%f215, %f213, %f214;
	ld.shared.f32 	%f216, [_ZZN3cub18CUB_300001_SM_10006detail6reduce28DeviceReduceSingleTileKernelINS2_10policy_hubIfyN4cuda3std3__44plusIfEEE10Policy1000EPfSC_iS9_ffNS7_10__identityEEEvT0_T1_T2_T3_T4_T6_E12temp_storage+20];
	add.f32 	%f217, %f215, %f216;
	ld.shared.f32 	%f218, [_ZZN3cub18CUB_300001_SM_10006detail6reduce28DeviceReduceSingleTileKernelINS2_10policy_hubIfyN4cuda3std3__44plusIfEEE10Policy1000EPfSC_iS9_ffNS7_10__identityEEEvT0_T1_T2_T3_T4_T6_E12temp_storage+24];
	add.f32 	%f219, %f217, %f218;
	ld.shared.f32 	%f220, [_ZZN3cub18CUB_300001_SM_10006detail6reduce28DeviceReduceSingleTileKernelINS2_10policy_hubIfyN4cuda3std3__44plusIfEEE10Policy1000EPfSC_iS9_ffNS7_10__identityEEEvT0_T1_T2_T3_T4_T6_E12temp_storage+28];
	add.f32 	%f221, %f219, %f220;
	ld.shared.f32 	%f222, [_ZZN3cub18CUB_300001_SM_10006detail6reduce28DeviceReduceSingleTileKernelINS2_10policy_hubIfyN4cuda3std3__44plusIfEEE10Policy1000EPfSC_iS9_ffNS7_10__identityEEEvT0_T1_T2_T3_T4_T6_E12temp_storage+32];
	add.f32 	%f223, %f221, %f222;
	ld.shared.f32 	%f224, [_ZZN3cub18CUB_300001_SM_10006detail6reduce28DeviceReduceSingleTileKernelINS2_10policy_hubIfyN4cuda3std3__44plusIfEEE10Policy1000EPfSC_iS9_ffNS7_10__identityEEEvT0_T1_T2_T3_T4_T6_E12temp_storage+36];
	add.f32 	%f418, %f223, %f224;
	bra.uni 	$L__BB40_72;
$L__BB40_52:
	// begin inline asm
	mov.u32 %r155, %laneid;
	// end inline asm
	and.b32  	%r181, %r34, 992;
	add.s32 	%r182, %r181, 32;
	setp.gt.s32 	%p27, %r182, %r67;
	not.b32 	%r183, %r181;
	add.s32 	%r184, %r67, %r183;
	selp.b32 	%r179, %r184, 31, %p27;
	mov.b32 	%r157, %f410;
	mov.b32 	%r158, 1;
	mov.b32 	%r180, -1;
	// begin inline asm
	shfl.sync.down.b32 %r156, %r157, %r158, %r179, %r180;
	// end inline asm
	setp.lt.s32 	%p28, %r155, %r179;
	mov.b32 	%f165, %r156;
	add.f32 	%f166, %f410, %f165;
	selp.f32 	%f167, %f166, %f410, %p28;
	mov.b32 	%r162, %f167;
	mov.b32 	%r163, 2;
	// begin inline asm
	shfl.sync.down.b32 %r161, %r162, %r163, %r179, %r180;
	// end inline asm
	add.s32 	%r185, %r155, 2;
	setp.gt.s32 	%p29, %r185, %r179;
	mov.b32 	%f168, %r161;
	add.f32 	%f169, %f167, %f168;
	selp.f32 	%f170, %f167, %f169, %p29;
	mov.b32 	%r167, %f170;
	mov.b32 	%r168, 4;
	// begin inline asm
	shfl.sync.down.b32 %r166, %r167, %r168, %r179, %r180;
	// end inline asm
	add.s32 	%r186, %r155, 4;
	setp.gt.s32 	%p30, %r186, %r179;
	mov.b32 	%f171, %r166;
	add.f32 	%f172, %f170, %f171;
	selp.f32 	%f173, %f170, %f172, %p30;
	mov.b32 	%r172, %f173;
	mov.b32 	%r173, 8;
	// begin inline asm
	shfl.sync.down.b32 %r171, %r172, %r173, %r179, %r180;
	// end inline asm
	add.s32 	%r187, %r155, 8;
	setp.gt.s32 	%p31, %r187, %r179;
	mov.b32 	%f174, %r171;
	add.f32 	%f175, %f173, %f174;
	selp.f32 	%f176, %f173, %f175, %p31;
	mov.b32 	%r177, %f176;
	mov.b32 	%r178, 16;
	// begin inline asm
	shfl.sync.down.b32 %r176, %r177, %r178, %r179, %r180;
	// end inline asm
	add.s32 	%r188, %r155, 16;
	setp.gt.s32 	%p32, %r188, %r179;
	mov.b32 	%f177, %r176;
	add.f32 	%f178, %f176, %f177;
	selp.f32 	%f418, %f176, %f178, %p32;
	setp.ne.s32 	%p33, %r155, 0;
	@%p33 bra 	$L__BB40_54;
	shr.u32 	%r189, %r34, 3;
	and.b32  	%r190, %r189, 124;
	mov.u32 	%r191, _ZZN3cub18CUB_300001_SM_10006detail6reduce28DeviceReduceSingleTileKernelINS2_10policy_hubIfyN4cuda3std3__44plusIfEEE10Policy1000EPfSC_iS9_ffNS7_10__identityEEEvT0_T1_T2_T3_T4_T6_E12temp_storage;
	add.s32 	%r192, %r191, %r190;
	st.shared.f32 	[%r192+8], %f418;
$L__BB40_54:
	bar.sync 	0;
	setp.ne.s32 	%p34, %r34, 0;
	@%p34 bra 	$L__BB40_72;
	setp.gt.s32 	%p35, %r67, 32;
	ld.shared.f32 	%f179, [_ZZN3cub18CUB_300001_SM_10006detail6reduce28DeviceReduceSingleTileKernelINS2_10policy_hubIfyN4cuda3std3__44plusIfEEE10Policy1000EPfSC_iS9_ffNS7_10__identityEEEvT0_T1_T2_T3_T4_T6_E12temp_storage+12];
	add.f32 	%f180, %f418, %f179;
	selp.f32 	%f181, %f180, %f418, %p35;
	setp.gt.s32 	%p36, %r67, 64;
	ld.shared.f32 	%f182, [_ZZN3cub18CUB_300001_SM_10006detail6reduce28DeviceReduceSingleTileKernelINS2_10policy_hubIfyN4cuda3std3__44plusIfEEE10Policy1000EPfSC_iS9_ffNS7_10__identityEEEvT0_T1_T2_T3_T4_T6_E12temp_storage+16];
	add.f32 	%f183, %f182, %f181;
	selp.f32 	%f184, %f183, %f181, %p36;
	setp.gt.s32 	%p37, %r67, 96;
	ld.shared.f32 	%f185, [_ZZN3cub18CUB_300001_SM_10006detail6reduce28DeviceReduceSingleTileKernelINS2_10policy_hubIfyN4cuda3std3__44plusIfEEE10Policy1000EPfSC_iS9_ffNS7_10__identityEEEvT0_T1_T2_T3_T4_T6_E12temp_storage+20];
	add.f32 	%f186, %f185, %f184;
	selp.f32 	%f187, %f186, %f184, %p37;
	setp.gt.s32 	%p38, %r67, 128;
	ld.shared.f32 	%f188, [_ZZN3cub18CUB_300001_SM_10006detail6reduce28DeviceReduceSingleTileKernelINS2_10policy_hubIfyN4cuda3std3__44plusIfEEE10Policy1000EPfSC_iS9_ffNS7_10__identityEEEvT0_T1_T2_T3_T4_T6_E12temp_storage+24];
	add.f32 	%f189, %f188, %f187;
	selp.f32 	%f190, %f189, %f187, %p38;
	setp.gt.s32 	%p39, %r67, 160;
	ld.shared.f32 	%f191, [_ZZN3cub18CUB_300001_SM_10006detail6reduce28DeviceReduceSingleTileKernelINS2_10policy_hubIfyN4cuda3std3__44plusIfEEE10Policy1000EPfSC_iS9_ffNS7_10__identityEEEvT0_T1_T2_T3_T4_T6_E12temp_storage+28];
	add.f32 	%f192, %f191, %f190;
	selp.f32 	%f193, %f192, %f190, %p39;
	setp.gt.s32 	%p40, %r67, 192;
	ld.shared.f32 	%f194, [_ZZN3cub18CUB_300001_SM_10006detail6reduce28DeviceReduceSingleTileKernelINS2_10policy_hubIfyN4cuda3std3__44plusIfEEE10Policy1000EPfSC_iS9_ffNS7_10__identityEEEvT0_T1_T2_T3_T4_T6_E12temp_storage+32];
	add.f32 	%f195, %f194, %f193;
	selp.f32 	%f196, %f195, %f193, %p40;
	setp.gt.s32 	%p41, %r67, 224;
	ld.shared.f32 	%f197, [_ZZN3cub18CUB_300001_SM_10006detail6reduce28DeviceReduceSingleTileKernelINS2_10policy_hubIfyN4cuda3std3__44plusIfEEE10Policy1000EPfSC_iS9_ffNS7_10__identityEEEvT0_T1_T2_T3_T4_T6_E12temp_storage+36];
	add.f32 	%f198, %f197, %f196;
	selp.f32 	%f418, %f198, %f196, %p41;
	bra.uni 	$L__BB40_72;
$L__BB40_56:
	mov.u32 	%r46, %tid.x;
	mul.wide.u32 	%rd35, %r46, 4;
	add.s64 	%rd19, %rd16, %rd35;
	// begin inline asm
	ld.global.nc.u32 %r68, [%rd19];
	// end inline asm
	mov.b32 	%f59, %r68;
	add.s64 	%rd20, %rd19, 1024;
	// begin inline asm
	ld.global.nc.u32 %r69, [%rd20];
	// end inline asm
	mov.b32 	%f60, %r69;
	add.s64 	%rd21, %rd19, 2048;
	// begin inline asm
	ld.global.nc.u32 %r70, [%rd21];
	// end inline asm
	mov.b32 	%f61, %r70;
	add.s64 	%rd22, %rd19, 3072;
	// begin inline asm
	ld.global.nc.u32 %r71, [%rd22];
	// end inline asm
	mov.b32 	%f62, %r71;
	add.s64 	%rd23, %rd19, 4096;
	// begin inline asm
	ld.global.nc.u32 %r72, [%rd23];
	// end inline asm
	mov.b32 	%f63, %r72;
	add.s64 	%rd24, %rd19, 5120;
	// begin inline asm
	ld.global.nc.u32 %r73, [%rd24];
	// end inline asm
	mov.b32 	%f64, %r73;
	add.s64 	%rd25, %rd19, 6144;
	// begin inline asm
	ld.global.nc.u32 %r74, [%rd25];
	// end inline asm
	mov.b32 	%f65, %r74;
	add.s64 	%rd26, %rd19, 7168;
	// begin inline asm
	ld.global.nc.u32 %r75, [%rd26];
	// end inline asm
	mov.b32 	%f66, %r75;
	add.s64 	%rd27, %rd19, 8192;
	// begin inline asm
	ld.global.nc.u32 %r76, [%rd27];
	// end inline asm
	mov.b32 	%f67, %r76;
	add.s64 	%rd28, %rd19, 9216;
	// begin inline asm
	ld.global.nc.u32 %r77, [%rd28];
	// end inline asm
	mov.b32 	%f68, %r77;
	add.s64 	%rd29, %rd19, 10240;
	// begin inline asm
	ld.global.nc.u32 %r78, [%rd29];
	// end inline asm
	mov.b32 	%f69, %r78;
	add.s64 	%rd30, %rd19, 11264;
	// begin inline asm
	ld.global.nc.u32 %r79, [%rd30];
	// end inline asm
	mov.b32 	%f70, %r79;
	add.s64 	%rd31, %rd19, 12288;
	// begin inline asm
	ld.global.nc.u32 %r80, [%rd31];
	// end inline asm
	mov.b32 	%f71, %r80;
	add.s64 	%rd32, %rd19, 13312;
	// begin inline asm
	ld.global.nc.u32 %r81, [%rd32];
	// end inline asm
	mov.b32 	%f72, %r81;
	add.s64 	%rd33, %rd19, 14336;
	// begin inline asm
	ld.global.nc.u32 %r82, [%rd33];
	// end inline asm
	mov.b32 	%f73, %r82;
	add.s64 	%rd34, %rd19, 15360;
	// begin inline asm
	ld.global.nc.u32 %r83, [%rd34];
	// end inline asm
	mov.b32 	%f74, %r83;
	add.f32 	%f75, %f59, %f60;
	add.f32 	%f76, %f61, %f62;
	add.f32 	%f77, %f63, %f64;
	add.f32 	%f78, %f65, %f66;
	add.f32 	%f79, %f67, %f68;
	add.f32 	%f80, %f69, %f70;
	add.f32 	%f81, %f71, %f72;
	add.f32 	%f82, %f73, %f74;
	add.f32 	%f83, %f75, %f76;
	add.f32 	%f84, %f77, %f78;
	add.f32 	%f85, %f79, %f80;
	add.f32 	%f86, %f81, %f82;
	add.f32 	%f87, %f83, %f84;
	add.f32 	%f88, %f85, %f86;
	add.f32 	%f417, %f87, %f88;
	setp.lt.u32 	%p4, %r67, 8192;
	mov.b32 	%r400, 4096;
	@%p4 bra 	$L__BB40_60;
	add.s32 	%r47, %r67, -4096;
	mov.b32 	%r400, 4096;
$L__BB40_58:
	mul.wide.s32 	%rd52, %r400, 4;
	add.s64 	%rd36, %rd19, %rd52;
	// begin inline asm
	ld.global.nc.u32 %r86, [%rd36];
	// end inline asm
	mov.b32 	%f89, %r86;
	add.s64 	%rd37, %rd36, 1024;
	// begin inline asm
	ld.global.nc.u32 %r87, [%rd37];
	// end inline asm
	mov.b32 	%f90, %r87;
	add.s64 	%rd38, %rd36, 2048;
	// begin inline asm
	ld.global.nc.u32 %r88, [%rd38];
	// end inline asm
	mov.b32 	%f91, %r88;
	add.s64 	%rd39, %rd36, 3072;
	// begin inline asm
	ld.global.nc.u32 %r89, [%rd39];
	// end inline asm
	mov.b32 	%f92, %r89;
	add.s64 	%rd40, %rd36, 4096;
	// begin inline asm
	ld.global.nc.u32 %r90, [%rd40];
	// end inline asm
	mov.b32 	%f93, %r90;
	add.s64 	%rd41, %rd36, 5120;
	// begin inline asm
	ld.global.nc.u32 %r91, [%rd41];
	// end inline asm
	mov.b32 	%f94, %r91;
	add.s64 	%rd42, %rd36, 6144;
	// begin inline asm
	ld.global.nc.u32 %r92, [%rd42];
	// end inline asm
	mov.b32 	%f95, %r92;
	add.s64 	%rd43, %rd36, 7168;
	// begin inline asm
	ld.global.nc.u32 %r93, [%rd43];
	// end inline asm
	mov.b32 	%f96, %r93;
	add.s64 	%rd44, %rd36, 8192;
	// begin inline asm
	ld.global.nc.u32 %r94, [%rd44];
	// end inline asm
	mov.b32 	%f97, %r94;
	add.s64 	%rd45, %rd36, 9216;
	// begin inline asm
	ld.global.nc.u32 %r95, [%rd45];
	// end inline asm
	mov.b32 	%f98, %r95;
	add.s64 	%rd46, %rd36, 10240;
	// begin inline asm
	ld.global.nc.u32 %r96, [%rd46];
	// end inline asm
	mov.b32 	%f99, %r96;
	add.s64 	%rd47, %rd36, 11264;
	// begin inline asm
	ld.global.nc.u32 %r97, [%rd47];
	// end inline asm
	mov.b32 	%f100, %r97;
	add.s64 	%rd48, %rd36, 12288;
	// begin inline asm
	ld.global.nc.u32 %r98, [%rd48];
	// end inline asm
	mov.b32 	%f101, %r98;
	add.s64 	%rd49, %rd36, 13312;
	// begin inline asm
	ld.global.nc.u32 %r99, [%rd49];
	// end inline asm
	mov.b32 	%f102, %r99;
	add.s64 	%rd50, %rd36, 14336;
	// begin inline asm
	ld.global.nc.u32 %r100, [%rd50];
	// end inline asm
	mov.b32 	%f103, %r100;
	add.s64 	%rd51, %rd36, 15360;
	// begin inline asm
	ld.global.nc.u32 %r101, [%rd51];
	// end inline asm
	mov.b32 	%f104, %r101;
	add.f32 	%f105, %f417, %f89;
	add.f32 	%f106, %f90, %f91;
	add.f32 	%f107, %f92, %f93;
	add.f32 	%f108, %f94, %f95;
	add.f32 	%f109, %f96, %f97;
	add.f32 	%f110, %f98, %f99;
	add.f32 	%f111, %f100, %f101;
	add.f32 	%f112, %f102, %f103;
	add.f32 	%f113, %f105, %f106;
	add.f32 	%f114, %f107, %f108;
	add.f32 	%f115, %f109, %f110;
	add.f32 	%f116, %f111, %f112;
	add.f32 	%f117, %f113, %f114;
	add.f32 	%f118, %f115, %f116;
	add.f32 	%f119, %f117, %f118;
	add.f32 	%f417, %f119, %f104;
	sub.s32 	%r102, %r67, %r400;
	setp.lt.s32 	%p5, %r102, 4096;
	@%p5 bra 	$L__BB40_68;
	add.s32 	%r400, %r400, 4096;
	setp.le.s32 	%p6, %r400, %r47;
	@%p6 bra 	$L__BB40_58;
$L__BB40_60:
	setp.le.s32 	%p7, %r67, %r400;
	@%p7 bra 	$L__BB40_68;
	sub.s32 	%r51, %r67, %r400;
	setp.ge.s32 	%p8, %r46, %r51;
	@%p8 bra 	$L__BB40_68;
	not.b32 	%r103, %r46;
	add.s32 	%r104, %r67, %r103;
	sub.s32 	%r52, %r104, %r400;
	and.b32  	%r105, %r52, 768;
	setp.eq.s32 	%p9, %r105, 768;
	mov.u32 	%r404, %r46;
	@%p9 bra 	$L__BB40_65;
	add.s32 	%r402, %r46, %r400;
	shr.u32 	%r106, %r52, 8;
	add.s32 	%r107, %r106, 1;
	and.b32  	%r108, %r107, 3;
	neg.s32 	%r401, %r108;
	mov.u32 	%r404, %r46;
$L__BB40_64:
	.pragma "nounroll";
	mul.wide.u32 	%rd54, %r402, 4;
	add.s64 	%rd53, %rd16, %rd54;
	// begin inline asm
	ld.global.nc.u32 %r109, [%rd53];
	// end inline asm
	mov.b32 	%f121, %r109;
	add.f32 	%f417, %f417, %f121;
	add.s32 	%r404, %r404, 256;
	add.s32 	%r402, %r402, 256;
	add.s32 	%r401, %r401, 1;
	setp.ne.s32 	%p10, %r401, 0;
	@%p10 bra 	$L__BB40_64;
$L__BB40_65:
	setp.lt.u32 	%p11, %r52, 768;
	@%p11 bra 	$L__BB40_68;
	cvt.u64.u32 	%rd55, %r404;
	cvt.u64.u32 	%rd56, %r400;
	add.s64 	%rd57, %rd55, %rd56;
	shl.b64 	%rd58, %rd57, 2;
	add.s64 	%rd59, %rd58, %rd16;
	add.s64 	%rd124, %rd59, 2048;
	add.s32 	%r405, %r404, %r400;
$L__BB40_67:
	mul.wide.u32 	%rd64, %r405, 4;
	add.s64 	%rd60, %rd16, %rd64;
	// begin inline asm
	ld.global.nc.u32 %r110, [%rd60];
	// end inline asm
	mov.b32 	%f122, %r110;
	add.f32 	%f123, %f417, %f122;
	add.s64 	%rd61, %rd124, -1024;
	// begin inline asm
	ld.global.nc.u32 %r111, [%rd61];
	// end inline asm
	mov.b32 	%f124, %r111;
	add.f32 	%f125, %f123, %f124;
	// begin inline asm
	ld.global.nc.u32 %r112, [%rd124];
	// end inline asm
	mov.b32 	%f126, %r112;
	add.f32 	%f127, %f125, %f126;
	add.s64 	%rd63, %rd124, 1024;
	// begin inline asm
	ld.global.nc.u32 %r113, [%rd63];
	// end inline asm
	mov.b32 	%f128, %r113;
	add.f32 	%f417, %f127, %f128;
	add.s32 	%r404, %r404, 1024;
	add.s64 	%rd124, %rd124, 4096;
	add.s32 	%r405, %r405, 1024;
	setp.lt.s32 	%p12, %r404, %r51;
	@%p12 bra 	$L__BB40_67;
$L__BB40_68:
	// begin inline asm
	mov.u32 %r114, %laneid;
	// end inline asm
	mov.b32 	%r116, %f417;
	mov.b32 	%r117, 1;
	mov.b32 	%r138, 31;
	mov.b32 	%r139, -1;
	// begin inline asm
	shfl.sync.down.b32 %r115, %r116, %r117, %r138, %r139;
	// end inline asm
	setp.gt.s32 	%p13, %r114, 30;
	mov.b32 	%f129, %r115;
	add.f32 	%f130, %f417, %f129;
	selp.f32 	%f131, %f417, %f130, %p13;
	mov.b32 	%r121, %f131;
	mov.b32 	%r122, 2;
	// begin inline asm
	shfl.sync.down.b32 %r120, %r121, %r122, %r138, %r139;
	// end inline asm
	setp.gt.s32 	%p14, %r114, 29;
	mov.b32 	%f132, %r120;
	add.f32 	%f133, %f131, %f132;
	selp.f32 	%f134, %f131, %f133, %p14;
	mov.b32 	%r126, %f134;
	mov.b32 	%r127, 4;
	// begin inline asm
	shfl.sync.down.b32 %r125, %r126, %r127, %r138, %r139;
	// end inline asm
	setp.gt.s32 	%p15, %r114, 27;
	mov.b32 	%f135, %r125;
	add.f32 	%f136, %f134, %f135;
	selp.f32 	%f137, %f134, %f136, %p15;
	mov.b32 	%r131, %f137;
	mov.b32 	%r132, 8;
	// begin inline asm
	shfl.sync.down.b32 %r130, %r131, %r132, %r138, %r139;
	// end inline asm
	setp.gt.s32 	%p16, %r114, 23;
	mov.b32 	%f138, %r130;
	add.f32 	%f139, %f137, %f138;
	selp.f32 	%f140, %f137, %f139, %p16;
	mov.b32 	%r136, %f140;
	mov.b32 	%r137, 16;
	// begin inline asm
	shfl.sync.down.b32 %r135, %r136, %r137, %r138, %r139;
	// end inline asm
	setp.gt.s32 	%p17, %r114, 15;
	mov.b32 	%f141, %r135;
	add.f32 	%f54, %f140, %f141;
	selp.f32 	%f418, %f140, %f54, %p17;
	setp.ne.s32 	%p18, %r114, 0;
	@%p18 bra 	$L__BB40_70;
	shr.u32 	%r140, %r46, 3;
	and.b32  	%r141, %r140, 124;
	mov.u32 	%r142, _ZZN3cub18CUB_300001_SM_10006detail6reduce28DeviceReduceSingleTileKernelINS2_10policy_hubIfyN4cuda3std3__44plusIfEEE10Policy1000EPfSC_iS9_ffNS7_10__identityEEEvT0_T1_T2_T3_T4_T6_E12temp_storage;
	add.s32 	%r143, %r142, %r141;
	st.shared.f32 	[%r143+8], %f54;
$L__BB40_70:
	bar.sync 	0;
	setp.ne.s32 	%p19, %r46, 0;
	@%p19 bra 	$L__BB40_72;
	ld.shared.f32 	%f142, [_ZZN3cub18CUB_300001_SM_10006detail6reduce28DeviceReduceSingleTileKernelINS2_10policy_hubIfyN4cuda3std3__44plusIfEEE10Policy1000EPfSC_iS9_ffNS7_10__identityEEEvT0_T1_T2_T3_T4_T6_E12temp_storage+12];
	add.f32 	%f143, %f418, %f142;
	ld.shared.f32 	%f144, [_ZZN3cub18CUB_300001_SM_10006detail6reduce28DeviceReduceSingleTileKernelINS2_10policy_hubIfyN4cuda3std3__44plusIfEEE10Policy1000EPfSC_iS9_ffNS7_10__identityEEEvT0_T1_T2_T3_T4_T6_E12temp_storage+16];
	add.f32 	%f145, %f143, %f144;
	ld.shared.f32 	%f146, [_ZZN3cub18CUB_300001_SM_10006detail6reduce28DeviceReduceSingleTileKernelINS2_10policy_hubIfyN4cuda3std3__44plusIfEEE10Policy1000EPfSC_iS9_ffNS7_10__identityEEEvT0_T1_T2_T3_T4_T6_E12temp_storage+20];
	add.f32 	%f147, %f145, %f146;
	ld.shared.f32 	%f148, [_ZZN3cub18CUB_300001_SM_10006detail6reduce28DeviceReduceSingleTileKernelINS2_10policy_hubIfyN4cuda3std3__44plusIfEEE10Policy1000EPfSC_iS9_ffNS7_10__identityEEEvT0_T1_T2_T3_T4_T6_E12temp_storage+24];
	add.f32 	%f149, %f147, %f148;
	ld.shared.f32 	%f150, [_ZZN3cub18CUB_300001_SM_10006detail6reduce28DeviceReduceSingleTileKernelINS2_10policy_hubIfyN4cuda3std3__44plusIfEEE10Policy1000EPfSC_iS9_ffNS7_10__identityEEEvT0_T1_T2_T3_T4_T6_E12temp_storage+28];
	add.f32 	%f151, %f149, %f150;
	ld.shared.f32 	%f152, [_ZZN3cub18CUB_300001_SM_10006detail6reduce28DeviceReduceSingleTileKernelINS2_10policy_hubIfyN4cuda3std3__44plusIfEEE10Policy1000EPfSC_iS9_ffNS7_10__identityEEEvT0_T1_T2_T3_T4_T6_E12temp_storage+32];
	add.f32 	%f153, %f151, %f152;
	ld.shared.f32 	%f154, [_ZZN3cub18CUB_300001_SM_10006detail6reduce28DeviceReduceSingleTileKernelINS2_10policy_hubIfyN4cuda3std3__44plusIfEEE10Policy1000EPfSC_iS9_ffNS7_10__identityEEEvT0_T1_T2_T3_T4_T6_E12temp_storage+36];
	add.f32 	%f418, %f153, %f154;
$L__BB40_72:
	mov.u32 	%r379, %tid.x;
	setp.ne.s32 	%p95, %r379, 0;
	@%p95 bra 	$L__BB40_74;
	add.f32 	%f391, %f58, %f418;
	st.global.f32 	[%rd1], %f391;
$L__BB40_74:
	ret;

}
.func  (.param .align 16 .b8 func_retval0[16]) __internal_trig_reduction_slowpathd(
	.param .b64 __internal_trig_reduction_slowpathd_param_0
)
{
	.local .align 8 .b8 	__local_depot41[40];
	.reg .b64 	%SP;
	.reg .b64 	%SPL;
	.reg .pred 	%p<10>;
	.reg .b32 	%r<47>;
	.reg .b64 	%rd<74>;
	.reg .b64 	%fd<5>;

	mov.u64 	%SPL, __local_depot41;
	ld.param.f64 	%fd4, [__internal_trig_reduction_slowpathd_param_0];
	add.u64 	%rd1, %SPL, 0;
	{
	.reg .b32 %temp; 
	mov.b64 	{%temp, %r1}, %fd4;
	}
	shr.u32 	%r2, %r1, 20;
	and.b32  	%r3, %r2, 2047;
	setp.eq.s32 	%p1, %r3, 2047;
	mov.b32 	%r46, 0;
	@%p1 bra 	$L__BB41_9;
	add.s32 	%r20, %r3, -1024;
	mov.b64 	%rd20, %fd4;
	shl.b64 	%rd2, %rd20, 11;
	shr.u32 	%r4, %r20, 6;
	sub.s32 	%r45, 15, %r4;
	sub.s32 	%r21, 19, %r4;
	setp.lt.u32 	%p2, %r20, 128;
	selp.b32 	%r6, 18, %r21, %p2;
	setp.ge.s32 	%p3, %r45, %r6;
	mov.b64 	%rd70, 0;
	@%p3 bra 	$L__BB41_4;
	add.s32 	%r23, %r6, %r4;
	neg.s32 	%r43, %r23;
	or.b64  	%rd3, %rd2, -9223372036854775808;
	mov.b64 	%rd70, 0;
	mov.b32 	%r42, 0;
	mov.u64 	%rd25, __cudart_i2opi_d;
	mov.u32 	%r44, %r45;
$L__BB41_3:
	.pragma "nounroll";
	mul.wide.s32 	%rd22, %r42, 8;
	add.s64 	%rd23, %rd1, %rd22;
	mul.wide.s32 	%rd24, %r44, 8;
	add.s64 	%rd26, %rd25, %rd24;
	ld.global.nc.u64 	%rd27, [%rd26];
	{
	.reg .u32 %r0, %r1, %r2, %r3, %alo, %ahi, %blo, %bhi, %clo, %chi;
	mov.b64 	{%alo,%ahi}, %rd27;
	mov.b64 	{%blo,%bhi}, %rd3;
	mov.b64 	{%clo,%chi}, %rd70;
	mad.lo.cc.u32 	%r0, %alo, %blo, %clo;
	madc.hi.cc.u32 	%r1, %alo, %blo, %chi;
	madc.hi.u32 	%r2, %alo, %bhi, 0;
	mad.lo.cc.u32 	%r1, %alo, %bhi, %r1;
	madc.hi.cc.u32 	%r2, %ahi, %blo, %r2;
	madc.hi.u32 	%r3, %ahi, %bhi, 0;
	mad.lo.cc.u32 	%r1, %ahi, %blo, %r1;
	madc.lo.cc.u32 	%r2, %ahi, %bhi, %r2;
	addc.u32 	%r3, %r3, 0;
	mov.b64 	%rd28, {%r0,%r1};
	mov.b64 	%rd70, {%r2,%r3};
	}
	st.local.u64 	[%rd23], %rd28;
	add.s32 	%r44, %r44, 1;
	add.s32 	%r43, %r43, 1;
	add.s32 	%r42, %r42, 1;
	setp.ne.s32 	%p4, %r43, -15;
	mov.u32 	%r45, %r6;
	@%p4 bra 	$L__BB41_3;
$L__BB41_4:
	cvt.s64.s32 	%rd29, %r45;
	cvt.u64.u32 	%rd30, %r4;
	add.s64 	%rd31, %rd30, %rd29;
	shl.b64 	%rd32, %rd31, 3;
	add.s64 	%rd33, %rd1, %rd32;
	st.local.u64 	[%rd33+-120], %rd70;
	and.b32  	%r15, %r2, 63;
	ld.local.u64 	%rd72, [%rd1+16];
	ld.local.u64 	%rd71, [%rd1+24];
	setp.eq.s32 	%p5, %r15, 0;
	@%p5 bra 	$L__BB41_6;
	shl.b64 	%rd34, %rd71, %r15;
	shr.u64 	%rd35, %rd72, 1;
	xor.b32  	%r24, %r15, 63;
	shr.u64 	%rd36, %rd35, %r24;
	or.b64  	%rd71, %rd34, %rd36;
	ld.local.u64 	%rd37, [%rd1+8];
	shl.b64 	%rd38, %rd72, %r15;
	shr.u64 	%rd39, %rd37, 1;
	shr.u64 	%rd40, %rd39, %r24;
	or.b64  	%rd72, %rd38, %rd40;
$L__BB41_6:
	and.b32  	%r25, %r1, -2147483648;
	shr.u64 	%rd41, %rd71, 62;
	cvt.u32.u64 	%r26, %rd41;
	mov.b64 	{%r27, %r28}, %rd71;
	mov.b64 	{%r29, %r30}, %rd72;
	shf.l.wrap.b32 	%r31, %r30, %r27, 2;
	shf.l.wrap.b32 	%r32, %r27, %r28, 2;
	mov.b64 	%rd42, {%r31, %r32};
	shl.b64 	%rd43, %rd72, 2;
	shr.u64 	%rd44, %rd42, 63;
	cvt.u32.u64 	%r33, %rd44;
	add.s32 	%r34, %r33, %r26;
	setp.eq.s32 	%p6, %r25, 0;
	neg.s32 	%r35, %r34;
	selp.b32 	%r46, %r34, %r35, %p6;
	setp.gt.s64 	%p7, %rd42, -1;
	mov.b64 	%rd45, 0;
	{
	.reg .u32 %r0, %r1, %r2, %r3, %a0, %a1, %a2, %a3, %b0, %b1, %b2, %b3;
	mov.b64 	{%a0,%a1}, %rd45;
	mov.b64 	{%a2,%a3}, %rd45;
	mov.b64 	{%b0,%b1}, %rd43;
	mov.b64 	{%b2,%b3}, %rd42;
	sub.cc.u32 	%r0, %a0, %b0;
	subc.cc.u32 	%r1, %a1, %b1;
	subc.cc.u32 	%r2, %a2, %b2;
	subc.u32 	%r3, %a3, %b3;
	mov.b64 	%rd46, {%r0,%r1};
	mov.b64 	%rd47, {%r2,%r3};
	}
	xor.b32  	%r36, %r25, -2147483648;
	selp.b64 	%rd73, %rd42, %rd47, %p7;
	selp.b64 	%rd14, %rd43, %rd46, %p7;
	selp.b32 	%r17, %r25, %r36, %p7;
	clz.b64 	%r37, %rd73;
	cvt.u64.u32 	%rd15, %r37;
	setp.eq.s32 	%p8, %r37, 0;
	@%p8 bra 	$L__BB41_8;
	cvt.u32.u64 	%r38, %rd15;
	and.b32  	%r39, %r38, 63;
	shl.b64 	%rd48, %rd73, %r39;
	shr.u64 	%rd49, %rd14, 1;
	not.b32 	%r40, %r38;
	and.b32  	%r41, %r40, 63;
	shr.u64 	%rd50, %rd49, %r41;
	or.b64  	%rd73, %rd48, %rd50;
$L__BB41_8:
	mov.b64 	%rd51, -3958705157555305931;
	{
	.reg .u32 %r0, %r1, %r2, %r3, %alo, %ahi, %blo, %bhi;
	mov.b64 	{%alo,%ahi}, %rd73;
	mov.b64 	{%blo,%bhi}, %rd51;
	mul.lo.u32 	%r0, %alo, %blo;
	mul.hi.u32 	%r1, %alo, %blo;
	mad.lo.cc.u32 	%r1, %alo, %bhi, %r1;
	madc.hi.u32 	%r2, %alo, %bhi, 0;
	mad.lo.cc.u32 	%r1, %ahi, %blo, %r1;
	madc.hi.cc.u32 	%r2, %ahi, %blo, %r2;
	madc.hi.u32 	%r3, %ahi, %bhi, 0;
	mad.lo.cc.u32 	%r2, %ahi, %bhi, %r2;
	addc.u32 	%r3, %r3, 0;
	mov.b64 	%rd52, {%r0,%r1};
	mov.b64 	%rd53, {%r2,%r3};
	}
	setp.gt.s64 	%p9, %rd53, 0;
	{
	.reg .u32 %r0, %r1, %r2, %r3, %a0, %a1, %a2, %a3, %b0, %b1, %b2, %b3;
	mov.b64 	{%a0,%a1}, %rd52;
	mov.b64 	{%a2,%a3}, %rd53;
	mov.b64 	{%b0,%b1}, %rd52;
	mov.b64 	{%b2,%b3}, %rd53;
	add.cc.u32 	%r0, %a0, %b0;
	addc.cc.u32 	%r1, %a1, %b1;
	addc.cc.u32 	%r2, %a2, %b2;
	addc.u32 	%r3, %a3, %b3;
	mov.b64 	%rd54, {%r0,%r1};
	mov.b64 	%rd55, {%r2,%r3};
	}
	selp.b64 	%rd56, %rd55, %rd53, %p9;
	selp.s64 	%rd57, -1, 0, %p9;
	sub.s64 	%rd58, %rd57, %rd15;
	cvt.u64.u32 	%rd59, %r17;
	shl.b64 	%rd60, %rd59, 32;
	add.s64 	%rd61, %rd56, 1;
	shr.u64 	%rd62, %rd61, 10;
	add.s64 	%rd63, %rd62, 1;
	shr.u64 	%rd64, %rd63, 1;
	shl.b64 	%rd65, %rd58, 52;
	add.s64 	%rd66, %rd65, %rd64;
	add.s64 	%rd67, %rd66, 4602678819172646912;
	or.b64  	%rd68, %rd67, %rd60;
	mov.b64 	%fd4, %rd68;
$L__BB41_9:
	st.param.f64 	[func_retval0], %fd4;
	st.param.b32 	[func_retval0+8], %r46;
	ret;

}


// ===== COMPILED SASS (sm_100) =====

	.target	sm_100

	.elftype	@"ET_EXEC"


//--------------------- .note.nv.tkinfo           --------------------------
	.section	.note.nv.tkinfo,"",@"SHT_NOTE"
	.sectionflags	@"SHF_NOTE_NV_TKINFO"
	.tkinfo
        /*0018*/ 	.word	0x00000002
        /*0030*/ 	.string	""
        /*0030*/ 	.string	"ptxas"
        /*0030*/ 	.string	"Cuda compilation tools, release 13.0, V13.0.88"
        /*0030*/ 	.string	"Build cuda_13.0.r13.0/compiler.36424714_0"
        /*0030*/ 	.string	"-arch sm_100 -m 64 "



//--------------------- .note.nv.cuinfo           --------------------------
	.section	.note.nv.cuinfo,"",@"SHT_NOTE"
	.sectionflags	@"SHF_NOTE_NV_CUINFO"
        /*0018*/ 	.short	0x0002
        /*001a*/ 	.short	0x0064
        /*001c*/ 	.short	0x0082
	.zero		2


//--------------------- .nv.info                  --------------------------
	.section	.nv.info,"",@"SHT_CUDA_INFO"
	.align	4


	//----- nvinfo : EIATTR_REGCOUNT
	.align		4
        /*0000*/ 	.byte	0x04, 0x2f
        /*0002*/ 	.short	(.L_69 - .L_68)
	.align		4
.L_68:
        /*0004*/ 	.word	index@(_Z9phievolvePfS_S_S_S_S_S_S_S_iif)
        /*0008*/ 	.word	0x00000014


	//----- nvinfo : EIATTR_FRAME_SIZE
	.align		4
.L_69:
        /*000c*/ 	.byte	0x04, 0x11
        /*000e*/ 	.short	(.L_71 - .L_70)
	.align		4
.L_70:
        /*0010*/ 	.word	index@($__internal_30_$__cuda_sm3x_div_rn_noftz_f32_slowpath)
        /*0014*/ 	.word	0x00000000


	//----- nvinfo : EIATTR_FRAME_SIZE
	.align		4
.L_71:
        /*0018*/ 	.byte	0x04, 0x11
        /*001a*/ 	.short	(.L_73 - .L_72)
	.align		4
.L_72:
        /*001c*/ 	.word	index@(_Z9phievolvePfS_S_S_S_S_S_S_S_iif)
        /*0020*/ 	.word	0x00000000


	//----- nvinfo : EIATTR_REGCOUNT
	.align		4
.L_73:
        /*0024*/ 	.byte	0x04, 0x2f
        /*0026*/ 	.short	(.L_75 - .L_74)
	.align		4
.L_74:
        /*0028*/ 	.word	index@(_Z11div_vel_prePfS_iS_fS_S_S_S_ii)
        /*002c*/ 	.word	0x00000014


	//----- nvinfo : EIATTR_FRAME_SIZE
	.align		4
.L_75:
        /*0030*/ 	.byte	0x04, 0x11
        /*0032*/ 	.short	(.L_77 - .L_76)
	.align		4
.L_76:
        /*0034*/ 	.word	index@(_Z11div_vel_prePfS_iS_fS_S_S_S_ii)
        /*0038*/ 	.word	0x00000000


	//----- nvinfo : EIATTR_REGCOUNT
	.align		4
.L_77:
        /*003c*/ 	.byte	0x04, 0x2f
        /*003e*/ 	.short	(.L_79 - .L_78)
	.align		4
.L_78:
        /*0040*/ 	.word	index@(_Z15potential_forcePfS_S_S_S_fffii)
        /*0044*/ 	.word	0x00000013


	//----- nvinfo : EIATTR_FRAME_SIZE
	.align		4
.L_79:
        /*0048*/ 	.byte	0x04, 0x11
        /*004a*/ 	.short	(.L_81 - .L_80)
	.align		4
.L_80:
        /*004c*/ 	.word	index@($__internal_29_$__cuda_sm3x_div_rn_noftz_f32_slowpath)
        /*0050*/ 	.word	0x00000000


	//----- nvinfo : EIATTR_FRAME_SIZE
	.align		4
.L_81:
        /*0054*/ 	.byte	0x04, 0x11
        /*0056*/ 	.short	(.L_83 - .L_82)
	.align		4
.L_82:
        /*0058*/ 	.word	index@(_Z15potential_forcePfS_S_S_S_fffii)
        /*005c*/ 	.word	0x00000000


	//----- nvinfo : EIATTR_REGCOUNT
	.align		4
.L_83:
        /*0060*/ 	.byte	0x04, 0x2f
        /*0062*/ 	.short	(.L_85 - .L_84)
	.align		4
.L_84:
        /*0064*/ 	.word	index@(_Z11rhs_poissonPfS_S_S_S_S_S_S_S_S_S_S_S_S_ii)
        /*0068*/ 	.word	0x0000001e


	//----- nvinfo : EIATTR_FRAME_SIZE
	.align		4
.L_85:
        /*006c*/ 	.byte	0x04, 0x11
        /*006e*/ 	.short	(.L_87 - .L_86)
	.align		4
.L_86:
        /*0070*/ 	.word	index@(_Z11rhs_poissonPfS_S_S_S_S_S_S_S_S_S_S_S_S_ii)
        /*0074*/ 	.word	0x00000000


	//----- nvinfo : EIATTR_REGCOUNT
	.align		4
.L_87:
        /*0078*/ 	.byte	0x04, 0x2f
        /*007a*/ 	.short	(.L_89 - .L_88)
	.align		4
.L_88:
        /*007c*/ 	.word	index@(_Z9get_errorPfS_S_S_S_iiiiii)
        /*0080*/ 	.word	0x0000000f


	//----- nvinfo : EIATTR_FRAME_SIZE
	.align		4
.L_89:
        /*0084*/ 	.byte	0x04, 0x11
        /*0086*/ 	.short	(.L_91 - .L_90)
	.align		4
.L_90:
        /*0088*/ 	.word	index@($__internal_28_$__cuda_sm3x_div_rn_noftz_f32_slowpath)
        /*008c*/ 	.word	0x00000000


	//----- nvinfo : EIATTR_FRAME_SIZE
	.align		4
.L_91:
        /*0090*/ 	.byte	0x04, 0x11
        /*0092*/ 	.short	(.L_93 - .L_92)
	.align		4
.L_92:
        /*0094*/ 	.word	index@(_Z9get_errorPfS_S_S_S_iiiiii)
        /*0098*/ 	.word	0x00000000


	//----- nvinfo : EIATTR_REGCOUNT
	.align		4
.L_93:
        /*009c*/ 	.byte	0x04, 0x2f
        /*009e*/ 	.short	(.L_95 - .L_94)
	.align		4
.L_94:
        /*00a0*/ 	.word	index@(_Z14div_advect_prePfS_S_S_S_S_ii)
        /*00a4*/ 	.word	0x00000012


	//----- nvinfo : EIATTR_FRAME_SIZE
	.align		4
.L_95:
        /*00a8*/ 	.byte	0x04, 0x11
        /*00aa*/ 	.short	(.L_97 - .L_96)
	.align		4
.L_96:
        /*00ac*/ 	.word	index@(_Z14div_advect_prePfS_S_S_S_S_ii)
        /*00b0*/ 	.word	0x00000000


	//----- nvinfo : EIATTR_REGCOUNT
	.align		4
.L_97:
        /*00b4*/ 	.byte	0x04, 0x2f
        /*00b6*/ 	.short	(.L_99 - .L_98)
	.align		4
.L_98:
        /*00b8*/ 	.word	index@(_Z9RD_evolvePfS_S_S_S_S_S_ffii)
        /*00bc*/ 	.word	0x00000013


	//----- nvinfo : EIATTR_FRAME_SIZE
	.align		4
.L_99:
        /*00c0*/ 	.byte	0x04, 0x11
        /*00c2*/ 	.short	(.L_101 - .L_100)
	.align		4
.L_100:
        /*00c4*/ 	.word	index@($__internal_27_$__cuda_sm3x_div_rn_noftz_f32_slowpath)
        /*00c8*/ 	.word	0x00000000


	//----- nvinfo : EIATTR_FRAME_SIZE
	.align		4
.L_101:
        /*00cc*/ 	.byte	0x04, 0x11
        /*00ce*/ 	.short	(.L_103 - .L_102)
	.align		4
.L_102:
        /*00d0*/ 	.word	index@(_Z9RD_evolvePfS_S_S_S_S_S_ffii)
        /*00d4*/ 	.word	0x00000000


	//----- nvinfo : EIATTR_REGCOUNT
	.align		4
.L_103:
        /*00d8*/ 	.byte	0x04, 0x2f
        /*00da*/ 	.short	(.L_105 - .L_104)
	.align		4
.L_104:
        /*00dc*/ 	.word	index@(_Z9RD_evolvePfS_S_S_S_S_ffii)
        /*00e0*/ 	.word	0x00000013


	//----- nvinfo : EIATTR_FRAME_SIZE
	.align		4
.L_105:
        /*00e4*/ 	.byte	0x04, 0x11
        /*00e6*/ 	.short	(.L_107 - .L_106)
	.align		4
.L_106:
        /*00e8*/ 	.word	index@($__internal_26_$__cuda_sm3x_div_rn_noftz_f32_slowpath)
        /*00ec*/ 	.word	0x00000000


	//----- nvinfo : EIATTR_FRAME_SIZE
	.align		4
.L_107:
        /*00f0*/ 	.byte	0x04, 0x11
        /*00f2*/ 	.short	(.L_109 - .L_108)
	.align		4
.L_108:
        /*00f4*/ 	.word	index@(_Z9RD_evolvePfS_S_S_S_S_ffii)
        /*00f8*/ 	.word	0x00000000


	//----- nvinfo : EIATTR_REGCOUNT
	.align		4
.L_109:
        /*00fc*/ 	.byte	0x04, 0x2f
        /*00fe*/ 	.short	(.L_111 - .L_110)
	.align		4
.L_110:
        /*0100*/ 	.word	index@(_Z8normRhoMPfS_S_ii)
        /*0104*/ 	.word	0x00000010


	//----- nvinfo : EIATTR_FRAME_SIZE
	.align		4
.L_111:
        /*0108*/ 	.byte	0x04, 0x11
        /*010a*/ 	.short	(.L_113 - .L_112)
	.align		4
.L_112:
        /*010c*/ 	.word	index@($__internal_25_$__cuda_sm3x_div_rn_noftz_f32_slowpath)
        /*0110*/ 	.word	0x00000000


	//----- nvinfo : EIATTR_FRAME_SIZE
	.align		4
.L_113:
        /*0114*/ 	.byte	0x04, 0x11
        /*0116*/ 	.short	(.L_115 - .L_114)
	.align		4
.L_114:
        /*0118*/ 	.word	index@(_Z8normRhoMPfS_S_ii)
        /*011c*/ 	.word	0x00000000


	//----- nvinfo : EIATTR_REGCOUNT
	.align		4
.L_115:
        /*0120*/ 	.byte	0x04, 0x2f
        /*0122*/ 	.short	(.L_117 - .L_116)
	.align		4
.L_116:
        /*0124*/ 	.word	index@(_Z8diffRhoMPfS_S_ffii)
        /*0128*/ 	.word	0x00000011


	//----- nvinfo : EIATTR_FRAME_SIZE
	.align		4
.L_117:
        /*012c*/ 	.byte	0x04, 0x11
        /*012e*/ 	.short	(.L_119 - .L_118)
	.align		4
.L_118:
        /*0130*/ 	.word	index@($__internal_24_$__cuda_sm3x_div_rn_noftz_f32_slowpath)
        /*0134*/ 	.word	0x00000000


	//----- nvinfo : EIATTR_FRAME_SIZE
	.align		4
.L_119:
        /*0138*/ 	.byte	0x04, 0x11
        /*013a*/ 	.short	(.L_121 - .L_120)
	.align		4
.L_120:
        /*013c*/ 	.word	index@(_Z8diffRhoMPfS_S_ffii)
        /*0140*/ 	.word	0x00000000


	//----- nvinfo : EIATTR_REGCOUNT
	.align		4
.L_121:
        /*0144*/ 	.byte	0x04, 0x2f
        /*0146*/ 	.short	(.L_123 - .L_122)
	.align		4
.L_122:
        /*0148*/ 	.word	index@(_Z12reactionRhoAPfS_S_S_S_fffffffii)
        /*014c*/ 	.word	0x00000013


	//----- nvinfo : EIATTR_FRAME_SIZE
	.align		4
.L_123:
        /*0150*/ 	.byte	0x04, 0x11
        /*0152*/ 	.short	(.L_125 - .L_124)
	.align		4
.L_124:
        /*0154*/ 	.word	index@($__internal_23_$__cuda_sm3x_div_rn_noftz_f32_slowpath)
        /*0158*/ 	.word	0x00000000


	//----- nvinfo : EIATTR_FRAME_SIZE
	.align		4
.L_125:
        /*015c*/ 	.byte	0x04, 0x11
        /*015e*/ 	.short	(.L_127 - .L_126)
	.align		4
.L_126:
        /*0160*/ 	.word	index@(_Z12reactionRhoAPfS_S_S_S_fffffffii)
        /*0164*/ 	.word	0x00000000


	//----- nvinfo : EIATTR_REGCOUNT
	.align		4
.L_127:
        /*0168*/ 	.byte	0x04, 0x2f
        /*016a*/ 	.short	(.L_129 - .L_128)
	.align		4
.L_128:
        /*016c*/ 	.word	index@(_Z9bend_corePfS_S_ii)
        /*0170*/ 	.word	0x00000011


	//----- nvinfo : EIATTR_FRAME_SIZE
	.align		4
.L_129:
        /*0174*/ 	.byte	0x04, 0x11
        /*0176*/ 	.short	(.L_131 - .L_130)
	.align		4
.L_130:
        /*0178*/ 	.word	index@($__internal_22_$__cuda_sm3x_div_rn_noftz_f32_slowpath)
        /*017c*/ 	.word	0x00000000


	//----- nvinfo : EIATTR_FRAME_SIZE
	.align		4
.L_131:
        /*0180*/ 	.byte	0x04, 0x11
        /*0182*/ 	.short	(.L_133 - .L_132)
	.align		4
.L_132:
        /*0184*/ 	.word	index@(_Z9bend_corePfS_S_ii)
        /*0188*/ 	.word	0x00000000


	//----- nvinfo : EIATTR_REGCOUNT
	.align		4
.L_133:
        /*018c*/ 	.byte	0x04, 0x2f
        /*018e*/ 	.short	(.L_135 - .L_134)
	.align		4
.L_134:
        /*0190*/ 	.word	index@(_Z11activeForcePfS_iS_ffS_S_S_S_ii)
        /*0194*/ 	.word	0x00000018


	//----- nvinfo : EIATTR_FRAME_SIZE
	.align		4
.L_135:
        /*0198*/ 	.byte	0x04, 0x11
        /*019a*/ 	.short	(.L_137 - .L_136)
	.align		4
.L_136:
        /*019c*/ 	.word	index@(_Z11activeForcePfS_iS_ffS_S_S_S_ii)
        /*01a0*/ 	.word	0x00000000


	//----- nvinfo : EIATTR_REGCOUNT
	.align		4
.L_137:
        /*01a4*/ 	.byte	0x04, 0x2f
        /*01a6*/ 	.short	(.L_139 - .L_138)
	.align		4
.L_138:
        /*01a8*/ 	.word	index@(_Z14matrix_productPfS_S_fii)
        /*01ac*/ 	.word	0x0000000c


	//----- nvinfo : EIATTR_FRAME_SIZE
	.align		4
.L_139:
        /*01b0*/ 	.byte	0x04, 0x11
        /*01b2*/ 	.short	(.L_141 - .L_140)
	.align		4
.L_140:
        /*01b4*/ 	.word	index@(_Z14matrix_productPfS_S_fii)
        /*01b8*/ 	.word	0x00000000


	//----- nvinfo : EIATTR_REGCOUNT
	.align		4
.L_141:
        /*01bc*/ 	.byte	0x04, 0x2f
        /*01be*/ 	.short	(.L_143 - .L_142)
	.align		4
.L_142:
        /*01c0*/ 	.word	index@(_Z10add3matrixPfS_S_S_)
        /*01c4*/ 	.word	0x0000000e


	//----- nvinfo : EIATTR_FRAME_SIZE
	.align		4
.L_143:
        /*01c8*/ 	.byte	0x04, 0x11
        /*01ca*/ 	.short	(.L_145 - .L_144)
	.align		4
.L_144:
        /*01cc*/ 	.word	index@(_Z10add3matrixPfS_S_S_)
        /*01d0*/ 	.word	0x00000000


	//----- nvinfo : EIATTR_REGCOUNT
	.align		4
.L_145:
        /*01d4*/ 	.byte	0x04, 0x2f
        /*01d6*/ 	.short	(.L_147 - .L_146)
	.align		4
.L_146:
        /*01d8*/ 	.word	index@(_Z10add2matrixPfS_S_)
        /*01dc*/ 	.word	0x0000000c


	//----- nvinfo : EIATTR_FRAME_SIZE
	.align		4
.L_147:
        /*01e0*/ 	.byte	0x04, 0x11
        /*01e2*/ 	.short	(.L_149 - .L_148)
	.align		4
.L_148:
        /*01e4*/ 	.word	index@(_Z10add2matrixPfS_S_)
        /*01e8*/ 	.word	0x00000000


	//----- nvinfo : EIATTR_REGCOUNT
	.align		4
.L_149:
        /*01ec*/ 	.byte	0x04, 0x2f
        /*01ee*/ 	.short	(.L_151 - .L_150)
	.align		4
.L_150:
        /*01f0*/ 	.word	index@(_Z8absarrayPfS_S_ii)
        /*01f4*/ 	.word	0x0000000c


	//----- nvinfo : EIATTR_FRAME_SIZE
	.align		4
.L_151:
        /*01f8*/ 	.byte	0x04, 0x11
        /*01fa*/ 	.short	(.L_153 - .L_152)
	.align		4
.L_152:
        /*01fc*/ 	.word	index@($__internal_21_$__cuda_sm20_sqrt_rn_f32_slowpath)
        /*0200*/ 	.word	0x00000000


	//----- nvinfo : EIATTR_FRAME_SIZE
	.align		4
.L_153:
        /*0204*/ 	.byte	0x04, 0x11
        /*0206*/ 	.short	(.L_155 - .L_154)
	.align		4
.L_154:
        /*0208*/ 	.word	index@(_Z8absarrayPfS_S_ii)
        /*020c*/ 	.word	0x00000000


	//----- nvinfo : EIATTR_REGCOUNT
	.align		4
.L_155:
        /*0210*/ 	.byte	0x04, 0x2f
        /*0212*/ 	.short	(.L_157 - .L_156)
	.align		4
.L_156:
        /*0214*/ 	.word	index@(_Z12minus_matrixPfS_S_ii)
        /*0218*/ 	.word	0x0000000c


	//----- nvinfo : EIATTR_FRAME_SIZE
	.align		4
.L_157:
        /*021c*/ 	.byte	0x04, 0x11
        /*021e*/ 	.short	(.L_159 - .L_158)
	.align		4
.L_158:
        /*0220*/ 	.word	index@(_Z12minus_matrixPfS_S_ii)
        /*0224*/ 	.word	0x00000000


	//----- nvinfo : EIATTR_REGCOUNT
	.align		4
.L_159:
        /*0228*/ 	.byte	0x04, 0x2f
        /*022a*/ 	.short	(.L_161 - .L_160)
	.align		4
.L_160:
        /*022c*/ 	.word	index@(_Z11xdir_centerPfS_S_S_S_fii)
        /*0230*/ 	.word	0x00000020


	//----- nvinfo : EIATTR_FRAME_SIZE
	.align		4
.L_161:
        /*0234*/ 	.byte	0x04, 0x11
        /*0236*/ 	.short	(.L_163 - .L_162)
	.align		4
.L_162:
        /*0238*/ 	.word	index@($_Z11xdir_centerPfS_S_S_S_fii$__internal_trig_reduction_slowpathd)
        /*023c*/ 	.word	0x00000028


	//----- nvinfo : EIATTR_FRAME_SIZE
	.align		4
.L_163:
        /*0240*/ 	.byte	0x04, 0x11
        /*0242*/ 	.short	(.L_165 - .L_164)
	.align		4
.L_164:
        /*0244*/ 	.word	index@($__internal_20_$__cuda_sm3x_div_rn_noftz_f32_slowpath)
        /*0248*/ 	.word	0x00000028


	//----- nvinfo : EIATTR_FRAME_SIZE
	.align		4
.L_165:
        /*024c*/ 	.byte	0x04, 0x11
        /*024e*/ 	.short	(.L_167 - .L_166)
	.align		4
.L_166:
        /*0250*/ 	.word	index@($__internal_19_$__cuda_sm20_div_rn_f64_full)
        /*0254*/ 	.word	0x00000028


	//----- nvinfo : EIATTR_FRAME_SIZE
	.align		4
.L_167:
        /*0258*/ 	.byte	0x04, 0x11
        /*025a*/ 	.short	(.L_169 - .L_168)
	.align		4
.L_168:
        /*025c*/ 	.word	index@(_Z11xdir_centerPfS_S_S_S_fii)
        /*0260*/ 	.word	0x00000028


	//----- nvinfo : EIATTR_REGCOUNT
	.align		4
.L_169:
        /*0264*/ 	.byte	0x04, 0x2f
        /*0266*/ 	.short	(.L_171 - .L_170)
	.align		4
.L_170:
        /*0268*/ 	.word	index@(_Z11ydir_centerPfS_S_S_S_fii)
        /*026c*/ 	.word	0x00000020


	//----- nvinfo : EIATTR_FRAME_SIZE
	.align		4
.L_171:
        /*0270*/ 	.byte	0x04, 0x11
        /*0272*/ 	.short	(.L_173 - .L_172)
	.align		4
.L_172:
        /*0274*/ 	.word	index@($_Z11ydir_centerPfS_S_S_S_fii$__internal_trig_reduction_slowpathd)
        /*0278*/ 	.word	0x00000028


	//----- nvinfo : EIATTR_FRAME_SIZE
	.align		4
.L_173:
        /*027c*/ 	.byte	0x04, 0x11
        /*027e*/ 	.short	(.L_175 - .L_174)
	.align		4
.L_174:
        /*0280*/ 	.word	index@($__internal_18_$__cuda_sm3x_div_rn_noftz_f32_slowpath)
        /*0284*/ 	.word	0x00000028


	//----- nvinfo : EIATTR_FRAME_SIZE
	.align		4
.L_175:
        /*0288*/ 	.byte	0x04, 0x11
        /*028a*/ 	.short	(.L_177 - .L_176)
	.align		4
.L_176:
        /*028c*/ 	.word	index@($__internal_17_$__cuda_sm20_div_rn_f64_full)
        /*0290*/ 	.word	0x00000028


	//----- nvinfo : EIATTR_FRAME_SIZE
	.align		4
.L_177:
        /*0294*/ 	.byte	0x04, 0x11
        /*0296*/ 	.short	(.L_179 - .L_178)
	.align		4
.L_178:
        /*0298*/ 	.word	index@(_Z11ydir_centerPfS_S_S_S_fii)
        /*029c*/ 	.word	0x00000028


	//----- nvinfo : EIATTR_REGCOUNT
	.align		4
.L_179:
        /*02a0*/ 	.byte	0x04, 0x2f
        /*02a2*/ 	.short	(.L_181 - .L_180)
	.align		4
.L_180:
        /*02a4*/ 	.word	index@(_Z11xdir_centerPfS_S_S_S_fiii)
        /*02a8*/ 	.word	0x00000020


	//----- nvinfo : EIATTR_FRAME_SIZE
	.align		4
.L_181:
        /*02ac*/ 	.byte	0x04, 0x11
        /*02ae*/ 	.short	(.L_183 - .L_182)
	.align		4
.L_182:
        /*02b0*/ 	.word	index@($_Z11xdir_centerPfS_S_S_S_fiii$__internal_trig_reduction_slowpathd)
        /*02b4*/ 	.word	0x00000028


	//----- nvinfo : EIATTR_FRAME_SIZE
	.align		4
.L_183:
        /*02b8*/ 	.byte	0x04, 0x11
        /*02ba*/ 	.short	(.L_185 - .L_184)
	.align		4
.L_184:
        /*02bc*/ 	.word	index@($__internal_16_$__cuda_sm3x_div_rn_noftz_f32_slowpath)
        /*02c0*/ 	.word	0x00000028


	//----- nvinfo : EIATTR_FRAME_SIZE
	.align		4
.L_185:
        /*02c4*/ 	.byte	0x04, 0x11
        /*02c6*/ 	.short	(.L_187 - .L_186)
	.align		4
.L_186:
        /*02c8*/ 	.word	index@($__internal_15_$__cuda_sm20_div_rn_f64_full)
        /*02cc*/ 	.word	0x00000028


	//----- nvinfo : EIATTR_FRAME_SIZE
	.align		4
.L_187:
        /*02d0*/ 	.byte	0x04, 0x11
        /*02d2*/ 	.short	(.L_189 - .L_188)
	.align		4
.L_188:
        /*02d4*/ 	.word	index@(_Z11xdir_centerPfS_S_S_S_fiii)
        /*02d8*/ 	.word	0x00000028


	//----- nvinfo : EIATTR_REGCOUNT
	.align		4
.L_189:
        /*02dc*/ 	.byte	0x04, 0x2f
        /*02de*/ 	.short	(.L_191 - .L_190)
	.align		4
.L_190:
        /*02e0*/ 	.word	index@(_Z10rhoa_rightPfS_ffS_fii)
        /*02e4*/ 	.word	0x0000001e


	//----- nvinfo : EIATTR_FRAME_SIZE
	.align		4
.L_191:
        /*02e8*/ 	.byte	0x04, 0x11
        /*02ea*/ 	.short	(.L_193 - .L_192)
	.align		4
.L_192:
        /*02ec*/ 	.word	index@($_Z10rhoa_rightPfS_ffS_fii$__internal_trig_reduction_slowpathd)
        /*02f0*/ 	.word	0x00000028


	//----- nvinfo : EIATTR_FRAME_SIZE
	.align		4
.L_193:
        /*02f4*/ 	.byte	0x04, 0x11
        /*02f6*/ 	.short	(.L_195 - .L_194)
	.align		4
.L_194:
        /*02f8*/ 	.word	index@($__internal_14_$__cuda_sm20_div_rn_f64_full)
        /*02fc*/ 	.word	0x00000028


	//----- nvinfo : EIATTR_FRAME_SIZE
	.align		4
.L_195:
        /*0300*/ 	.byte	0x04, 0x11
        /*0302*/ 	.short	(.L_197 - .L_196)
	.align		4
.L_196:
        /*0304*/ 	.word	index@(_Z10rhoa_rightPfS_ffS_fii)
        /*0308*/ 	.word	0x00000028


	//----- nvinfo : EIATTR_REGCOUNT
	.align		4
.L_197:
        /*030c*/ 	.byte	0x04, 0x2f
        /*030e*/ 	.short	(.L_199 - .L_198)
	.align		4
.L_198:
        /*0310*/ 	.word	index@(_Z7rhoa_amPfS_S_S_S_S_fffii)
        /*0314*/ 	.word	0x00000020


	//----- nvinfo : EIATTR_FRAME_SIZE
	.align		4
.L_199:
        /*0318*/ 	.byte	0x04, 0x11
        /*031a*/ 	.short	(.L_201 - .L_200)
	.align		4
.L_200:
        /*031c*/ 	.word	index@($_Z7rhoa_amPfS_S_S_S_S_fffii$__internal_trig_reduction_slowpathd)
        /*0320*/ 	.word	0x00000028


	//----- nvinfo : EIATTR_FRAME_SIZE
	.align		4
.L_201:
        /*0324*/ 	.byte	0x04, 0x11
        /*0326*/ 	.short	(.L_203 - .L_202)
	.align		4
.L_202:
        /*0328*/ 	.word	index@($__internal_13_$__cuda_sm20_div_rn_f64_full)
        /*032c*/ 	.word	0x00000028


	//----- nvinfo : EIATTR_FRAME_SIZE
	.align		4
.L_203:
        /*0330*/ 	.byte	0x04, 0x11
        /*0332*/ 	.short	(.L_205 - .L_204)
	.align		4
.L_204:
        /*0334*/ 	.word	index@(_Z7rhoa_amPfS_S_S_S_S_fffii)
        /*0338*/ 	.word	0x00000028


	//----- nvinfo : EIATTR_REGCOUNT
	.align		4
.L_205:
        /*033c*/ 	.byte	0x04, 0x2f
        /*033e*/ 	.short	(.L_207 - .L_206)
	.align		4
.L_206:
        /*0340*/ 	.word	index@(_Z9rhoa_osciPfS_S_ffffS_fii)
        /*0344*/ 	.word	0x0000001e


	//----- nvinfo : EIATTR_FRAME_SIZE
	.align		4
.L_207:
        /*0348*/ 	.byte	0x04, 0x11
        /*034a*/ 	.short	(.L_209 - .L_208)
	.align		4
.L_208:
        /*034c*/ 	.word	index@($_Z9rhoa_osciPfS_S_ffffS_fii$__internal_trig_reduction_slowpathd)
        /*0350*/ 	.word	0x00000028


	//----- nvinfo : EIATTR_FRAME_SIZE
	.align		4
.L_209:
        /*0354*/ 	.byte	0x04, 0x11
        /*0356*/ 	.short	(.L_211 - .L_210)
	.align		4
.L_210:
        /*0358*/ 	.word	index@($__internal_12_$__cuda_sm20_div_rn_f64_full)
        /*035c*/ 	.word	0x00000028


	//----- nvinfo : EIATTR_FRAME_SIZE
	.align		4
.L_211:
        /*0360*/ 	.byte	0x04, 0x11
        /*0362*/ 	.short	(.L_213 - .L_212)
	.align		4
.L_212:
        /*0364*/ 	.word	index@(_Z9rhoa_osciPfS_S_ffffS_fii)
        /*0368*/ 	.word	0x00000028


	//----- nvinfo : EIATTR_REGCOUNT
	.align		4
.L_213:
        /*036c*/ 	.byte	0x04, 0x2f
        /*036e*/ 	.short	(.L_215 - .L_214)
	.align		4
.L_214:
        /*0370*/ 	.word	index@(_Z14cylinder_phasePffffffS_S_ii)
        /*0374*/ 	.word	0x00000015


	//----- nvinfo : EIATTR_FRAME_SIZE
	.align		4
.L_215:
        /*0378*/ 	.byte	0x04, 0x11
        /*037a*/ 	.short	(.L_217 - .L_216)
	.align		4
.L_216:
        /*037c*/ 	.word	index@($__internal_11_$__cuda_sm3x_div_rn_noftz_f32_slowpath)
        /*0380*/ 	.word	0x00000000


	//----- nvinfo : EIATTR_FRAME_SIZE
	.align		4
.L_217:
        /*0384*/ 	.byte	0x04, 0x11
        /*0386*/ 	.short	(.L_219 - .L_218)
	.align		4
.L_218:
        /*0388*/ 	.word	index@($__internal_10_$__cuda_sm20_sqrt_rn_f32_slowpath)
        /*038c*/ 	.word	0x00000000


	//----- nvinfo : EIATTR_FRAME_SIZE
	.align		4
.L_219:
        /*0390*/ 	.byte	0x04, 0x11
        /*0392*/ 	.short	(.L_221 - .L_220)
	.align		4
.L_220:
        /*0394*/ 	.word	index@(_Z14cylinder_phasePffffffS_S_ii)
        /*0398*/ 	.word	0x00000000


	//----- nvinfo : EIATTR_REGCOUNT
	.align		4
.L_221:
        /*039c*/ 	.byte	0x04, 0x2f
        /*039e*/ 	.short	(.L_223 - .L_222)
	.align		4
.L_222:
        /*03a0*/ 	.word	index@(_Z10disc_phasePfifS_S_ii)
        /*03a4*/ 	.word	0x00000012


	//----- nvinfo : EIATTR_FRAME_SIZE
	.align		4
.L_223:
        /*03a8*/ 	.byte	0x04, 0x11
        /*03aa*/ 	.short	(.L_225 - .L_224)
	.align		4
.L_224:
        /*03ac*/ 	.word	index@($__internal_9_$__cuda_sm3x_div_rn_noftz_f32_slowpath)
        /*03b0*/ 	.word	0x00000000


	//----- nvinfo : EIATTR_FRAME_SIZE
	.align		4
.L_225:
        /*03b4*/ 	.byte	0x04, 0x11
        /*03b6*/ 	.short	(.L_227 - .L_226)
	.align		4
.L_226:
        /*03b8*/ 	.word	index@($__internal_8_$__cuda_sm20_sqrt_rn_f32_slowpath)
        /*03bc*/ 	.word	0x00000000


	//----- nvinfo : EIATTR_FRAME_SIZE
	.align		4
.L_227:
        /*03c0*/ 	.byte	0x04, 0x11
        /*03c2*/ 	.short	(.L_229 - .L_228)
	.align		4
.L_228:
        /*03c4*/ 	.word	index@(_Z10disc_phasePfifS_S_ii)
        /*03c8*/ 	.word	0x00000000


	//----- nvinfo : EIATTR_REGCOUNT
	.align		4
.L_229:
        /*03cc*/ 	.byte	0x04, 0x2f
        /*03ce*/ 	.short	(.L_231 - .L_230)
	.align		4
.L_230:
        /*03d0*/ 	.word	index@(_Z8set_unitPffii)
        /*03d4*/ 	.word	0x0000000a


	//----- nvinfo : EIATTR_FRAME_SIZE
	.align		4
.L_231:
        /*03d8*/ 	.byte	0x04, 0x11
        /*03da*/ 	.short	(.L_233 - .L_232)
	.align		4
.L_232:
        /*03dc*/ 	.word	index@(_Z8set_unitPffii)
        /*03e0*/ 	.word	0x00000000


	//----- nvinfo : EIATTR_REGCOUNT
	.align		4
.L_233:
        /*03e4*/ 	.byte	0x04, 0x2f
        /*03e6*/ 	.short	(.L_235 - .L_234)
	.align		4
.L_234:
        /*03e8*/ 	.word	index@(_Z4curvPfS_S_S_iiff)
        /*03ec*/ 	.word	0x00000017


	//----- nvinfo : EIATTR_FRAME_SIZE
	.align		4
.L_235:
        /*03f0*/ 	.byte	0x04, 0x11
        /*03f2*/ 	.short	(.L_237 - .L_236)
	.align		4
.L_236:
        /*03f4*/ 	.word	index@($__internal_7_$__cuda_sm3x_div_rn_noftz_f32_slowpath)
        /*03f8*/ 	.word	0x00000000


	//----- nvinfo : EIATTR_FRAME_SIZE
	.align		4
.L_237:
        /*03fc*/ 	.byte	0x04, 0x11
        /*03fe*/ 	.short	(.L_239 - .L_238)
	.align		4
.L_238:
        /*0400*/ 	.word	index@(_Z4curvPfS_S_S_iiff)
        /*0404*/ 	.word	0x00000000


	//----- nvinfo : EIATTR_REGCOUNT
	.align		4
.L_239:
        /*0408*/ 	.byte	0x04, 0x2f
        /*040a*/ 	.short	(.L_241 - .L_240)
	.align		4
.L_240:
        /*040c*/ 	.word	index@(_Z4curvPfS_S_iiff)
        /*0410*/ 	.word	0x00000020


	//----- nvinfo : EIATTR_FRAME_SIZE
	.align		4
.L_241:
        /*0414*/ 	.byte	0x04, 0x11
        /*0416*/ 	.short	(.L_243 - .L_242)
	.align		4
.L_242:
        /*0418*/ 	.word	index@($__internal_6_$__cuda_sm3x_div_rn_noftz_f32_slowpath)
        /*041c*/ 	.word	0x00000000


	//----- nvinfo : EIATTR_FRAME_SIZE
	.align		4
.L_243:
        /*0420*/ 	.byte	0x04, 0x11
        /*0422*/ 	.short	(.L_245 - .L_244)
	.align		4
.L_244:
        /*0424*/ 	.word	index@($__internal_5_$__cuda_sm20_sqrt_rn_f32_slowpath)
        /*0428*/ 	.word	0x00000000


	//----- nvinfo : EIATTR_FRAME_SIZE
	.align		4
.L_245:
        /*042c*/ 	.byte	0x04, 0x11
        /*042e*/ 	.short	(.L_247 - .L_246)
	.align		4
.L_246:
        /*0430*/ 	.word	index@(_Z4curvPfS_S_iiff)
        /*0434*/ 	.word	0x00000000


	//----- nvinfo : EIATTR_REGCOUNT
	.align		4
.L_247:
        /*0438*/ 	.byte	0x04, 0x2f
        /*043a*/ 	.short	(.L_249 - .L_248)
	.align		4
.L_248:
        /*043c*/ 	.word	index@(_Z4GphiPfS_ii)
        /*0440*/ 	.word	0x00000010


	//----- nvinfo : EIATTR_FRAME_SIZE
	.align		4
.L_249:
        /*0444*/ 	.byte	0x04, 0x11
        /*0446*/ 	.short	(.L_251 - .L_250)
	.align		4
.L_250:
        /*0448*/ 	.word	index@($__internal_4_$__cuda_sm3x_div_rn_noftz_f32_slowpath)
        /*044c*/ 	.word	0x00000000


	//----- nvinfo : EIATTR_FRAME_SIZE
	.align		4
.L_251:
        /*0450*/ 	.byte	0x04, 0x11
        /*0452*/ 	.short	(.L_253 - .L_252)
	.align		4
.L_252:
        /*0454*/ 	.word	index@(_Z4GphiPfS_ii)
        /*0458*/ 	.word	0x00000000


	//----- nvinfo : EIATTR_REGCOUNT
	.align		4
.L_253:
        /*045c*/ 	.byte	0x04, 0x2f
        /*045e*/ 	.short	(.L_255 - .L_254)
	.align		4
.L_254:
        /*0460*/ 	.word	index@(_Z13fftR2C_deriv1P6float2S0_iPfii)
        /*0464*/ 	.word	0x00000015


	//----- nvinfo : EIATTR_FRAME_SIZE
	.align		4
.L_255:
        /*0468*/ 	.byte	0x04, 0x11
        /*046a*/ 	.short	(.L_257 - .L_256)
	.align		4
.L_256:
        /*046c*/ 	.word	index@($__internal_3_$__cuda_sm3x_div_rn_noftz_f32_slowpath)
        /*0470*/ 	.word	0x00000000


	//----- nvinfo : EIATTR_FRAME_SIZE
	.align		4
.L_257:
        /*0474*/ 	.byte	0x04, 0x11
        /*0476*/ 	.short	(.L_259 - .L_258)
	.align		4
.L_258:
        /*0478*/ 	.word	index@(_Z13fftR2C_deriv1P6float2S0_iPfii)
        /*047c*/ 	.word	0x00000000


	//----- nvinfo : EIATTR_REGCOUNT
	.align		4
.L_259:
        /*0480*/ 	.byte	0x04, 0x2f
        /*0482*/ 	.short	(.L_261 - .L_260)
	.align		4
.L_260:
        /*0484*/ 	.word	index@(_Z10fftR2C_lapP6float2S0_PfS1_ii)
        /*0488*/ 	.word	0x00000015


	//----- nvinfo : EIATTR_FRAME_SIZE
	.align		4
.L_261:
        /*048c*/ 	.byte	0x04, 0x11
        /*048e*/ 	.short	(.L_263 - .L_262)
	.align		4
.L_262:
        /*0490*/ 	.word	index@($__internal_2_$__cuda_sm3x_div_rn_noftz_f32_slowpath)
        /*0494*/ 	.word	0x00000000


	//----- nvinfo : EIATTR_FRAME_SIZE
	.align		4
.L_263:
        /*0498*/ 	.byte	0x04, 0x11
        /*049a*/ 	.short	(.L_265 - .L_264)
	.align		4
.L_264:
        /*049c*/ 	.word	index@(_Z10fftR2C_lapP6float2S0_PfS1_ii)
        /*04a0*/ 	.word	0x00000000


	//----- nvinfo : EIATTR_REGCOUNT
	.align		4
.L_265:
        /*04a4*/ 	.byte	0x04, 0x2f
        /*04a6*/ 	.short	(.L_267 - .L_266)
	.align		4
.L_266:
        /*04a8*/ 	.word	index@(_Z10div_pst_fdPfS_S_fffii)
        /*04ac*/ 	.word	0x00000018


	//----- nvinfo : EIATTR_FRAME_SIZE
	.align		4
.L_267:
        /*04b0*/ 	.byte	0x04, 0x11
        /*04b2*/ 	.short	(.L_269 - .L_268)
	.align		4
.L_268:
        /*04b4*/ 	.word	index@($__internal_1_$__cuda_sm3x_div_rn_noftz_f32_slowpath)
        /*04b8*/ 	.word	0x00000000


	//----- nvinfo : EIATTR_FRAME_SIZE
	.align		4
.L_269:
        /*04bc*/ 	.byte	0x04, 0x11
        /*04be*/ 	.short	(.L_271 - .L_270)
	.align		4
.L_270:
        /*04c0*/ 	.word	index@(_Z10div_pst_fdPfS_S_fffii)
        /*04c4*/ 	.word	0x00000000


	//----- nvinfo : EIATTR_REGCOUNT
	.align		4
.L_271:
        /*04c8*/ 	.byte	0x04, 0x2f
        /*04ca*/ 	.short	(.L_273 - .L_272)
	.align		4
.L_272:
        /*04cc*/ 	.word	index@(_Z10poissonR2CP6float2S0_PfS1_ffii)
        /*04d0*/ 	.word	0x00000016


	//----- nvinfo : EIATTR_FRAME_SIZE
	.align		4
.L_273:
        /*04d4*/ 	.byte	0x04, 0x11
        /*04d6*/ 	.short	(.L_275 - .L_274)
	.align		4
.L_274:
        /*04d8*/ 	.word	index@($__internal_0_$__cuda_sm3x_div_rn_noftz_f32_slowpath)
        /*04dc*/ 	.word	0x00000000


	//----- nvinfo : EIATTR_FRAME_SIZE
	.align		4
.L_275:
        /*04e0*/ 	.byte	0x04, 0x11
        /*04e2*/ 	.short	(.L_277 - .L_276)
	.align		4
.L_276:
        /*04e4*/ 	.word	index@(_Z10poissonR2CP6float2S0_PfS1_ffii)
        /*04e8*/ 	.word	0x00000000


	//----- nvinfo : EIATTR_REGCOUNT
	.align		4
.L_277:
        /*04ec*/ 	.byte	0x04, 0x2f
        /*04ee*/ 	.short	(.L_279 - .L_278)
	.align		4
.L_278:
        /*04f0*/ 	.word	index@(_ZN3cub18CUB_300001_SM_10006detail11EmptyKernelIvEEvv)
        /*04f4*/ 	.word	0x00000004


	//----- nvinfo : EIATTR_FRAME_SIZE
	.align		4
.L_279:
        /*04f8*/ 	.byte	0x04, 0x11
        /*04fa*/ 	.short	(.L_281 - .L_280)
	.align		4
.L_280:
        /*04fc*/ 	.word	index@(_ZN3cub18CUB_300001_SM_10006detail11EmptyKernelIvEEvv)
        /*0500*/ 	.word	0x00000000


	//----- nvinfo : EIATTR_REGCOUNT
	.align		4
.L_281:
        /*0504*/ 	.byte	0x04, 0x2f
        /*0506*/ 	.short	(.L_283 - .L_282)
	.align		4
.L_282:
        /*0508*/ 	.word	index@(_ZN3cub18CUB_300001_SM_10006detail6reduce28DeviceReduceSingleTileKernelINS2_10policy_hubIfjN4cuda3std3__44plusIfEEE10Policy1000EN6thrust24THRUST_300001_SM_1000_NS10device_ptrIfEEPfjS9_ffNS7_10__identityEEEvT0_T1_T2_T3_T4_T6_)
        /*050c*/ 	.word	0x00000020


	//----- nvinfo : EIATTR_FRAME_SIZE
	.align		4
.L_283:
        /*0510*/ 	.byte	0x04, 0x11
        /*0512*/ 	.short	(.L_285 - .L_284)
	.align		4
.L_284:
        /*0514*/ 	.word	index@(_ZN3cub18CUB_300001_SM_10006detail6reduce28DeviceReduceSingleTileKernelINS2_10policy_hubIfjN4cuda3std3__44plusIfEEE10Policy1000EN6thrust24THRUST_300001_SM_1000_NS10device_ptrIfEEPfjS9_ffNS7_10__identityEEEvT0_T1_T2_T3_T4_T6_)
        /*0518*/ 	.word	0x00000000


	//----- nvinfo : EIATTR_REGCOUNT
	.align		4
.L_285:
        /*051c*/ 	.byte	0x04, 0x2f
        /*051e*/ 	.short	(.L_287 - .L_286)
	.align		4
.L_286:
        /*0520*/ 	.word	index@(_ZN3cub18CUB_300001_SM_10006detail6reduce18DeviceReduceKernelINS2_10policy_hubIfjN4cuda3std3__44plusIfEEE10Policy1000EN6thrust24THRUST_300001_SM_1000_NS10device_ptrIfEEjS9_fNS7_10__identityEEEvT0_PT3_T1_NS0_13GridEvenShareISK_EET2_T4_)
        /*0524*/ 	.word	0x00000020


	//----- nvinfo : EIATTR_FRAME_SIZE
	.align		4
.L_287:
        /*0528*/ 	.byte	0x04, 0x11
        /*052a*/ 	.short	(.L_289 - .L_288)
	.align		4
.L_288:
        /*052c*/ 	.word	index@(_ZN3cub18CUB_300001_SM_10006detail6reduce18DeviceReduceKernelINS2_10policy_hubIfjN4cuda3std3__44plusIfEEE10Policy1000EN6thrust24THRUST_300001_SM_1000_NS10device_ptrIfEEjS9_fNS7_10__identityEEEvT0_PT3_T1_NS0_13GridEvenShareISK_EET2_T4_)
        /*0530*/ 	.word	0x00000000


	//----- nvinfo : EIATTR_REGCOUNT
	.align		4
.L_289:
        /*0534*/ 	.byte	0x04, 0x2f
        /*0536*/ 	.short	(.L_291 - .L_290)
	.align		4
.L_290:
        /*0538*/ 	.word	index@(_ZN3cub18CUB_300001_SM_10006detail6reduce28DeviceReduceSingleTileKernelINS2_10policy_hubIfjN4cuda3std3__44plusIfEEE10Policy1000EPfSC_iS9_ffNS7_10__identityEEEvT0_T1_T2_T3_T4_T6_)
        /*053c*/ 	.word	0x0000001e


	//----- nvinfo : EIATTR_FRAME_SIZE
	.align		4
.L_291:
        /*0540*/ 	.byte	0x04, 0x11
        /*0542*/ 	.short	(.L_293 - .L_292)
	.align		4
.L_292:
        /*0544*/ 	.word	index@(_ZN3cub18CUB_300001_SM_10006detail6reduce28DeviceReduceSingleTileKernelINS2_10policy_hubIfjN4cuda3std3__44plusIfEEE10Policy1000EPfSC_iS9_ffNS7_10__identityEEEvT0_T1_T2_T3_T4_T6_)
        /*0548*/ 	.word	0x00000000


	//----- nvinfo : EIATTR_REGCOUNT
	.align		4
.L_293:
        /*054c*/ 	.byte	0x04, 0x2f
        /*054e*/ 	.short	(.L_295 - .L_294)
	.align		4
.L_294:
        /*0550*/ 	.word	index@(_ZN3cub18CUB_300001_SM_10006detail6reduce28DeviceReduceSingleTileKernelINS2_10policy_hubIfyN4cuda3std3__44plusIfEEE10Policy1000EN6thrust24THRUST_300001_SM_1000_NS10device_ptrIfEEPfyS9_ffNS7_10__identityEEEvT0_T1_T2_T3_T4_T6_)
        /*0554*/ 	.word	0x00000020


	//----- nvinfo : EIATTR_FRAME_SIZE
	.align		4
.L_295:
        /*0558*/ 	.byte	0x04, 0x11
        /*055a*/ 	.short	(.L_297 - .L_296)
	.align		4
.L_296:
        /*055c*/ 	.word	index@(_ZN3cub18CUB_300001_SM_10006detail6reduce28DeviceReduceSingleTileKernelINS2_10policy_hubIfyN4cuda3std3__44plusIfEEE10Policy1000EN6thrust24THRUST_300001_SM_1000_NS10device_ptrIfEEPfyS9_ffNS7_10__identityEEEvT0_T1_T2_T3_T4_T6_)
        /*0560*/ 	.word	0x00000000


	//----- nvinfo : EIATTR_REGCOUNT
	.align		4
.L_297:
        /*0564*/ 	.byte	0x04, 0x2f
        /*0566*/ 	.short	(.L_299 - .L_298)
	.align		4
.L_298:
        /*0568*/ 	.word	index@(_ZN3cub18CUB_300001_SM_10006detail6reduce18DeviceReduceKernelINS2_10policy_hubIfyN4cuda3std3__44plusIfEEE10Policy1000EN6thrust24THRUST_300001_SM_1000_NS10device_ptrIfEEyS9_fNS7_10__identityEEEvT0_PT3_T1_NS0_13GridEvenShareISK_EET2_T4_)
        /*056c*/ 	.word	0x0000001e


	//----- nvinfo : EIATTR_FRAME_SIZE
	.align		4
.L_299:
        /*0570*/ 	.byte	0x04, 0x11
        /*0572*/ 	.short	(.L_301 - .L_300)
	.align		4
.L_300:
        /*0574*/ 	.word	index@(_ZN3cub18CUB_300001_SM_10006detail6reduce18DeviceReduceKernelINS2_10policy_hubIfyN4cuda3std3__44plusIfEEE10Policy1000EN6thrust24THRUST_300001_SM_1000_NS10device_ptrIfEEyS9_fNS7_10__identityEEEvT0_PT3_T1_NS0_13GridEvenShareISK_EET2_T4_)
        /*0578*/ 	.word	0x00000000


	//----- nvinfo : EIATTR_REGCOUNT
	.align		4
.L_301:
        /*057c*/ 	.byte	0x04, 0x2f
        /*057e*/ 	.short	(.L_303 - .L_302)
	.align		4
.L_302:
        /*0580*/ 	.word	index@(_ZN3cub18CUB_300001_SM_10006detail6reduce28DeviceReduceSingleTileKernelINS2_10policy_hubIfyN4cuda3std3__44plusIfEEE10Policy1000EPfSC_iS9_ffNS7_10__identityEEEvT0_T1_T2_T3_T4_T6_)
        /*0584*/ 	.word	0x0000001e


	//----- nvinfo : EIATTR_FRAME_SIZE
	.align		4
.L_303:
        /*0588*/ 	.byte	0x04, 0x11
        /*058a*/ 	.short	(.L_305 - .L_304)
	.align		4
.L_304:
        /*058c*/ 	.word	index@(_ZN3cub18CUB_300001_SM_10006detail6reduce28DeviceReduceSingleTileKernelINS2_10policy_hubIfyN4cuda3std3__44plusIfEEE10Policy1000EPfSC_iS9_ffNS7_10__identityEEEvT0_T1_T2_T3_T4_T6_)
        /*0590*/ 	.word	0x00000000


	//----- nvinfo : EIATTR_MIN_STACK_SIZE
	.align		4
.L_305:
        /*0594*/ 	.byte	0x04, 0x12
        /*0596*/ 	.short	(.L_307 - .L_306)
	.align		4
.L_306:
        /*0598*/ 	.word	index@(_ZN3cub18CUB_300001_SM_10006detail6reduce28DeviceReduceSingleTileKernelINS2_10policy_hubIfyN4cuda3std3__44plusIfEEE10Policy1000EPfSC_iS9_ffNS7_10__identityEEEvT0_T1_T2_T3_T4_T6_)
        /*059c*/ 	.word	0x00000000


	//----- nvinfo : EIATTR_MIN_STACK_SIZE
	.align		4
.L_307:
        /*05a0*/ 	.byte	0x04, 0x12
        /*05a2*/ 	.short	(.L_309 - .L_308)
	.align		4
.L_308:
        /*05a4*/ 	.word	index@(_ZN3cub18CUB_300001_SM_10006detail6reduce18DeviceReduceKernelINS2_10policy_hubIfyN4cuda3std3__44plusIfEEE10Policy1000EN6thrust24THRUST_300001_SM_1000_NS10device_ptrIfEEyS9_fNS7_10__identityEEEvT0_PT3_T1_NS0_13GridEvenShareISK_EET2_T4_)
        /*05a8*/ 	.word	0x00000000


	//----- nvinfo : EIATTR_MIN_STACK_SIZE
	.align		4
.L_309:
        /*05ac*/ 	.byte	0x04, 0x12
        /*05ae*/ 	.short	(.L_311 - .L_310)
	.align		4
.L_310:
        /*05b0*/ 	.word	index@(_ZN3cub18CUB_300001_SM_10006detail6reduce28DeviceReduceSingleTileKernelINS2_10policy_hubIfyN4cuda3std3__44plusIfEEE10Policy1000EN6thrust24THRUST_300001_SM_1000_NS10device_ptrIfEEPfyS9_ffNS7_10__identityEEEvT0_T1_T2_T3_T4_T6_)
        /*05b4*/ 	.word	0x00000000


	//----- nvinfo : EIATTR_MIN_STACK_SIZE
	.align		4
.L_311:
        /*05b8*/ 	.byte	0x04, 0x12
        /*05ba*/ 	.short	(.L_313 - .L_312)
	.align		4
.L_312:
        /*05bc*/ 	.word	index@(_ZN3cub18CUB_300001_SM_10006detail6reduce28DeviceReduceSingleTileKernelINS2_10policy_hubIfjN4cuda3std3__44plusIfEEE10Policy1000EPfSC_iS9_ffNS7_10__identityEEEvT0_T1_T2_T3_T4_T6_)
        /*05c0*/ 	.word	0x00000000


	//----- nvinfo : EIATTR_MIN_STACK_SIZE
	.align		4
.L_313:
        /*05c4*/ 	.byte	0x04, 0x12
        /*05c6*/ 	.short	(.L_315 - .L_314)
	.align		4
.L_314:
        /*05c8*/ 	.word	index@(_ZN3cub18CUB_300001_SM_10006detail6reduce18DeviceReduceKernelINS2_10policy_hubIfjN4cuda3std3__44plusIfEEE10Policy1000EN6thrust24THRUST_300001_SM_1000_NS10device_ptrIfEEjS9_fNS7_10__identityEEEvT0_PT3_T1_NS0_13GridEvenShareISK_EET2_T4_)
        /*05cc*/ 	.word	0x00000000


	//----- nvinfo : EIATTR_MIN_STACK_SIZE
	.align		4
.L_315:
        /*05d0*/ 	.byte	0x04, 0x12
        /*05d2*/ 	.short	(.L_317 - .L_316)
	.align		4
.L_316:
        /*05d4*/ 	.word	index@(_ZN3cub18CUB_300001_SM_10006detail6reduce28DeviceReduceSingleTileKernelINS2_10policy_hubIfjN4cuda3std3__44plusIfEEE10Policy1000EN6thrust24THRUST_300001_SM_1000_NS10device_ptrIfEEPfjS9_ffNS7_10__identityEEEvT0_T1_T2_T3_T4_T6_)
        /*05d8*/ 	.word	0x00000000


	//----- nvinfo : EIATTR_MIN_STACK_SIZE
	.align		4
.L_317:
        /*05dc*/ 	.byte	0x04, 0x12
        /*05de*/ 	.short	(.L_319 - .L_318)
	.align		4
.L_318:
        /*05e0*/ 	.word	index@(_ZN3cub18CUB_300001_SM_10006detail11EmptyKernelIvEEvv)
        /*05e4*/ 	.word	0x00000000


	//----- nvinfo : EIATTR_MIN_STACK_SIZE
	.align		4
.L_319:
        /*05e8*/ 	.byte	0x04, 0x12
        /*05ea*/ 	.short	(.L_321 - .L_320)
	.align		4
.L_320:
        /*05ec*/ 	.word	index@(_Z10poissonR2CP6float2S0_PfS1_ffii)
        /*05f0*/ 	.word	0x00000000


	//----- nvinfo : EIATTR_MIN_STACK_SIZE
	.align		4
.L_321:
        /*05f4*/ 	.byte	0x04, 0x12
        /*05f6*/ 	.short	(.L_323 - .L_322)
	.align		4
.L_322:
        /*05f8*/ 	.word	index@(_Z10div_pst_fdPfS_S_fffii)
        /*05fc*/ 	.word	0x00000000


	//----- nvinfo : EIATTR_MIN_STACK_SIZE
	.align		4
.L_323:
        /*0600*/ 	.byte	0x04, 0x12
        /*0602*/ 	.short	(.L_325 - .L_324)
	.align		4
.L_324:
        /*0604*/ 	.word	index@(_Z10fftR2C_lapP6float2S0_PfS1_ii)
        /*0608*/ 	.word	0x00000000


	//----- nvinfo : EIATTR_MIN_STACK_SIZE
	.align		4
.L_325:
        /*060c*/ 	.byte	0x04, 0x12
        /*060e*/ 	.short	(.L_327 - .L_326)
	.align		4
.L_326:
        /*0610*/ 	.word	index@(_Z13fftR2C_deriv1P6float2S0_iPfii)
        /*0614*/ 	.word	0x00000000


	//----- nvinfo : EIATTR_MIN_STACK_SIZE
	.align		4
.L_327:
        /*0618*/ 	.byte	0x04, 0x12
        /*061a*/ 	.short	(.L_329 - .L_328)
	.align		4
.L_328:
        /*061c*/ 	.word	index@(_Z4GphiPfS_ii)
        /*0620*/ 	.word	0x00000000


	//----- nvinfo : EIATTR_MIN_STACK_SIZE
	.align		4
.L_329:
        /*0624*/ 	.byte	0x04, 0x12
        /*0626*/ 	.short	(.L_331 - .L_330)
	.align		4
.L_330:
        /*0628*/ 	.word	index@(_Z4curvPfS_S_iiff)
        /*062c*/ 	.word	0x00000000


	//----- nvinfo : EIATTR_MIN_STACK_SIZE
	.align		4
.L_331:
        /*0630*/ 	.byte	0x04, 0x12
        /*0632*/ 	.short	(.L_333 - .L_332)
	.align		4
.L_332:
        /*0634*/ 	.word	index@(_Z4curvPfS_S_S_iiff)
        /*0638*/ 	.word	0x00000000


	//----- nvinfo : EIATTR_MIN_STACK_SIZE
	.align		4
.L_333:
        /*063c*/ 	.byte	0x04, 0x12
        /*063e*/ 	.short	(.L_335 - .L_334)
	.align		4
.L_334:
        /*0640*/ 	.word	index@(_Z8set_unitPffii)
        /*0644*/ 	.word	0x00000000


	//----- nvinfo : EIATTR_MIN_STACK_SIZE
	.align		4
.L_335:
        /*0648*/ 	.byte	0x04, 0x12
        /*064a*/ 	.short	(.L_337 - .L_336)
	.align		4
.L_336:
        /*064c*/ 	.word	index@(_Z10disc_phasePfifS_S_ii)
        /*0650*/ 	.word	0x00000000


	//----- nvinfo : EIATTR_MIN_STACK_SIZE
	.align		4
.L_337:
        /*0654*/ 	.byte	0x04, 0x12
        /*0656*/ 	.short	(.L_339 - .L_338)
	.align		4
.L_338:
        /*0658*/ 	.word	index@(_Z14cylinder_phasePffffffS_S_ii)
        /*065c*/ 	.word	0x00000000


	//----- nvinfo : EIATTR_MIN_STACK_SIZE
	.align		4
.L_339:
        /*0660*/ 	.byte	0x04, 0x12
        /*0662*/ 	.short	(.L_341 - .L_340)
	.align		4
.L_340:
        /*0664*/ 	.word	index@(_Z9rhoa_osciPfS_S_ffffS_fii)
        /*0668*/ 	.word	0x00000028


	//----- nvinfo : EIATTR_MIN_STACK_SIZE
	.align		4
.L_341:
        /*066c*/ 	.byte	0x04, 0x12
        /*066e*/ 	.short	(.L_343 - .L_342)
	.align		4
.L_342:
        /*0670*/ 	.word	index@(_Z7rhoa_amPfS_S_S_S_S_fffii)
        /*0674*/ 	.word	0x00000028


	//----- nvinfo : EIATTR_MIN_STACK_SIZE
	.align		4
.L_343:
        /*0678*/ 	.byte	0x04, 0x12
        /*067a*/ 	.short	(.L_345 - .L_344)
	.align		4
.L_344:
        /*067c*/ 	.word	index@(_Z10rhoa_rightPfS_ffS_fii)
        /*0680*/ 	.word	0x00000028


	//----- nvinfo : EIATTR_MIN_STACK_SIZE
	.align		4
.L_345:
        /*0684*/ 	.byte	0x04, 0x12
        /*0686*/ 	.short	(.L_347 - .L_346)
	.align		4
.L_346:
        /*0688*/ 	.word	index@(_Z11xdir_centerPfS_S_S_S_fiii)
        /*068c*/ 	.word	0x00000028


	//----- nvinfo : EIATTR_MIN_STACK_SIZE
	.align		4
.L_347:
        /*0690*/ 	.byte	0x04, 0x12
        /*0692*/ 	.short	(.L_349 - .L_348)
	.align		4
.L_348:
        /*0694*/ 	.word	index@(_Z11ydir_centerPfS_S_S_S_fii)
        /*0698*/ 	.word	0x00000028


	//----- nvinfo : EIATTR_MIN_STACK_SIZE
	.align		4
.L_349:
        /*069c*/ 	.byte	0x04, 0x12
        /*069e*/ 	.short	(.L_351 - .L_350)
	.align		4
.L_350:
        /*06a0*/ 	.word	index@(_Z11xdir_centerPfS_S_S_S_fii)
        /*06a4*/ 	.word	0x00000028


	//----- nvinfo : EIATTR_MIN_STACK_SIZE
	.align		4
.L_351:
        /*06a8*/ 	.byte	0x04, 0x12
        /*06aa*/ 	.short	(.L_353 - .L_352)
	.align		4
.L_352:
        /*06ac*/ 	.word	index@(_Z12minus_matrixPfS_S_ii)
        /*06b0*/ 	.word	0x00000000


	//----- nvinfo : EIATTR_MIN_STACK_SIZE
	.align		4
.L_353:
        /*06b4*/ 	.byte	0x04, 0x12
        /*06b6*/ 	.short	(.L_355 - .L_354)
	.align		4
.L_354:
        /*06b8*/ 	.word	index@(_Z8absarrayPfS_S_ii)
        /*06bc*/ 	.word	0x00000000


	//----- nvinfo : EIATTR_MIN_STACK_SIZE
	.align		4
.L_355:
        /*06c0*/ 	.byte	0x04, 0x12
        /*06c2*/ 	.short	(.L_357 - .L_356)
	.align		4
.L_356:
        /*06c4*/ 	.word	index@(_Z10add2matrixPfS_S_)
        /*06c8*/ 	.word	0x00000000


	//----- nvinfo : EIATTR_MIN_STACK_SIZE
	.align		4
.L_357:
        /*06cc*/ 	.byte	0x04, 0x12
        /*06ce*/ 	.short	(.L_359 - .L_358)
	.align		4
.L_358:
        /*06d0*/ 	.word	index@(_Z10add3matrixPfS_S_S_)
        /*06d4*/ 	.word	0x00000000


	//----- nvinfo : EIATTR_MIN_STACK_SIZE
	.align		4
.L_359:
        /*06d8*/ 	.byte	0x04, 0x12
        /*06da*/ 	.short	(.L_361 - .L_360)
	.align		4
.L_360:
        /*06dc*/ 	.word	index@(_Z14matrix_productPfS_S_fii)
        /*06e0*/ 	.word	0x00000000


	//----- nvinfo : EIATTR_MIN_STACK_SIZE
	.align		4
.L_361:
        /*06e4*/ 	.byte	0x04, 0x12
        /*06e6*/ 	.short	(.L_363 - .L_362)
	.align		4
.L_362:
        /*06e8*/ 	.word	index@(_Z11activeForcePfS_iS_ffS_S_S_S_ii)
        /*06ec*/ 	.word	0x00000000


	//----- nvinfo : EIATTR_MIN_STACK_SIZE
	.align		4
.L_363:
        /*06f0*/ 	.byte	0x04, 0x12
        /*06f2*/ 	.short	(.L_365 - .L_364)
	.align		4
.L_364:
        /*06f4*/ 	.word	index@(_Z9bend_corePfS_S_ii)
        /*06f8*/ 	.word	0x00000000


	//----- nvinfo : EIATTR_MIN_STACK_SIZE
	.align		4
.L_365:
        /*06fc*/ 	.byte	0x04, 0x12
        /*06fe*/ 	.short	(.L_367 - .L_366)
	.align		4
.L_366:
        /*0700*/ 	.word	index@(_Z12reactionRhoAPfS_S_S_S_fffffffii)
        /*0704*/ 	.word	0x00000000


	//----- nvinfo : EIATTR_MIN_STACK_SIZE
	.align		4
.L_367:
        /*0708*/ 	.byte	0x04, 0x12
        /*070a*/ 	.short	(.L_369 - .L_368)
	.align		4
.L_368:
        /*070c*/ 	.word	index@(_Z8diffRhoMPfS_S_ffii)
        /*0710*/ 	.word	0x00000000


	//----- nvinfo : EIATTR_MIN_STACK_SIZE
	.align		4
.L_369:
        /*0714*/ 	.byte	0x04, 0x12
        /*0716*/ 	.short	(.L_371 - .L_370)
	.align		4
.L_370:
        /*0718*/ 	.word	index@(_Z8normRhoMPfS_S_ii)
        /*071c*/ 	.word	0x00000000


	//----- nvinfo : EIATTR_MIN_STACK_SIZE
	.align		4
.L_371:
        /*0720*/ 	.byte	0x04, 0x12
        /*0722*/ 	.short	(.L_373 - .L_372)
	.align		4
.L_372:
        /*0724*/ 	.word	index@(_Z9RD_evolvePfS_S_S_S_S_ffii)
        /*0728*/ 	.word	0x00000000


	//----- nvinfo : EIATTR_MIN_STACK_SIZE
	.align		4
.L_373:
        /*072c*/ 	.byte	0x04, 0x12
        /*072e*/ 	.short	(.L_375 - .L_374)
	.align		4
.L_374:
        /*0730*/ 	.word	index@(_Z9RD_evolvePfS_S_S_S_S_S_ffii)
        /*0734*/ 	.word	0x00000000


	//----- nvinfo : EIATTR_MIN_STACK_SIZE
	.align		4
.L_375:
        /*0738*/ 	.byte	0x04, 0x12
        /*073a*/ 	.short	(.L_377 - .L_376)
	.align		4
.L_376:
        /*073c*/ 	.word	index@(_Z14div_advect_prePfS_S_S_S_S_ii)
        /*0740*/ 	.word	0x00000000


	//----- nvinfo : EIATTR_MIN_STACK_SIZE
	.align		4
.L_377:
        /*0744*/ 	.byte	0x04, 0x12
        /*0746*/ 	.short	(.L_379 - .L_378)
	.align		4
.L_378:
        /*0748*/ 	.word	index@(_Z9get_errorPfS_S_S_S_iiiiii)
        /*074c*/ 	.word	0x00000000


	//----- nvinfo : EIATTR_MIN_STACK_SIZE
	.align		4
.L_379:
        /*0750*/ 	.byte	0x04, 0x12
        /*0752*/ 	.short	(.L_381 - .L_380)
	.align		4
.L_380:
        /*0754*/ 	.word	index@(_Z11rhs_poissonPfS_S_S_S_S_S_S_S_S_S_S_S_S_ii)
        /*0758*/ 	.word	0x00000000


	//----- nvinfo : EIATTR_MIN_STACK_SIZE
	.align		4
.L_381:
        /*075c*/ 	.byte	0x04, 0x12
        /*075e*/ 	.short	(.L_383 - .L_382)
	.align		4
.L_382:
        /*0760*/ 	.word	index@(_Z15potential_forcePfS_S_S_S_fffii)
        /*0764*/ 	.word	0x00000000


	//----- nvinfo : EIATTR_MIN_STACK_SIZE
	.align		4
.L_383:
        /*0768*/ 	.byte	0x04, 0x12
        /*076a*/ 	.short	(.L_385 - .L_384)
	.align		4
.L_384:
        /*076c*/ 	.word	index@(_Z11div_vel_prePfS_iS_fS_S_S_S_ii)
        /*0770*/ 	.word	0x00000000


	//----- nvinfo : EIATTR_MIN_STACK_SIZE
	.align		4
.L_385:
        /*0774*/ 	.byte	0x04, 0x12
        /*0776*/ 	.short	(.L_387 - .L_386)
	.align		4
.L_386:
        /*0778*/ 	.word	index@(_Z9phievolvePfS_S_S_S_S_S_S_S_iif)
        /*077c*/ 	.word	0x00000000
.L_387:


//--------------------- .nv.compat                --------------------------
	.section	.nv.compat,"",@"SHT_CUDA_COMPAT_INFO"
	.align	4
        /*0000*/ 	.byte	0x02, 0x09, 0x00, 0x00, 0x02, 0x02, 0x01, 0x00, 0x02, 0x05, 0x05, 0x00, 0x03, 0x07, 0x01, 0x01
        /*0010*/ 	.byte	0x02, 0x03, 0x00, 0x00, 0x02, 0x06, 0x01, 0x00, 0x04, 0x0b, 0x08, 0x00, 0x01, 0x00, 0x00, 0x00
        /*0020*/ 	.byte	0x00, 0x00, 0x00, 0x00


//--------------------- .nv.info._ZN3cub18CUB_300001_SM_10006detail6reduce28DeviceReduceSingleTileKernelINS2_10policy_hubIfyN4cuda3std3__44plusIfEEE10Policy1000EPfSC_iS9_ffNS7_10__identityEEEvT0_T1_T2_T3_T4_T6_ --------------------------
	.section	.nv.info._ZN3cub18CUB_300001_SM_10006detail6reduce28DeviceReduceSingleTileKernelINS2_10policy_hubIfyN4cuda3std3__44plusIfEEE10Policy1000EPfSC_iS9_ffNS7_10__identityEEEvT0_T1_T2_T3_T4_T6_,"",@"SHT_CUDA_INFO"
	.sectionflags	@""
	.align	4


	//----- nvinfo : EIATTR_CUDA_API_VERSION
	.align		4
        /*0000*/ 	.byte	0x04, 0x37
        /*0002*/ 	.short	(.L_389 - .L_388)
.L_388:
        /*0004*/ 	.word	0x00000082


	//----- nvinfo : EIATTR_KPARAM_INFO
	.align		4
.L_389:
        /*0008*/ 	.byte	0x04, 0x17
        /*000a*/ 	.short	(.L_391 - .L_390)
.L_390:
        /*000c*/ 	.word	0x00000000
        /*0010*/ 	.short	0x0005
        /*0012*/ 	.short	0x001c
        /*0014*/ 	.byte	0x00, 0xf0, 0x05, 0x00


	//----- nvinfo : EIATTR_KPARAM_INFO
	.align		4
.L_391:
        /*0018*/ 	.byte	0x04, 0x17
        /*001a*/ 	.short	(.L_393 - .L_392)
.L_392:
        /*001c*/ 	.word	0x00000000
        /*0020*/ 	.short	0x0004
        /*0022*/ 	.short	0x0018
        /*0024*/ 	.byte	0x00, 0xf0, 0x11, 0x00


	//----- nvinfo : EIATTR_KPARAM_INFO
	.align		4
.L_393:
        /*0028*/ 	.byte	0x04, 0x17
        /*002a*/ 	.short	(.L_395 - .L_394)
.L_394:
        /*002c*/ 	.word	0x00000000
        /*0030*/ 	.short	0x0003
        /*0032*/ 	.short	0x0014
        /*0034*/ 	.byte	0x00, 0xf0, 0x05, 0x00


	//----- nvinfo : EIATTR_KPARAM_INFO
	.align		4
.L_395:
        /*0038*/ 	.byte	0x04, 0x17
        /*003a*/ 	.short	(.L_397 - .L_396)
.L_396:
        /*003c*/ 	.word	0x00000000
        /*0040*/ 	.short	0x0002
        /*0042*/ 	.short	0x0010
        /*0044*/ 	.byte	0x00, 0xf0, 0x11, 0x00


	//----- nvinfo : EIATTR_KPARAM_INFO
	.align		4
.L_397:
        /*0048*/ 	.byte	0x04, 0x17
        /*004a*/ 	.short	(.L_399 - .L_398)
.L_398:
        /*004c*/ 	.word	0x00000000
        /*0050*/ 	.short	0x0001
        /*0052*/ 	.short	0x0008
        /*0054*/ 	.byte	0x00, 0xf5, 0x21, 0x00


	//----- nvinfo : EIATTR_KPARAM_INFO
	.align		4
.L_399:
        /*0058*/ 	.byte	0x04, 0x17
        /*005a*/ 	.short	(.L_401 - .L_400)
.L_400:
        /*005c*/ 	.word	0x00000000
        /*0060*/ 	.short	0x0000
        /*0062*/ 	.short	0x0000
        /*0064*/ 	.byte	0x00, 0xf5, 0x21, 0x00


	//----- nvinfo : EIATTR_SPARSE_MMA_MASK
	.align		4
.L_401:
        /*0068*/ 	.byte	0x03, 0x50
        /*006a*/ 	.short	0x0000


	//----- nvinfo : EIATTR_MAXREG_COUNT
	.align		4
        /*006c*/ 	.byte	0x03, 0x1b
        /*006e*/ 	.short	0x00ff


	//----- nvinfo : EIATTR_NUM_BARRIERS
	.align		4
        /*0070*/ 	.byte	0x02, 0x4c
        /*0072*/ 	.byte	0x01
	.zero		1


	//----- nvinfo : EIATTR_MERCURY_ISA_VERSION
	.align		4
        /*0074*/ 	.byte	0x03, 0x5f
        /*0076*/ 	.short	0x0101


	//----- nvinfo : EIATTR_COOP_GROUP_MASK_REGIDS
	.align		4
        /*0078*/ 	.byte	0x04, 0x29
        /*007a*/ 	.short	(.L_403 - .L_402)


	//   ....[0]....
.L_402:
        /*007c*/ 	.word	0xffffffff


	//   ....[1]....
        /*0080*/ 	.word	0xffffffff


	//   ....[2]....
        /*0084*/ 	.word	0xffffffff


	//   ....[3]....
        /*0088*/ 	.word	0xffffffff


	//   ....[4]....
        /*008c*/ 	.word	0xffffffff


	//   ....[5]....
        /*0090*/ 	.word	0xffffffff


	//   ....[6]....
        /*0094*/ 	.word	0xffffffff


	//   ....[7]....
        /*0098*/ 	.word	0xffffffff


	//   ....[8]....
        /*009c*/ 	.word	0xffffffff


	//   ....[9]....
        /*00a0*/ 	.word	0xffffffff


	//   ....[10]....
        /*00a4*/ 	.word	0xffffffff


	//   ....[11]....
        /*00a8*/ 	.word	0xffffffff


	//   ....[12]....
        /*00ac*/ 	.word	0xffffffff


	//   ....[13]....
        /*00b0*/ 	.word	0xffffffff


	//   ....[14]....
        /*00b4*/ 	.word	0xffffffff


	//   ....[15]....
        /*00b8*/ 	.word	0xffffffff


	//   ....[16]....
        /*00bc*/ 	.word	0xffffffff


	//   ....[17]....
        /*00c0*/ 	.word	0xffffffff


	//   ....[18]....
        /*00c4*/ 	.word	0xffffffff


	//   ....[19]....
        /*00c8*/ 	.word	0xffffffff


	//   ....[20]....
        /*00cc*/ 	.word	0xffffffff


	//   ....[21]....
        /*00d0*/ 	.word	0xffffffff


	//   ....[22]....
        /*00d4*/ 	.word	0xffffffff


	//   ....[23]....
        /*00d8*/ 	.word	0xffffffff


	//   ....[24]....
        /*00dc*/ 	.word	0xffffffff


	//   ....[25]....
        /*00e0*/ 	.word	0xffffffff


	//   ....[26]....
        /*00e4*/ 	.word	0xffffffff


	//   ....[27]....
        /*00e8*/ 	.word	0xffffffff


	//   ....[28]....
        /*00ec*/ 	.word	0xffffffff


	//   ....[29]....
        /*00f0*/ 	.word	0xffffffff


	//----- nvinfo : EIATTR_COOP_GROUP_INSTR_OFFSETS
	.align		4
.L_403:
        /*00f4*/ 	.byte	0x04, 0x28
        /*00f6*/ 	.short	(.L_405 - .L_404)


	//   ....[0]....
.L_404:
        /*00f8*/ 	.word	0x00000980


	//   ....[1]....
        /*00fc*/ 	.word	0x000009e0


	//   ....[2]....
        /*0100*/ 	.word	0x00000a50


	//   ....[3]....
        /*0104*/ 	.word	0x00000aa0


	//   ....[4]....
        /*0108*/ 	.word	0x00000ad0


	//   ....[5]....
        /*010c*/ 	.word	0x00000c90


	//   ....[6]....
        /*0110*/ 	.word	0x00000d20


	//   ....[7]....
        /*0114*/ 	.word	0x00000d60


	//   ....[8]....
        /*0118*/ 	.word	0x00000db0


	//   ....[9]....
        /*011c*/ 	.word	0x00000df0


	//   ....[10]....
        /*0120*/ 	.word	0x00001c00


	//   ....[11]....
        /*0124*/ 	.word	0x00001c80


	//   ....[12]....
        /*0128*/ 	.word	0x00001cd0


	//   ....[13]....
        /*012c*/ 	.word	0x00001d10


	//   ....[14]....
        /*0130*/ 	.word	0x00001d40


	//   ....[15]....
        /*0134*/ 	.word	0x00002700


	//   ....[16]....
        /*0138*/ 	.word	0x00002760


	//   ....[17]....
        /*013c*/ 	.word	0x000027d0


	//   ....[18]....
        /*0140*/ 	.word	0x00002820


	//   ....[19]....
        /*0144*/ 	.word	0x00002850


	//   ....[20]....
        /*0148*/ 	.word	0x00002a10


	//   ....[21]....
        /*014c*/ 	.word	0x00002a90


	//   ....[22]....
        /*0150*/ 	.word	0x00002ad0


	//   ....[23]....
        /*0154*/ 	.word	0x00002b10


	//   ....[24]....
        /*0158*/ 	.word	0x00002b70


	//   ....[25]....
        /*015c*/ 	.word	0x00003b00


	//   ....[26]....
        /*0160*/ 	.word	0x00003b80


	//   ....[27]....
        /*0164*/ 	.word	0x00003bd0


	//   ....[28]....
        /*0168*/ 	.word	0x00003c10


	//   ....[29]....
        /*016c*/ 	.word	0x00003c40


	//----- nvinfo : EIATTR_VRC_CTA_INIT_COUNT
	.align		4
.L_405:
        /*0170*/ 	.byte	0x02, 0x4a
	.zero		1
	.zero		1


	//----- nvinfo : EIATTR_EXIT_INSTR_OFFSETS
	.align		4
        /*0174*/ 	.byte	0x04, 0x1c
        /*0176*/ 	.short	(.L_407 - .L_406)


	//   ....[0]....
.L_406:
        /*0178*/ 	.word	0x00000080


	//   ....[1]....
        /*017c*/ 	.word	0x000000c0


	//   ....[2]....
        /*0180*/ 	.word	0x00003d90


	//   ....[3]....
        /*0184*/ 	.word	0x00003de0


	//----- nvinfo : EIATTR_MAX_THREADS
	.align		4
.L_407:
        /*0188*/ 	.byte	0x04, 0x05
        /*018a*/ 	.short	(.L_409 - .L_408)
.L_408:
        /*018c*/ 	.word	0x00000100
        /*0190*/ 	.word	0x00000001
        /*0194*/ 	.word	0x00000001


	//----- nvinfo : EIATTR_CRS_STACK_SIZE
	.align		4
.L_409:
        /*0198*/ 	.byte	0x04, 0x1e
        /*019a*/ 	.short	(.L_411 - .L_410)
.L_410:
        /*019c*/ 	.word	0x00000000


	//----- nvinfo : EIATTR_CBANK_PARAM_SIZE
	.align		4
.L_411:
        /*01a0*/ 	.byte	0x03, 0x19
        /*01a2*/ 	.short	0x001d


	//----- nvinfo : EIATTR_PARAM_CBANK
	.align		4
        /*01a4*/ 	.byte	0x04, 0x0a
        /*01a6*/ 	.short	(.L_413 - .L_412)
	.align		4
.L_412:
        /*01a8*/ 	.word	index@(.nv.constant0._ZN3cub18CUB_300001_SM_10006detail6reduce28DeviceReduceSingleTileKernelINS2_10policy_hubIfyN4cuda3std3__44plusIfEEE10Policy1000EPfSC_iS9_ffNS7_10__identityEEEvT0_T1_T2_T3_T4_T6_)
        /*01ac*/ 	.short	0x0380
        /*01ae*/ 	.short	0x001d


	//----- nvinfo : EIATTR_SW_WAR
	.align		4
.L_413:
        /*01b0*/ 	.byte	0x04, 0x36
        /*01b2*/ 	.short	(.L_415 - .L_414)
.L_414:
        /*01b4*/ 	.word	0x00000008
.L_415:


//--------------------- .nv.info._ZN3cub18CUB_300001_SM_10006detail6reduce18DeviceReduceKernelINS2_10policy_hubIfyN4cuda3std3__44plusIfEEE10Policy1000EN6thrust24THRUST_300001_SM_1000_NS10device_ptrIfEEyS9_fNS7_10__identityEEEvT0_PT3_T1_NS0_13GridEvenShareISK_EET2_T4_ --------------------------
	.section	.nv.info._ZN3cub18CUB_300001_SM_10006detail6reduce18DeviceReduceKernelINS2_10policy_hubIfyN4cuda3std3__44plusIfEEE10Policy1000EN6thrust24THRUST_300001_SM_1000_NS10device_ptrIfEEyS9_fNS7_10__identityEEEvT0_PT3_T1_NS0_13GridEvenShareISK_EET2_T4_,"",@"SHT_CUDA_INFO"
	.sectionflags	@""
	.align	4


	//----- nvinfo : EIATTR_CUDA_API_VERSION
	.align		4
        /*0000*/ 	.byte	0x04, 0x37
        /*0002*/ 	.short	(.L_417 - .L_416)
.L_416:
        /*0004*/ 	.word	0x00000082


	//----- nvinfo : EIATTR_KPARAM_INFO
	.align		4
.L_417:
        /*0008*/ 	.byte	0x04, 0x17
        /*000a*/ 	.short	(.L_419 - .L_418)
.L_418:
        /*000c*/ 	.word	0x00000000
        /*0010*/ 	.short	0x0005
        /*0012*/ 	.short	0x0061
        /*0014*/ 	.byte	0x00, 0xf0, 0x05, 0x00


	//----- nvinfo : EIATTR_KPARAM_INFO
	.align		4
.L_419:
        /*0018*/ 	.byte	0x04, 0x17
        /*001a*/ 	.short	(.L_421 - .L_420)
.L_420:
        /*001c*/ 	.word	0x00000000
        /*0020*/ 	.short	0x0004
        /*0022*/ 	.short	0x0060
        /*0024*/ 	.byte	0x00, 0xf0, 0x05, 0x00


	//----- nvinfo : EIATTR_KPARAM_INFO
	.align		4
.L_421:
        /*0028*/ 	.byte	0x04, 0x17
        /*002a*/ 	.short	(.L_423 - .L_422)
.L_422:
        /*002c*/ 	.word	0x00000000
        /*0030*/ 	.short	0x0003
        /*0032*/ 	.short	0x0018
        /*0034*/ 	.byte	0x00, 0xf0, 0x21, 0x01


	//----- nvinfo : EIATTR_KPARAM_INFO
	.align		4
.L_423:
        /*0038*/ 	.byte	0x04, 0x17
        /*003a*/ 	.short	(.L_425 - .L_424)
.L_424:
        /*003c*/ 	.word	0x00000000
        /*0040*/ 	.short	0x0002
        /*0042*/ 	.short	0x0010
        /*0044*/ 	.byte	0x00, 0xf0, 0x21, 0x00


	//----- nvinfo : EIATTR_KPARAM_INFO
	.align		4
.L_425:
        /*0048*/ 	.byte	0x04, 0x17
        /*004a*/ 	.short	(.L_427 - .L_426)
.L_426:
        /*004c*/ 	.word	0x00000000
        /*0050*/ 	.short	0x0001
        /*0052*/ 	.short	0x0008
        /*0054*/ 	.byte	0x00, 0xf5, 0x21, 0x00


	//----- nvinfo : EIATTR_KPARAM_INFO
	.align		4
.L_427:
        /*0058*/ 	.byte	0x04, 0x17
        /*005a*/ 	.short	(.L_429 - .L_428)
.L_428:
        /*005c*/ 	.word	0x00000000
        /*0060*/ 	.short	0x0000
        /*0062*/ 	.short	0x0000
        /*0064*/ 	.byte	0x00, 0xf0, 0x21, 0x00


	//----- nvinfo : EIATTR_SPARSE_MMA_MASK
	.align		4
.L_429:
        /*0068*/ 	.byte	0x03, 0x50
        /*006a*/ 	.short	0x0000


	//----- nvinfo : EIATTR_MAXREG_COUNT
	.align		4
        /*006c*/ 	.byte	0x03, 0x1b
        /*006e*/ 	.short	0x00ff


	//----- nvinfo : EIATTR_NUM_BARRIERS
	.align		4
        /*0070*/ 	.byte	0x02, 0x4c
        /*0072*/ 	.byte	0x01
	.zero		1


	//----- nvinfo : EIATTR_MERCURY_ISA_VERSION
	.align		4
        /*0074*/ 	.byte	0x03, 0x5f
        /*0076*/ 	.short	0x0101


	//----- nvinfo : EIATTR_COOP_GROUP_MASK_REGIDS
	.align		4
        /*0078*/ 	.byte	0x04, 0x29
        /*007a*/ 	.short	(.L_431 - .L_430)


	//   ....[0]....
.L_430:
        /*007c*/ 	.word	0xffffffff


	//   ....[1]....
        /*0080*/ 	.word	0xffffffff


	//   ....[2]....
        /*0084*/ 	.word	0xffffffff


	//   ....[3]....
        /*0088*/ 	.word	0xffffffff


	//   ....[4]....
        /*008c*/ 	.word	0xffffffff


	//   ....[5]....
        /*0090*/ 	.word	0xffffffff


	//   ....[6]....
        /*0094*/ 	.word	0xffffffff


	//   ....[7]....
        /*0098*/ 	.word	0xffffffff


	//   ....[8]....
        /*009c*/ 	.word	0xffffffff


	//   ....[9]....
        /*00a0*/ 	.word	0xffffffff


	//   ....[10]....
        /*00a4*/ 	.word	0xffffffff


	//   ....[11]....
        /*00a8*/ 	.word	0xffffffff


	//   ....[12]....
        /*00ac*/ 	.word	0xffffffff


	//   ....[13]....
        /*00b0*/ 	.word	0xffffffff


	//   ....[14]....
        /*00b4*/ 	.word	0xffffffff


	//----- nvinfo : EIATTR_COOP_GROUP_INSTR_OFFSETS
	.align		4
.L_431:
        /*00b8*/ 	.byte	0x04, 0x28
        /*00ba*/ 	.short	(.L_433 - .L_432)


	//   ....[0]....
.L_432:
        /*00bc*/ 	.word	0x000009c0


	//   ....[1]....
        /*00c0*/ 	.word	0x00000a20


	//   ....[2]....
        /*00c4*/ 	.word	0x00000a90


	//   ....[3]....
        /*00c8*/ 	.word	0x00000ae0


	//   ....[4]....
        /*00cc*/ 	.word	0x00000b10


	//   ....[5]....
        /*00d0*/ 	.word	0x00000cd0


	//   ....[6]....
        /*00d4*/ 	.word	0x00000d60


	//   ....[7]....
        /*00d8*/ 	.word	0x00000dd0


	//   ....[8]....
        /*00dc*/ 	.word	0x00000e20


	//   ....[9]....
        /*00e0*/ 	.word	0x00000e50


	//   ....[10]....
        /*00e4*/ 	.word	0x00002030


	//   ....[11]....
        /*00e8*/ 	.word	0x000020c0


	//   ....[12]....
        /*00ec*/ 	.word	0x00002110


	//   ....[13]....
        /*00f0*/ 	.word	0x00002150


	//   ....[14]....
        /*00f4*/ 	.word	0x00002180


	//----- nvinfo : EIATTR_VRC_CTA_INIT_COUNT
	.align		4
.L_433:
        /*00f8*/ 	.byte	0x02, 0x4a
	.zero		1
	.zero		1


	//----- nvinfo : EIATTR_EXIT_INSTR_OFFSETS
	.align		4
        /*00fc*/ 	.byte	0x04, 0x1c
        /*00fe*/ 	.short	(.L_435 - .L_434)


	//   ....[0]....
.L_434:
        /*0100*/ 	.word	0x000022d0


	//   ....[1]....
        /*0104*/ 	.word	0x00002330


	//----- nvinfo : EIATTR_MAX_THREADS
	.align		4
.L_435:
        /*0108*/ 	.byte	0x04, 0x05
        /*010a*/ 	.short	(.L_437 - .L_436)
.L_436:
        /*010c*/ 	.word	0x00000100
        /*0110*/ 	.word	0x00000001
        /*0114*/ 	.word	0x00000001


	//----- nvinfo : EIATTR_CRS_STACK_SIZE
	.align		4
.L_437:
        /*0118*/ 	.byte	0x04, 0x1e
        /*011a*/ 	.short	(.L_439 - .L_438)
.L_438:
        /*011c*/ 	.word	0x00000000


	//----- nvinfo : EIATTR_CBANK_PARAM_SIZE
	.align		4
.L_439:
        /*0120*/ 	.byte	0x03, 0x19
        /*0122*/ 	.short	0x0062


	//----- nvinfo : EIATTR_PARAM_CBANK
	.align		4
        /*0124*/ 	.byte	0x04, 0x0a
        /*0126*/ 	.short	(.L_441 - .L_440)
	.align		4
.L_440:
        /*0128*/ 	.word	index@(.nv.constant0._ZN3cub18CUB_300001_SM_10006detail6reduce18DeviceReduceKernelINS2_10policy_hubIfyN4cuda3std3__44plusIfEEE10Policy1000EN6thrust24THRUST_300001_SM_1000_NS10device_ptrIfEEyS9_fNS7_10__identityEEEvT0_PT3_T1_NS0_13GridEvenShareISK_EET2_T4_)
        /*012c*/ 	.short	0x0380
        /*012e*/ 	.short	0x0062


	//----- nvinfo : EIATTR_SW_WAR
	.align		4
.L_441:
        /*0130*/ 	.byte	0x04, 0x36
        /*0132*/ 	.short	(.L_443 - .L_442)
.L_442:
        /*0134*/ 	.word	0x00000008
.L_443:


//--------------------- .nv.info._ZN3cub18CUB_300001_SM_10006detail6reduce28DeviceReduceSingleTileKernelINS2_10policy_hubIfyN4cuda3std3__44plusIfEEE10Policy1000EN6thrust24THRUST_300001_SM_1000_NS10device_ptrIfEEPfyS9_ffNS7_10__identityEEEvT0_T1_T2_T3_T4_T6_ --------------------------
	.section	.nv.info._ZN3cub18CUB_300001_SM_10006detail6reduce28DeviceReduceSingleTileKernelINS2_10policy_hubIfyN4cuda3std3__44plusIfEEE10Policy1000EN6thrust24THRUST_300001_SM_1000_NS10device_ptrIfEEPfyS9_ffNS7_10__identityEEEvT0_T1_T2_T3_T4_T6_,"",@"SHT_CUDA_INFO"
	.sectionflags	@""
	.align	4


	//----- nvinfo : EIATTR_CUDA_API_VERSION
	.align		4
        /*0000*/ 	.byte	0x04, 0x37
        /*0002*/ 	.short	(.L_445 - .L_444)
.L_444:
        /*0004*/ 	.word	0x00000082


	//----- nvinfo : EIATTR_KPARAM_INFO
	.align		4
.L_445:
        /*0008*/ 	.byte	0x04, 0x17
        /*000a*/ 	.short	(.L_447 - .L_446)
.L_446:
        /*000c*/ 	.word	0x00000000
        /*0010*/ 	.short	0x0005
        /*0012*/ 	.short	0x0020
        /*0014*/ 	.byte	0x00, 0xf0, 0x05, 0x00


	//----- nvinfo : EIATTR_KPARAM_INFO
	.align		4
.L_447:
        /*0018*/ 	.byte	0x04, 0x17
        /*001a*/ 	.short	(.L_449 - .L_448)
.L_448:
        /*001c*/ 	.word	0x00000000
        /*0020*/ 	.short	0x0004
        /*0022*/ 	.short	0x001c
        /*0024*/ 	.byte	0x00, 0xf0, 0x11, 0x00


	//----- nvinfo : EIATTR_KPARAM_INFO
	.align		4
.L_449:
        /*0028*/ 	.byte	0x04, 0x17
        /*002a*/ 	.short	(.L_451 - .L_450)
.L_450:
        /*002c*/ 	.word	0x00000000
        /*0030*/ 	.short	0x0003
        /*0032*/ 	.short	0x0018
        /*0034*/ 	.byte	0x00, 0xf0, 0x05, 0x00


	//----- nvinfo : EIATTR_KPARAM_INFO
	.align		4
.L_451:
        /*0038*/ 	.byte	0x04, 0x17
        /*003a*/ 	.short	(.L_453 - .L_452)
.L_452:
        /*003c*/ 	.word	0x00000000
        /*0040*/ 	.short	0x0002
        /*0042*/ 	.short	0x0010
        /*0044*/ 	.byte	0x00, 0xf0, 0x21, 0x00


	//----- nvinfo : EIATTR_KPARAM_INFO
	.align		4
.L_453:
        /*0048*/ 	.byte	0x04, 0x17
        /*004a*/ 	.short	(.L_455 - .L_454)
.L_454:
        /*004c*/ 	.word	0x00000000
        /*0050*/ 	.short	0x0001
        /*0052*/ 	.short	0x0008
        /*0054*/ 	.byte	0x00, 0xf5, 0x21, 0x00


	//----- nvinfo : EIATTR_KPARAM_INFO
	.align		4
.L_455:
        /*0058*/ 	.byte	0x04, 0x17
        /*005a*/ 	.short	(.L_457 - .L_456)
.L_456:
        /*005c*/ 	.word	0x00000000
        /*0060*/ 	.short	0x0000
        /*0062*/ 	.short	0x0000
        /*0064*/ 	.byte	0x00, 0xf0, 0x21, 0x00


	//----- nvinfo : EIATTR_SPARSE_MMA_MASK
	.align		4
.L_457:
        /*0068*/ 	.byte	0x03, 0x50
        /*006a*/ 	.short	0x0000


	//----- nvinfo : EIATTR_MAXREG_COUNT
	.align		4
        /*006c*/ 	.byte	0x03, 0x1b
        /*006e*/ 	.short	0x00ff


	//----- nvinfo : EIATTR_NUM_BARRIERS
	.align		4
        /*0070*/ 	.byte	0x02, 0x4c
        /*0072*/ 	.byte	0x01
	.zero		1


	//----- nvinfo : EIATTR_MERCURY_ISA_VERSION
	.align		4
        /*0074*/ 	.byte	0x03, 0x5f
        /*0076*/ 	.short	0x0101


	//----- nvinfo : EIATTR_COOP_GROUP_MASK_REGIDS
	.align		4
        /*0078*/ 	.byte	0x04, 0x29
        /*007a*/ 	.short	(.L_459 - .L_458)


	//   ....[0]....
.L_458:
        /*007c*/ 	.word	0xffffffff


	//   ....[1]....
        /*0080*/ 	.word	0xffffffff


	//   ....[2]....
        /*0084*/ 	.word	0xffffffff


	//   ....[3]....
        /*0088*/ 	.word	0xffffffff


	//   ....[4]....
        /*008c*/ 	.word	0xffffffff


	//   ....[5]....
        /*0090*/ 	.word	0xffffffff


	//   ....[6]....
        /*0094*/ 	.word	0xffffffff


	//   ....[7]....
        /*0098*/ 	.word	0xffffffff


	//   ....[8]....
        /*009c*/ 	.word	0xffffffff


	//   ....[9]....
        /*00a0*/ 	.word	0xffffffff


	//   ....[10]....
        /*00a4*/ 	.word	0xffffffff


	//   ....[11]....
        /*00a8*/ 	.word	0xffffffff


	//   ....[12]....
        /*00ac*/ 	.word	0xffffffff


	//   ....[13]....
        /*00b0*/ 	.word	0xffffffff


	//   ....[14]....
        /*00b4*/ 	.word	0xffffffff


	//----- nvinfo : EIATTR_COOP_GROUP_INSTR_OFFSETS
	.align		4
.L_459:
        /*00b8*/ 	.byte	0x04, 0x28
        /*00ba*/ 	.short	(.L_461 - .L_460)


	//   ....[0]....
.L_460:
        /*00bc*/ 	.word	0x00000930


	//   ....[1]....
        /*00c0*/ 	.word	0x00000990


	//   ....[2]....
        /*00c4*/ 	.word	0x00000a00


	//   ....[3]....
        /*00c8*/ 	.word	0x00000a50


	//   ....[4]....
        /*00cc*/ 	.word	0x00000a80


	//   ....[5]....
        /*00d0*/ 	.word	0x00000c40


	//   ....[6]....
        /*00d4*/ 	.word	0x00000cd0


	//   ....[7]....
        /*00d8*/ 	.word	0x00000d20


	//   ....[8]....
        /*00dc*/ 	.word	0x00000d60


	//   ....[9]....
        /*00e0*/ 	.word	0x00000da0


	//   ....[10]....
        /*00e4*/ 	.word	0x00001dc0


	//   ....[11]....
        /*00e8*/ 	.word	0x00001e40


	//   ....[12]....
        /*00ec*/ 	.word	0x00001e90


	//   ....[13]....
        /*00f0*/ 	.word	0x00001ed0


	//   ....[14]....
        /*00f4*/ 	.word	0x00001f00


	//----- nvinfo : EIATTR_VRC_CTA_INIT_COUNT
	.align		4
.L_461:
        /*00f8*/ 	.byte	0x02, 0x4a
	.zero		1
	.zero		1


	//----- nvinfo : EIATTR_EXIT_INSTR_OFFSETS
	.align		4
        /*00fc*/ 	.byte	0x04, 0x1c
        /*00fe*/ 	.short	(.L_463 - .L_462)


	//   ....[0]....
.L_462:
        /*0100*/ 	.word	0x000000a0


	//   ....[1]....
        /*0104*/ 	.word	0x000000e0


	//   ....[2]....
        /*0108*/ 	.word	0x00002040


	//   ....[3]....
        /*010c*/ 	.word	0x00002090


	//----- nvinfo : EIATTR_MAX_THREADS
	.align		4
.L_463:
        /*0110*/ 	.byte	0x04, 0x05
        /*0112*/ 	.short	(.L_465 - .L_464)
.L_464:
        /*0114*/ 	.word	0x00000100
        /*0118*/ 	.word	0x00000001
        /*011c*/ 	.word	0x00000001


	//----- nvinfo : EIATTR_CRS_STACK_SIZE
	.align		4
.L_465:
        /*0120*/ 	.byte	0x04, 0x1e
        /*0122*/ 	.short	(.L_467 - .L_466)
.L_466:
        /*0124*/ 	.word	0x00000000


	//----- nvinfo : EIATTR_CBANK_PARAM_SIZE
	.align		4
.L_467:
        /*0128*/ 	.byte	0x03, 0x19
        /*012a*/ 	.short	0x0021


	//----- nvinfo : EIATTR_PARAM_CBANK
	.align		4
        /*012c*/ 	.byte	0x04, 0x0a
        /*012e*/ 	.short	(.L_469 - .L_468)
	.align		4
.L_468:
        /*0130*/ 	.word	index@(.nv.constant0._ZN3cub18CUB_300001_SM_10006detail6reduce28DeviceReduceSingleTileKernelINS2_10policy_hubIfyN4cuda3std3__44plusIfEEE10Policy1000EN6thrust24THRUST_300001_SM_1000_NS10device_ptrIfEEPfyS9_ffNS7_10__identityEEEvT0_T1_T2_T3_T4_T6_)
        /*0134*/ 	.short	0x0380
        /*0136*/ 	.short	0x0021


	//----- nvinfo : EIATTR_SW_WAR
	.align		4
.L_469:
        /*0138*/ 	.byte	0x04, 0x36
        /*013a*/ 	.short	(.L_471 - .L_470)
.L_470:
        /*013c*/ 	.word	0x00000008
.L_471:


//--------------------- .nv.info._ZN3cub18CUB_300001_SM_10006detail6reduce28DeviceReduceSingleTileKernelINS2_10policy_hubIfjN4cuda3std3__44plusIfEEE10Policy1000EPfSC_iS9_ffNS7_10__identityEEEvT0_T1_T2_T3_T4_T6_ --------------------------
	.section	.nv.info._ZN3cub18CUB_300001_SM_10006detail6reduce28DeviceReduceSingleTileKernelINS2_10policy_hubIfjN4cuda3std3__44plusIfEEE10Policy1000EPfSC_iS9_ffNS7_10__identityEEEvT0_T1_T2_T3_T4_T6_,"",@"SHT_CUDA_INFO"
	.sectionflags	@""
	.align	4


	//----- nvinfo : EIATTR_CUDA_API_VERSION
	.align		4
        /*0000*/ 	.byte	0x04, 0x37
        /*0002*/ 	.short	(.L_473 - .L_472)
.L_472:
        /*0004*/ 	.word	0x00000082


	//----- nvinfo : EIATTR_KPARAM_INFO
	.align		4
.L_473:
        /*0008*/ 	.byte	0x04, 0x17
        /*000a*/ 	.short	(.L_475 - .L_474)
.L_474:
        /*000c*/ 	.word	0x00000000
        /*0010*/ 	.short	0x0005
        /*0012*/ 	.short	0x001c
        /*0014*/ 	.byte	0x00, 0xf0, 0x05, 0x00


	//----- nvinfo : EIATTR_KPARAM_INFO
	.align		4
.L_475:
        /*0018*/ 	.byte	0x04, 0x17
        /*001a*/ 	.short	(.L_477 - .L_476)
.L_476:
        /*001c*/ 	.word	0x00000000
        /*0020*/ 	.short	0x0004
        /*0022*/ 	.short	0x0018
        /*0024*/ 	.byte	0x00, 0xf0, 0x11, 0x00


	//----- nvinfo : EIATTR_KPARAM_INFO
	.align		4
.L_477:
        /*0028*/ 	.byte	0x04, 0x17
        /*002a*/ 	.short	(.L_479 - .L_478)
.L_478:
        /*002c*/ 	.word	0x00000000
        /*0030*/ 	.short	0x0003
        /*0032*/ 	.short	0x0014
        /*0034*/ 	.byte	0x00, 0xf0, 0x05, 0x00


	//----- nvinfo : EIATTR_KPARAM_INFO
	.align		4
.L_479:
        /*0038*/ 	.byte	0x04, 0x17
        /*003a*/ 	.short	(.L_481 - .L_480)
.L_480:
        /*003c*/ 	.word	0x00000000
        /*0040*/ 	.short	0x0002
        /*0042*/ 	.short	0x0010
        /*0044*/ 	.byte	0x00, 0xf0, 0x11, 0x00


	//----- nvinfo : EIATTR_KPARAM_INFO
	.align		4
.L_481:
        /*0048*/ 	.byte	0x04, 0x17
        /*004a*/ 	.short	(.L_483 - .L_482)
.L_482:
        /*004c*/ 	.word	0x00000000
        /*0050*/ 	.short	0x0001
        /*0052*/ 	.short	0x0008
        /*0054*/ 	.byte	0x00, 0xf5, 0x21, 0x00


	//----- nvinfo : EIATTR_KPARAM_INFO
	.align		4
.L_483:
        /*0058*/ 	.byte	0x04, 0x17
        /*005a*/ 	.short	(.L_485 - .L_484)
.L_484:
        /*005c*/ 	.word	0x00000000
        /*0060*/ 	.short	0x0000
        /*0062*/ 	.short	0x0000
        /*0064*/ 	.byte	0x00, 0xf5, 0x21, 0x00


	//----- nvinfo : EIATTR_SPARSE_MMA_MASK
	.align		4
.L_485:
        /*0068*/ 	.byte	0x03, 0x50
        /*006a*/ 	.short	0x0000


	//----- nvinfo : EIATTR_MAXREG_COUNT
	.align		4
        /*006c*/ 	.byte	0x03, 0x1b
        /*006e*/ 	.short	0x0080


	//----- nvinfo : EIATTR_NUM_BARRIERS
	.align		4
        /*0070*/ 	.byte	0x02, 0x4c
        /*0072*/ 	.byte	0x01
	.zero		1


	//----- nvinfo : EIATTR_MERCURY_ISA_VERSION
	.align		4
        /*0074*/ 	.byte	0x03, 0x5f
        /*0076*/ 	.short	0x0101


	//----- nvinfo : EIATTR_UNUSED_LOAD_BYTE_OFFSET
	.align		4
        /*0078*/ 	.byte	0x04, 0x44
        /*007a*/ 	.short	(.L_487 - .L_486)


	//   ....[0]....
.L_486:
        /*007c*/ 	.word	0x00000b70
        /*0080*/ 	.word	0x0000fff0


	//   ....[1]....
        /*0084*/ 	.word	0x00000f80
        /*0088*/ 	.word	0x0000fff0


	//   ....[2]....
        /*008c*/ 	.word	0x00002010
        /*0090*/ 	.word	0x0000fff0


	//   ....[3]....
        /*0094*/ 	.word	0x00002bb0
        /*0098*/ 	.word	0x0000fff0


	//   ....[4]....
        /*009c*/ 	.word	0x00002fc0
        /*00a0*/ 	.word	0x0000fff0


	//   ....[5]....
        /*00a4*/ 	.word	0x00004140
        /*00a8*/ 	.word	0x0000fff0


	//----- nvinfo : EIATTR_COOP_GROUP_MASK_REGIDS
	.align		4
.L_487:
        /*00ac*/ 	.byte	0x04, 0x29
        /*00ae*/ 	.short	(.L_489 - .L_488)


	//   ....[0]....
.L_488:
        /*00b0*/ 	.word	0xffffffff


	//   ....[1]....
        /*00b4*/ 	.word	0xffffffff


	//   ....[2]....
        /*00b8*/ 	.word	0xffffffff


	//   ....[3]....
        /*00bc*/ 	.word	0xffffffff


	//   ....[4]....
        /*00c0*/ 	.word	0xffffffff


	//   ....[5]....
        /*00c4*/ 	.word	0xffffffff


	//   ....[6]....
        /*00c8*/ 	.word	0xffffffff


	//   ....[7]....
        /*00cc*/ 	.word	0xffffffff


	//   ....[8]....
        /*00d0*/ 	.word	0xffffffff


	//   ....[9]....
        /*00d4*/ 	.word	0xffffffff


	//   ....[10]....
        /*00d8*/ 	.word	0xffffffff


	//   ....[11]....
        /*00dc*/ 	.word	0xffffffff


	//   ....[12]....
        /*00e0*/ 	.word	0xffffffff


	//   ....[13]....
        /*00e4*/ 	.word	0xffffffff


	//   ....[14]....
        /*00e8*/ 	.word	0xffffffff


	//   ....[15]....
        /*00ec*/ 	.word	0xffffffff


	//   ....[16]....
        /*00f0*/ 	.word	0xffffffff


	//   ....[17]....
        /*00f4*/ 	.word	0xffffffff


	//   ....[18]....
        /*00f8*/ 	.word	0xffffffff


	//   ....[19]....
        /*00fc*/ 	.word	0xffffffff


	//   ....[20]....
        /*0100*/ 	.word	0xffffffff


	//   ....[21]....
        /*0104*/ 	.word	0xffffffff


	//   ....[22]....
        /*0108*/ 	.word	0xffffffff


	//   ....[23]....
        /*010c*/ 	.word	0xffffffff


	//   ....[24]....
        /*0110*/ 	.word	0xffffffff


	//   ....[25]....
        /*0114*/ 	.word	0xffffffff


	//   ....[26]....
        /*0118*/ 	.word	0xffffffff


	//   ....[27]....
        /*011c*/ 	.word	0xffffffff


	//   ....[28]....
        /*0120*/ 	.word	0xffffffff


	//   ....[29]....
        /*0124*/ 	.word	0xffffffff


	//----- nvinfo : EIATTR_COOP_GROUP_INSTR_OFFSETS
	.align		4
.L_489:
        /*0128*/ 	.byte	0x04, 0x28
        /*012a*/ 	.short	(.L_491 - .L_490)


	//   ....[0]....
.L_490:
        /*012c*/ 	.word	0x00000980


	//   ....[1]....
        /*0130*/ 	.word	0x000009e0


	//   ....[2]....
        /*0134*/ 	.word	0x00000a50


	//   ....[3]....
        /*0138*/ 	.word	0x00000aa0


	//   ....[4]....
        /*013c*/ 	.word	0x00000ad0


	//   ....[5]....
        /*0140*/ 	.word	0x00000d20


	//   ....[6]....
        /*0144*/ 	.word	0x00000db0


	//   ....[7]....
        /*0148*/ 	.word	0x00000df0


	//   ....[8]....
        /*014c*/ 	.word	0x00000e40


	//   ....[9]....
        /*0150*/ 	.word	0x00000e80


	//   ....[10]....
        /*0154*/ 	.word	0x00001e30


	//   ....[11]....
        /*0158*/ 	.word	0x00001eb0


	//   ....[12]....
        /*015c*/ 	.word	0x00001f00


	//   ....[13]....
        /*0160*/ 	.word	0x00001f40


	//   ....[14]....
        /*0164*/ 	.word	0x00001f70


	//   ....[15]....
        /*0168*/ 	.word	0x000029c0


	//   ....[16]....
        /*016c*/ 	.word	0x00002a20


	//   ....[17]....
        /*0170*/ 	.word	0x00002a90


	//   ....[18]....
        /*0174*/ 	.word	0x00002ae0


	//   ....[19]....
        /*0178*/ 	.word	0x00002b10


	//   ....[20]....
        /*017c*/ 	.word	0x00002d60


	//   ....[21]....
        /*0180*/ 	.word	0x00002de0


	//   ....[22]....
        /*0184*/ 	.word	0x00002e20


	//   ....[23]....
        /*0188*/ 	.word	0x00002e60


	//   ....[24]....
        /*018c*/ 	.word	0x00002ec0


	//   ....[25]....
        /*0190*/ 	.word	0x00003f60


	//   ....[26]....
        /*0194*/ 	.word	0x00003fe0


	//   ....[27]....
        /*0198*/ 	.word	0x00004030


	//   ....[28]....
        /*019c*/ 	.word	0x00004070


	//   ....[29]....
        /*01a0*/ 	.word	0x000040a0


	//----- nvinfo : EIATTR_VRC_CTA_INIT_COUNT
	.align		4
.L_491:
        /*01a4*/ 	.byte	0x02, 0x4a
	.zero		1
	.zero		1


	//----- nvinfo : EIATTR_EXIT_INSTR_OFFSETS
	.align		4
        /*01a8*/ 	.byte	0x04, 0x1c
        /*01aa*/ 	.short	(.L_493 - .L_492)


	//   ....[0]....
.L_492:
        /*01ac*/ 	.word	0x00000080


	//   ....[1]....
        /*01b0*/ 	.word	0x000000c0


	//   ....[2]....
        /*01b4*/ 	.word	0x00004280


	//   ....[3]....
        /*01b8*/ 	.word	0x000042d0


	//----- nvinfo : EIATTR_MAX_THREADS
	.align		4
.L_493:
        /*01bc*/ 	.byte	0x04, 0x05
        /*01be*/ 	.short	(.L_495 - .L_494)
.L_494:
        /*01c0*/ 	.word	0x00000200
        /*01c4*/ 	.word	0x00000001
        /*01c8*/ 	.word	0x00000001


	//----- nvinfo : EIATTR_CRS_STACK_SIZE
	.align		4
.L_495:
        /*01cc*/ 	.byte	0x04, 0x1e
        /*01ce*/ 	.short	(.L_497 - .L_496)
.L_496:
        /*01d0*/ 	.word	0x00000000


	//----- nvinfo : EIATTR_CBANK_PARAM_SIZE
	.align		4
.L_497:
        /*01d4*/ 	.byte	0x03, 0x19
        /*01d6*/ 	.short	0x001d


	//----- nvinfo : EIATTR_PARAM_CBANK
	.align		4
        /*01d8*/ 	.byte	0x04, 0x0a
        /*01da*/ 	.short	(.L_499 - .L_498)
	.align		4
.L_498:
        /*01dc*/ 	.word	index@(.nv.constant0._ZN3cub18CUB_300001_SM_10006detail6reduce28DeviceReduceSingleTileKernelINS2_10policy_hubIfjN4cuda3std3__44plusIfEEE10Policy1000EPfSC_iS9_ffNS7_10__identityEEEvT0_T1_T2_T3_T4_T6_)
        /*01e0*/ 	.short	0x0380
        /*01e2*/ 	.short	0x001d


	//----- nvinfo : EIATTR_SW_WAR
	.align		4
.L_499:
        /*01e4*/ 	.byte	0x04, 0x36
        /*01e6*/ 	.short	(.L_501 - .L_500)
.L_500:
        /*01e8*/ 	.word	0x00000008
.L_501:


//--------------------- .nv.info._ZN3cub18CUB_300001_SM_10006detail6reduce18DeviceReduceKernelINS2_10policy_hubIfjN4cuda3std3__44plusIfEEE10Policy1000EN6thrust24THRUST_300001_SM_1000_NS10device_ptrIfEEjS9_fNS7_10__identityEEEvT0_PT3_T1_NS0_13GridEvenShareISK_EET2_T4_ --------------------------
	.section	.nv.info._ZN3cub18CUB_300001_SM_10006detail6reduce18DeviceReduceKernelINS2_10policy_hubIfjN4cuda3std3__44plusIfEEE10Policy1000EN6thrust24THRUST_300001_SM_1000_NS10device_ptrIfEEjS9_fNS7_10__identityEEEvT0_PT3_T1_NS0_13GridEvenShareISK_EET2_T4_,"",@"SHT_CUDA_INFO"
	.sectionflags	@""
	.align	4


	//----- nvinfo : EIATTR_CUDA_API_VERSION
	.align		4
        /*0000*/ 	.byte	0x04, 0x37
        /*0002*/ 	.short	(.L_503 - .L_502)
.L_502:
        /*0004*/ 	.word	0x00000082


	//----- nvinfo : EIATTR_KPARAM_INFO
	.align		4
.L_503:
        /*0008*/ 	.byte	0x04, 0x17
        /*000a*/ 	.short	(.L_505 - .L_504)
.L_504:
        /*000c*/ 	.word	0x00000000
        /*0010*/ 	.short	0x0005
        /*0012*/ 	.short	0x003d
        /*0014*/ 	.byte	0x00, 0xf0, 0x05, 0x00


	//----- nvinfo : EIATTR_KPARAM_INFO
	.align		4
.L_505:
        /*0018*/ 	.byte	0x04, 0x17
        /*001a*/ 	.short	(.L_507 - .L_506)
.L_506:
        /*001c*/ 	.word	0x00000000
        /*0020*/ 	.short	0x0004
        /*0022*/ 	.short	0x003c
        /*0024*/ 	.byte	0x00, 0xf0, 0x05, 0x00


	//----- nvinfo : EIATTR_KPARAM_INFO
	.align		4
.L_507:
        /*0028*/ 	.byte	0x04, 0x17
        /*002a*/ 	.short	(.L_509 - .L_508)
.L_508:
        /*002c*/ 	.word	0x00000000
        /*0030*/ 	.short	0x0003
        /*0032*/ 	.short	0x0014
        /*0034*/ 	.byte	0x00, 0xf0, 0xa1, 0x00


	//----- nvinfo : EIATTR_KPARAM_INFO
	.align		4
.L_509:
        /*0038*/ 	.byte	0x04, 0x17
        /*003a*/ 	.short	(.L_511 - .L_510)
.L_510:
        /*003c*/ 	.word	0x00000000
        /*0040*/ 	.short	0x0002
        /*0042*/ 	.short	0x0010
        /*0044*/ 	.byte	0x00, 0xf0, 0x11, 0x00


	//----- nvinfo : EIATTR_KPARAM_INFO
	.align		4
.L_511:
        /*0048*/ 	.byte	0x04, 0x17
        /*004a*/ 	.short	(.L_513 - .L_512)
.L_512:
        /*004c*/ 	.word	0x00000000
        /*0050*/ 	.short	0x0001
        /*0052*/ 	.short	0x0008
        /*0054*/ 	.byte	0x00, 0xf5, 0x21, 0x00


	//----- nvinfo : EIATTR_KPARAM_INFO
	.align		4
.L_513:
        /*0058*/ 	.byte	0x04, 0x17
        /*005a*/ 	.short	(.L_515 - .L_514)
.L_514:
        /*005c*/ 	.word	0x00000000
        /*0060*/ 	.short	0x0000
        /*0062*/ 	.short	0x0000
        /*0064*/ 	.byte	0x00, 0xf0, 0x21, 0x00


	//----- nvinfo : EIATTR_SPARSE_MMA_MASK
	.align		4
.L_515:
        /*0068*/ 	.byte	0x03, 0x50
        /*006a*/ 	.short	0x0000


	//----- nvinfo : EIATTR_MAXREG_COUNT
	.align		4
        /*006c*/ 	.byte	0x03, 0x1b
        /*006e*/ 	.short	0x0080


	//----- nvinfo : EIATTR_NUM_BARRIERS
	.align		4
        /*0070*/ 	.byte	0x02, 0x4c
        /*0072*/ 	.byte	0x01
	.zero		1


	//----- nvinfo : EIATTR_MERCURY_ISA_VERSION
	.align		4
        /*0074*/ 	.byte	0x03, 0x5f
        /*0076*/ 	.short	0x0101


	//----- nvinfo : EIATTR_UNUSED_LOAD_BYTE_OFFSET
	.align		4
        /*0078*/ 	.byte	0x04, 0x44
        /*007a*/ 	.short	(.L_517 - .L_516)


	//   ....[0]....
.L_516:
        /*007c*/ 	.word	0x00000de0
        /*0080*/ 	.word	0x0000fff0


	//   ....[1]....
        /*0084*/ 	.word	0x000011f0
        /*0088*/ 	.word	0x0000fff0


	//   ....[2]....
        /*008c*/ 	.word	0x000026b0
        /*0090*/ 	.word	0x0000fff0


	//----- nvinfo : EIATTR_COOP_GROUP_MASK_REGIDS
	.align		4
.L_517:
        /*0094*/ 	.byte	0x04, 0x29
        /*0096*/ 	.short	(.L_519 - .L_518)


	//   ....[0]....
.L_518:
        /*0098*/ 	.word	0xffffffff


	//   ....[1]....
        /*009c*/ 	.word	0xffffffff


	//   ....[2]....
        /*00a0*/ 	.word	0xffffffff


	//   ....[3]....
        /*00a4*/ 	.word	0xffffffff


	//   ....[4]....
        /*00a8*/ 	.word	0xffffffff


	//   ....[5]....
        /*00ac*/ 	.word	0xffffffff


	//   ....[6]....
        /*00b0*/ 	.word	0xffffffff


	//   ....[7]....
        /*00b4*/ 	.word	0xffffffff


	//   ....[8]....
        /*00b8*/ 	.word	0xffffffff


	//   ....[9]....
        /*00bc*/ 	.word	0xffffffff


	//   ....[10]....
        /*00c0*/ 	.word	0xffffffff


	//   ....[11]....
        /*00c4*/ 	.word	0xffffffff


	//   ....[12]....
        /*00c8*/ 	.word	0xffffffff


	//   ....[13]....
        /*00cc*/ 	.word	0xffffffff


	//   ....[14]....
        /*00d0*/ 	.word	0xffffffff


	//----- nvinfo : EIATTR_COOP_GROUP_INSTR_OFFSETS
	.align		4
.L_519:
        /*00d4*/ 	.byte	0x04, 0x28
        /*00d6*/ 	.short	(.L_521 - .L_520)


	//   ....[0]....
.L_520:
        /*00d8*/ 	.word	0x00000bf0


	//   ....[1]....
        /*00dc*/ 	.word	0x00000c50


	//   ....[2]....
        /*00e0*/ 	.word	0x00000cc0


	//   ....[3]....
        /*00e4*/ 	.word	0x00000d10


	//   ....[4]....
        /*00e8*/ 	.word	0x00000d40


	//   ....[5]....
        /*00ec*/ 	.word	0x00000f90


	//   ....[6]....
        /*00f0*/ 	.word	0x00001020


	//   ....[7]....
        /*00f4*/ 	.word	0x00001070


	//   ....[8]....
        /*00f8*/ 	.word	0x000010b0


	//   ....[9]....
        /*00fc*/ 	.word	0x000010f0


	//   ....[10]....
        /*0100*/ 	.word	0x000024c0


	//   ....[11]....
        /*0104*/ 	.word	0x00002550


	//   ....[12]....
        /*0108*/ 	.word	0x000025a0


	//   ....[13]....
        /*010c*/ 	.word	0x000025e0


	//   ....[14]....
        /*0110*/ 	.word	0x00002610


	//----- nvinfo : EIATTR_VRC_CTA_INIT_COUNT
	.align		4
.L_521:
        /*0114*/ 	.byte	0x02, 0x4a
	.zero		1
	.zero		1


	//----- nvinfo : EIATTR_EXIT_INSTR_OFFSETS
	.align		4
        /*0118*/ 	.byte	0x04, 0x1c
        /*011a*/ 	.short	(.L_523 - .L_522)


	//   ....[0]....
.L_522:
        /*011c*/ 	.word	0x000027f0


	//   ....[1]....
        /*0120*/ 	.word	0x00002830


	//----- nvinfo : EIATTR_MAX_THREADS
	.align		4
.L_523:
        /*0124*/ 	.byte	0x04, 0x05
        /*0126*/ 	.short	(.L_525 - .L_524)
.L_524:
        /*0128*/ 	.word	0x00000200
        /*012c*/ 	.word	0x00000001
        /*0130*/ 	.word	0x00000001


	//----- nvinfo : EIATTR_CRS_STACK_SIZE
	.align		4
.L_525:
        /*0134*/ 	.byte	0x04, 0x1e
        /*0136*/ 	.short	(.L_527 - .L_526)
.L_526:
        /*0138*/ 	.word	0x00000000


	//----- nvinfo : EIATTR_CBANK_PARAM_SIZE
	.align		4
.L_527:
        /*013c*/ 	.byte	0x03, 0x19
        /*013e*/ 	.short	0x003e


	//----- nvinfo : EIATTR_PARAM_CBANK
	.align		4
        /*0140*/ 	.byte	0x04, 0x0a
        /*0142*/ 	.short	(.L_529 - .L_528)
	.align		4
.L_528:
        /*0144*/ 	.word	index@(.nv.constant0._ZN3cub18CUB_300001_SM_10006detail6reduce18DeviceReduceKernelINS2_10policy_hubIfjN4cuda3std3__44plusIfEEE10Policy1000EN6thrust24THRUST_300001_SM_1000_NS10device_ptrIfEEjS9_fNS7_10__identityEEEvT0_PT3_T1_NS0_13GridEvenShareISK_EET2_T4_)
        /*0148*/ 	.short	0x0380
        /*014a*/ 	.short	0x003e


	//----- nvinfo : EIATTR_SW_WAR
	.align		4
.L_529:
        /*014c*/ 	.byte	0x04, 0x36
        /*014e*/ 	.short	(.L_531 - .L_530)
.L_530:
        /*0150*/ 	.word	0x00000008
.L_531:


//--------------------- .nv.info._ZN3cub18CUB_300001_SM_10006detail6reduce28DeviceReduceSingleTileKernelINS2_10policy_hubIfjN4cuda3std3__44plusIfEEE10Policy1000EN6thrust24THRUST_300001_SM_1000_NS10device_ptrIfEEPfjS9_ffNS7_10__identityEEEvT0_T1_T2_T3_T4_T6_ --------------------------
	.section	.nv.info._ZN3cub18CUB_300001_SM_10006detail6reduce28DeviceReduceSingleTileKernelINS2_10policy_hubIfjN4cuda3std3__44plusIfEEE10Policy1000EN6thrust24THRUST_300001_SM_1000_NS10device_ptrIfEEPfjS9_ffNS7_10__identityEEEvT0_T1_T2_T3_T4_T6_,"",@"SHT_CUDA_INFO"
	.sectionflags	@""
	.align	4


	//----- nvinfo : EIATTR_CUDA_API_VERSION
	.align		4
        /*0000*/ 	.byte	0x04, 0x37
        /*0002*/ 	.short	(.L_533 - .L_532)
.L_532:
        /*0004*/ 	.word	0x00000082


	//----- nvinfo : EIATTR_KPARAM_INFO
	.align		4
.L_533:
        /*0008*/ 	.byte	0x04, 0x17
        /*000a*/ 	.short	(.L_535 - .L_534)
.L_534:
        /*000c*/ 	.word	0x00000000
        /*0010*/ 	.short	0x0005
        /*0012*/ 	.short	0x001c
        /*0014*/ 	.byte	0x00, 0xf0, 0x05, 0x00


	//----- nvinfo : EIATTR_KPARAM_INFO
	.align		4
.L_535:
        /*0018*/ 	.byte	0x04, 0x17
        /*001a*/ 	.short	(.L_537 - .L_536)
.L_536:
        /*001c*/ 	.word	0x00000000
        /*0020*/ 	.short	0x0004
        /*0022*/ 	.short	0x0018
        /*0024*/ 	.byte	0x00, 0xf0, 0x11, 0x00


	//----- nvinfo : EIATTR_KPARAM_INFO
	.align		4
.L_537:
        /*0028*/ 	.byte	0x04, 0x17
        /*002a*/ 	.short	(.L_539 - .L_538)
.L_538:
        /*002c*/ 	.word	0x00000000
        /*0030*/ 	.short	0x0003
        /*0032*/ 	.short	0x0014
        /*0034*/ 	.byte	0x00, 0xf0, 0x05, 0x00


	//----- nvinfo : EIATTR_KPARAM_INFO
	.align		4
.L_539:
        /*0038*/ 	.byte	0x04, 0x17
        /*003a*/ 	.short	(.L_541 - .L_540)
.L_540:
        /*003c*/ 	.word	0x00000000
        /*0040*/ 	.short	0x0002
        /*0042*/ 	.short	0x0010
        /*0044*/ 	.byte	0x00, 0xf0, 0x11, 0x00


	//----- nvinfo : EIATTR_KPARAM_INFO
	.align		4
.L_541:
        /*0048*/ 	.byte	0x04, 0x17
        /*004a*/ 	.short	(.L_543 - .L_542)
.L_542:
        /*004c*/ 	.word	0x00000000
        /*0050*/ 	.short	0x0001
        /*0052*/ 	.short	0x0008
        /*0054*/ 	.byte	0x00, 0xf5, 0x21, 0x00


	//----- nvinfo : EIATTR_KPARAM_INFO
	.align		4
.L_543:
        /*0058*/ 	.byte	0x04, 0x17
        /*005a*/ 	.short	(.L_545 - .L_544)
.L_544:
        /*005c*/ 	.word	0x00000000
        /*0060*/ 	.short	0x0000
        /*0062*/ 	.short	0x0000
        /*0064*/ 	.byte	0x00, 0xf0, 0x21, 0x00


	//----- nvinfo : EIATTR_SPARSE_MMA_MASK
	.align		4
.L_545:
        /*0068*/ 	.byte	0x03, 0x50
        /*006a*/ 	.short	0x0000


	//----- nvinfo : EIATTR_MAXREG_COUNT
	.align		4
        /*006c*/ 	.byte	0x03, 0x1b
        /*006e*/ 	.short	0x0080


	//----- nvinfo : EIATTR_NUM_BARRIERS
	.align		4
        /*0070*/ 	.byte	0x02, 0x4c
        /*0072*/ 	.byte	0x01
	.zero		1


	//----- nvinfo : EIATTR_MERCURY_ISA_VERSION
	.align		4
        /*0074*/ 	.byte	0x03, 0x5f
        /*0076*/ 	.short	0x0101


	//----- nvinfo : EIATTR_UNUSED_LOAD_BYTE_OFFSET
	.align		4
        /*0078*/ 	.byte	0x04, 0x44
        /*007a*/ 	.short	(.L_547 - .L_546)


	//   ....[0]....
.L_546:
        /*007c*/ 	.word	0x00000b00
        /*0080*/ 	.word	0x0000fff0


	//   ....[1]....
        /*0084*/ 	.word	0x00000f10
        /*0088*/ 	.word	0x0000fff0


	//   ....[2]....
        /*008c*/ 	.word	0x00002270
        /*0090*/ 	.word	0x0000fff0


	//----- nvinfo : EIATTR_COOP_GROUP_MASK_REGIDS
	.align		4
.L_547:
        /*0094*/ 	.byte	0x04, 0x29
        /*0096*/ 	.short	(.L_549 - .L_548)


	//   ....[0]....
.L_548:
        /*0098*/ 	.word	0xffffffff


	//   ....[1]....
        /*009c*/ 	.word	0xffffffff


	//   ....[2]....
        /*00a0*/ 	.word	0xffffffff


	//   ....[3]....
        /*00a4*/ 	.word	0xffffffff


	//   ....[4]....
        /*00a8*/ 	.word	0xffffffff


	//   ....[5]....
        /*00ac*/ 	.word	0xffffffff


	//   ....[6]....
        /*00b0*/ 	.word	0xffffffff


	//   ....[7]....
        /*00b4*/ 	.word	0xffffffff


	//   ....[8]....
        /*00b8*/ 	.word	0xffffffff


	//   ....[9]....
        /*00bc*/ 	.word	0xffffffff


	//   ....[10]....
        /*00c0*/ 	.word	0xffffffff


	//   ....[11]....
        /*00c4*/ 	.word	0xffffffff


	//   ....[12]....
        /*00c8*/ 	.word	0xffffffff


	//   ....[13]....
        /*00cc*/ 	.word	0xffffffff


	//   ....[14]....
        /*00d0*/ 	.word	0xffffffff


	//----- nvinfo : EIATTR_COOP_GROUP_INSTR_OFFSETS
	.align		4
.L_549:
        /*00d4*/ 	.byte	0x04, 0x28
        /*00d6*/ 	.short	(.L_551 - .L_550)


	//   ....[0]....
.L_550:
        /*00d8*/ 	.word	0x00000910


	//   ....[1]....
        /*00dc*/ 	.word	0x00000970


	//   ....[2]....
        /*00e0*/ 	.word	0x000009e0


	//   ....[3]....
        /*00e4*/ 	.word	0x00000a30


	//   ....[4]....
        /*00e8*/ 	.word	0x00000a60


	//   ....[5]....
        /*00ec*/ 	.word	0x00000cb0


	//   ....[6]....
        /*00f0*/ 	.word	0x00000d40


	//   ....[7]....
        /*00f4*/ 	.word	0x00000d80


	//   ....[8]....
        /*00f8*/ 	.word	0x00000dd0


	//   ....[9]....
        /*00fc*/ 	.word	0x00000e10


	//   ....[10]....
        /*0100*/ 	.word	0x00002090


	//   ....[11]....
        /*0104*/ 	.word	0x00002110


	//   ....[12]....
        /*0108*/ 	.word	0x00002160


	//   ....[13]....
        /*010c*/ 	.word	0x000021a0


	//   ....[14]....
        /*0110*/ 	.word	0x000021d0


	//----- nvinfo : EIATTR_VRC_CTA_INIT_COUNT
	.align		4
.L_551:
        /*0114*/ 	.byte	0x02, 0x4a
	.zero		1
	.zero		1


	//----- nvinfo : EIATTR_EXIT_INSTR_OFFSETS
	.align		4
        /*0118*/ 	.byte	0x04, 0x1c
        /*011a*/ 	.short	(.L_553 - .L_552)


	//   ....[0]....
.L_552:
        /*011c*/ 	.word	0x00000080


	//   ....[1]....
        /*0120*/ 	.word	0x000000c0


	//   ....[2]....
        /*0124*/ 	.word	0x000023b0


	//   ....[3]....
        /*0128*/ 	.word	0x00002400


	//----- nvinfo : EIATTR_MAX_THREADS
	.align		4
.L_553:
        /*012c*/ 	.byte	0x04, 0x05
        /*012e*/ 	.short	(.L_555 - .L_554)
.L_554:
        /*0130*/ 	.word	0x00000200
        /*0134*/ 	.word	0x00000001
        /*0138*/ 	.word	0x00000001


	//----- nvinfo : EIATTR_CRS_STACK_SIZE
	.align		4
.L_555:
        /*013c*/ 	.byte	0x04, 0x1e
        /*013e*/ 	.short	(.L_557 - .L_556)
.L_556:
        /*0140*/ 	.word	0x00000000


	//----- nvinfo : EIATTR_CBANK_PARAM_SIZE
	.align		4
.L_557:
        /*0144*/ 	.byte	0x03, 0x19
        /*0146*/ 	.short	0x001d


	//----- nvinfo : EIATTR_PARAM_CBANK
	.align		4
        /*0148*/ 	.byte	0x04, 0x0a
        /*014a*/ 	.short	(.L_559 - .L_558)
	.align		4
.L_558:
        /*014c*/ 	.word	index@(.nv.constant0._ZN3cub18CUB_300001_SM_10006detail6reduce28DeviceReduceSingleTileKernelINS2_10policy_hubIfjN4cuda3std3__44plusIfEEE10Policy1000EN6thrust24THRUST_300001_SM_1000_NS10device_ptrIfEEPfjS9_ffNS7_10__identityEEEvT0_T1_T2_T3_T4_T6_)
        /*0150*/ 	.short	0x0380
        /*0152*/ 	.short	0x001d


	//----- nvinfo : EIATTR_SW_WAR
	.align		4
.L_559:
        /*0154*/ 	.byte	0x04, 0x36
        /*0156*/ 	.short	(.L_561 - .L_560)
.L_560:
        /*0158*/ 	.word	0x00000008
.L_561:


//--------------------- .nv.info._ZN3cub18CUB_300001_SM_10006detail11EmptyKernelIvEEvv --------------------------
	.section	.nv.info._ZN3cub18CUB_300001_SM_10006detail11EmptyKernelIvEEvv,"",@"SHT_CUDA_INFO"
	.sectionflags	@""
	.align	4


	//----- nvinfo : EIATTR_CUDA_API_VERSION
	.align		4
        /*0000*/ 	.byte	0x04, 0x37
        /*0002*/ 	.short	(.L_563 - .L_562)
.L_562:
        /*0004*/ 	.word	0x00000082


	//----- nvinfo : EIATTR_SPARSE_MMA_MASK
	.align		4
.L_563:
        /*0008*/ 	.byte	0x03, 0x50
        /*000a*/ 	.short	0x0000


	//----- nvinfo : EIATTR_MAXREG_COUNT
	.align		4
        /*000c*/ 	.byte	0x03, 0x1b
        /*000e*/ 	.short	0x00ff


	//----- nvinfo : EIATTR_MERCURY_ISA_VERSION
	.align		4
        /*0010*/ 	.byte	0x03, 0x5f
        /*0012*/ 	.short	0x0101


	//----- nvinfo : EIATTR_VRC_CTA_INIT_COUNT
	.align		4
        /*0014*/ 	.byte	0x02, 0x4a
	.zero		1
	.zero		1


	//----- nvinfo : EIATTR_EXIT_INSTR_OFFSETS
	.align		4
        /*0018*/ 	.byte	0x04, 0x1c
        /*001a*/ 	.short	(.L_565 - .L_564)


	//   ....[0]....
.L_564:
        /*001c*/ 	.word	0x00000010


	//----- nvinfo : EIATTR_SW_WAR
	.align		4
.L_565:
        /*0020*/ 	.byte	0x04, 0x36
        /*0022*/ 	.short	(.L_567 - .L_566)
.L_566:
        /*0024*/ 	.word	0x00000008
.L_567:


//--------------------- .nv.info._Z10poissonR2CP6float2S0_PfS1_ffii --------------------------
	.section	.nv.info._Z10poissonR2CP6float2S0_PfS1_ffii,"",@"SHT_CUDA_INFO"
	.sectionflags	@""
	.align	4


	//----- nvinfo : EIATTR_CUDA_API_VERSION
	.align		4
        /*0000*/ 	.byte	0x04, 0x37
        /*0002*/ 	.short	(.L_569 - .L_568)
.L_568:
        /*0004*/ 	.word	0x00000082


	//----- nvinfo : EIATTR_KPARAM_INFO
	.align		4
.L_569:
        /*0008*/ 	.byte	0x04, 0x17
        /*000a*/ 	.short	(.L_571 - .L_570)
.L_570:
        /*000c*/ 	.word	0x00000000
        /*0010*/ 	.short	0x0007
        /*0012*/ 	.short	0x002c
        /*0014*/ 	.byte	0x00, 0xf0, 0x11, 0x00


	//----- nvinfo : EIATTR_KPARAM_INFO
	.align		4
.L_571:
        /*0018*/ 	.byte	0x04, 0x17
        /*001a*/ 	.short	(.L_573 - .L_572)
.L_572:
        /*001c*/ 	.word	0x00000000
        /*0020*/ 	.short	0x0006
        /*0022*/ 	.short	0x0028
        /*0024*/ 	.byte	0x00, 0xf0, 0x11, 0x00


	//----- nvinfo : EIATTR_KPARAM_INFO
	.align		4
.L_573:
        /*0028*/ 	.byte	0x04, 0x17
        /*002a*/ 	.short	(.L_575 - .L_574)
.L_574:
        /*002c*/ 	.word	0x00000000
        /*0030*/ 	.short	0x0005
        /*0032*/ 	.short	0x0024
        /*0034*/ 	.byte	0x00, 0xf0, 0x11, 0x00


	//----- nvinfo : EIATTR_KPARAM_INFO
	.align		4
.L_575:
        /*0038*/ 	.byte	0x04, 0x17
        /*003a*/ 	.short	(.L_577 - .L_576)
.L_576:
        /*003c*/ 	.word	0x00000000
        /*0040*/ 	.short	0x0004
        /*0042*/ 	.short	0x0020
        /*0044*/ 	.byte	0x00, 0xf0, 0x11, 0x00


	//----- nvinfo : EIATTR_KPARAM_INFO
	.align		4
.L_577:
        /*0048*/ 	.byte	0x04, 0x17
        /*004a*/ 	.short	(.L_579 - .L_578)
.L_578:
        /*004c*/ 	.word	0x00000000
        /*0050*/ 	.short	0x0003
        /*0052*/ 	.short	0x0018
        /*0054*/ 	.byte	0x00, 0xf5, 0x21, 0x00


	//----- nvinfo : EIATTR_KPARAM_INFO
	.align		4
.L_579:
        /*0058*/ 	.byte	0x04, 0x17
        /*005a*/ 	.short	(.L_581 - .L_580)
.L_580:
        /*005c*/ 	.word	0x00000000
        /*0060*/ 	.short	0x0002
        /*0062*/ 	.short	0x0010
        /*0064*/ 	.byte	0x00, 0xf5, 0x21, 0x00


	//----- nvinfo : EIATTR_KPARAM_INFO
	.align		4
.L_581:
        /*0068*/ 	.byte	0x04, 0x17
        /*006a*/ 	.short	(.L_583 - .L_582)
.L_582:
        /*006c*/ 	.word	0x00000000
        /*0070*/ 	.short	0x0001
        /*0072*/ 	.short	0x0008
        /*0074*/ 	.byte	0x00, 0xf5, 0x21, 0x00


	//----- nvinfo : EIATTR_KPARAM_INFO
	.align		4
.L_583:
        /*0078*/ 	.byte	0x04, 0x17
        /*007a*/ 	.short	(.L_585 - .L_584)
.L_584:
        /*007c*/ 	.word	0x00000000
        /*0080*/ 	.short	0x0000
        /*0082*/ 	.short	0x0000
        /*0084*/ 	.byte	0x00, 0xf5, 0x21, 0x00


	//----- nvinfo : EIATTR_SPARSE_MMA_MASK
	.align		4
.L_585:
        /*0088*/ 	.byte	0x03, 0x50
        /*008a*/ 	.short	0x0000


	//----- nvinfo : EIATTR_MAXREG_COUNT
	.align		4
        /*008c*/ 	.byte	0x03, 0x1b
        /*008e*/ 	.short	0x00ff


	//----- nvinfo : EIATTR_MERCURY_ISA_VERSION
	.align		4
        /*0090*/ 	.byte	0x03, 0x5f
        /*0092*/ 	.short	0x0101


	//----- nvinfo : EIATTR_VRC_CTA_INIT_COUNT
	.align		4
        /*0094*/ 	.byte	0x02, 0x4a
	.zero		1
	.zero		1


	//----- nvinfo : EIATTR_EXIT_INSTR_OFFSETS
	.align		4
        /*0098*/ 	.byte	0x04, 0x1c
        /*009a*/ 	.short	(.L_587 - .L_586)


	//   ....[0]....
.L_586:
        /*009c*/ 	.word	0x000000e0


	//   ....[1]....
        /*00a0*/ 	.word	0x000007b0


	//----- nvinfo : EIATTR_CRS_STACK_SIZE
	.align		4
.L_587:
        /*00a4*/ 	.byte	0x04, 0x1e
        /*00a6*/ 	.short	(.L_589 - .L_588)
.L_588:
        /*00a8*/ 	.word	0x00000000


	//----- nvinfo : EIATTR_CBANK_PARAM_SIZE
	.align		4
.L_589:
        /*00ac*/ 	.byte	0x03, 0x19
        /*00ae*/ 	.short	0x0030


	//----- nvinfo : EIATTR_PARAM_CBANK
	.align		4
        /*00b0*/ 	.byte	0x04, 0x0a
        /*00b2*/ 	.short	(.L_591 - .L_590)
	.align		4
.L_590:
        /*00b4*/ 	.word	index@(.nv.constant0._Z10poissonR2CP6float2S0_PfS1_ffii)
        /*00b8*/ 	.short	0x0380
        /*00ba*/ 	.short	0x0030


	//----- nvinfo : EIATTR_SW_WAR
	.align		4
.L_591:
        /*00bc*/ 	.byte	0x04, 0x36
        /*00be*/ 	.short	(.L_593 - .L_592)
.L_592:
        /*00c0*/ 	.word	0x00000008
.L_593:


//--------------------- .nv.info._Z10div_pst_fdPfS_S_fffii --------------------------
	.section	.nv.info._Z10div_pst_fdPfS_S_fffii,"",@"SHT_CUDA_INFO"
	.sectionflags	@""
	.align	4


	//----- nvinfo : EIATTR_CUDA_API_VERSION
	.align		4
        /*0000*/ 	.byte	0x04, 0x37
        /*0002*/ 	.short	(.L_595 - .L_594)
.L_594:
        /*0004*/ 	.word	0x00000082


	//----- nvinfo : EIATTR_KPARAM_INFO
	.align		4
.L_595:
        /*0008*/ 	.byte	0x04, 0x17
        /*000a*/ 	.short	(.L_597 - .L_596)
.L_596:
        /*000c*/ 	.word	0x00000000
        /*0010*/ 	.short	0x0007
        /*0012*/ 	.short	0x0028
        /*0014*/ 	.byte	0x00, 0xf0, 0x11, 0x00


	//----- nvinfo : EIATTR_KPARAM_INFO
	.align		4
.L_597:
        /*0018*/ 	.byte	0x04, 0x17
        /*001a*/ 	.short	(.L_599 - .L_598)
.L_598:
        /*001c*/ 	.word	0x00000000
        /*0020*/ 	.short	0x0006
        /*0022*/ 	.short	0x0024
        /*0024*/ 	.byte	0x00, 0xf0, 0x11, 0x00


	//----- nvinfo : EIATTR_KPARAM_INFO
	.align		4
.L_599:
        /*0028*/ 	.byte	0x04, 0x17
        /*002a*/ 	.short	(.L_601 - .L_600)
.L_600:
        /*002c*/ 	.word	0x00000000
        /*0030*/ 	.short	0x0005
        /*0032*/ 	.short	0x0020
        /*0034*/ 	.byte	0x00, 0xf0, 0x11, 0x00


	//----- nvinfo : EIATTR_KPARAM_INFO
	.align		4
.L_601:
        /*0038*/ 	.byte	0x04, 0x17
        /*003a*/ 	.short	(.L_603 - .L_602)
.L_602:
        /*003c*/ 	.word	0x00000000
        /*0040*/ 	.short	0x0004
        /*0042*/ 	.short	0x001c
        /*0044*/ 	.byte	0x00, 0xf0, 0x11, 0x00


	//----- nvinfo : EIATTR_KPARAM_INFO
	.align		4
.L_603:
        /*0048*/ 	.byte	0x04, 0x17
        /*004a*/ 	.short	(.L_605 - .L_604)
.L_604:
        /*004c*/ 	.word	0x00000000
        /*0050*/ 	.short	0x0003
        /*0052*/ 	.short	0x0018
        /*0054*/ 	.byte	0x00, 0xf0, 0x11, 0x00


	//----- nvinfo : EIATTR_KPARAM_INFO
	.align		4
.L_605:
        /*0058*/ 	.byte	0x04, 0x17
        /*005a*/ 	.short	(.L_607 - .L_606)
.L_606:
        /*005c*/ 	.word	0x00000000
        /*0060*/ 	.short	0x0002
        /*0062*/ 	.short	0x0010
        /*0064*/ 	.byte	0x00, 0xf5, 0x21, 0x00


	//----- nvinfo : EIATTR_KPARAM_INFO
	.align		4
.L_607:
        /*0068*/ 	.byte	0x04, 0x17
        /*006a*/ 	.short	(.L_609 - .L_608)
.L_608:
        /*006c*/ 	.word	0x00000000
        /*0070*/ 	.short	0x0001
        /*0072*/ 	.short	0x0008
        /*0074*/ 	.byte	0x00, 0xf5, 0x21, 0x00


	//----- nvinfo : EIATTR_KPARAM_INFO
	.align		4
.L_609:
        /*0078*/ 	.byte	0x04, 0x17
        /*007a*/ 	.short	(.L_611 - .L_610)
.L_610:
        /*007c*/ 	.word	0x00000000
        /*0080*/ 	.short	0x0000
        /*0082*/ 	.short	0x0000
        /*0084*/ 	.byte	0x00, 0xf5, 0x21, 0x00


	//----- nvinfo : EIATTR_SPARSE_MMA_MASK
	.align		4
.L_611:
        /*0088*/ 	.byte	0x03, 0x50
        /*008a*/ 	.short	0x0000


	//----- nvinfo : EIATTR_MAXREG_COUNT
	.align		4
        /*008c*/ 	.byte	0x03, 0x1b
        /*008e*/ 	.short	0x00ff


	//----- nvinfo : EIATTR_MERCURY_ISA_VERSION
	.align		4
        /*0090*/ 	.byte	0x03, 0x5f
        /*0092*/ 	.short	0x0101


	//----- nvinfo : EIATTR_VRC_CTA_INIT_COUNT
	.align		4
        /*0094*/ 	.byte	0x02, 0x4a
	.zero		1
	.zero		1


	//----- nvinfo : EIATTR_EXIT_INSTR_OFFSETS
	.align		4
        /*0098*/ 	.byte	0x04, 0x1c
        /*009a*/ 	.short	(.L_613 - .L_612)


	//   ....[0]....
.L_612:
        /*009c*/ 	.word	0x00000bc0


	//----- nvinfo : EIATTR_CRS_STACK_SIZE
	.align		4
.L_613:
        /*00a0*/ 	.byte	0x04, 0x1e
        /*00a2*/ 	.short	(.L_615 - .L_614)
.L_614:
        /*00a4*/ 	.word	0x00000000


	//----- nvinfo : EIATTR_CBANK_PARAM_SIZE
	.align		4
.L_615:
        /*00a8*/ 	.byte	0x03, 0x19
        /*00aa*/ 	.short	0x002c


	//----- nvinfo : EIATTR_PARAM_CBANK
	.align		4
        /*00ac*/ 	.byte	0x04, 0x0a
        /*00ae*/ 	.short	(.L_617 - .L_616)
	.align		4
.L_616:
        /*00b0*/ 	.word	index@(.nv.constant0._Z10div_pst_fdPfS_S_fffii)
        /*00b4*/ 	.short	0x0380
        /*00b6*/ 	.short	0x002c


	//----- nvinfo : EIATTR_SW_WAR
	.align		4
.L_617:
        /*00b8*/ 	.byte	0x04, 0x36
        /*00ba*/ 	.short	(.L_619 - .L_618)
.L_618:
        /*00bc*/ 	.word	0x00000008
.L_619:


//--------------------- .nv.info._Z10fftR2C_lapP6float2S0_PfS1_ii --------------------------
	.section	.nv.info._Z10fftR2C_lapP6float2S0_PfS1_ii,"",@"SHT_CUDA_INFO"
	.sectionflags	@""
	.align	4


	//----- nvinfo : EIATTR_CUDA_API_VERSION
	.align		4
        /*0000*/ 	.byte	0x04, 0x37
        /*0002*/ 	.short	(.L_621 - .L_620)
.L_620:
        /*0004*/ 	.word	0x00000082


	//----- nvinfo : EIATTR_KPARAM_INFO
	.align		4
.L_621:
        /*0008*/ 	.byte	0x04, 0x17
        /*000a*/ 	.short	(.L_623 - .L_622)
.L_622:
        /*000c*/ 	.word	0x00000000
        /*0010*/ 	.short	0x0005
        /*0012*/ 	.short	0x0024
        /*0014*/ 	.byte	0x00, 0xf0, 0x11, 0x00


	//----- nvinfo : EIATTR_KPARAM_INFO
	.align		4
.L_623:
        /*0018*/ 	.byte	0x04, 0x17
        /*001a*/ 	.short	(.L_625 - .L_624)
.L_624:
        /*001c*/ 	.word	0x00000000
        /*0020*/ 	.short	0x0004
        /*0022*/ 	.short	0x0020
        /*0024*/ 	.byte	0x00, 0xf0, 0x11, 0x00


	//----- nvinfo : EIATTR_KPARAM_INFO
	.align		4
.L_625:
        /*0028*/ 	.byte	0x04, 0x17
        /*002a*/ 	.short	(.L_627 - .L_626)
.L_626:
        /*002c*/ 	.word	0x00000000
        /*0030*/ 	.short	0x0003
        /*0032*/ 	.short	0x0018
        /*0034*/ 	.byte	0x00, 0xf5, 0x21, 0x00


	//----- nvinfo : EIATTR_KPARAM_INFO
	.align		4
.L_627:
        /*0038*/ 	.byte	0x04, 0x17
        /*003a*/ 	.short	(.L_629 - .L_628)
.L_628:
        /*003c*/ 	.word	0x00000000
        /*0040*/ 	.short	0x0002
        /*0042*/ 	.short	0x0010
        /*0044*/ 	.byte	0x00, 0xf5, 0x21, 0x00


	//----- nvinfo : EIATTR_KPARAM_INFO
	.align		4
.L_629:
        /*0048*/ 	.byte	0x04, 0x17
        /*004a*/ 	.short	(.L_631 - .L_630)
.L_630:
        /*004c*/ 	.word	0x00000000
        /*0050*/ 	.short	0x0001
        /*0052*/ 	.short	0x0008
        /*0054*/ 	.byte	0x00, 0xf5, 0x21, 0x00


	//----- nvinfo : EIATTR_KPARAM_INFO
	.align		4
.L_631:
        /*0058*/ 	.byte	0x04, 0x17
        /*005a*/ 	.short	(.L_633 - .L_632)
.L_632:
        /*005c*/ 	.word	0x00000000
        /*0060*/ 	.short	0x0000
        /*0062*/ 	.short	0x0000
        /*0064*/ 	.byte	0x00, 0xf5, 0x21, 0x00


	//----- nvinfo : EIATTR_SPARSE_MMA_MASK
	.align		4
.L_633:
        /*0068*/ 	.byte	0x03, 0x50
        /*006a*/ 	.short	0x0000


	//----- nvinfo : EIATTR_MAXREG_COUNT
	.align		4
        /*006c*/ 	.byte	0x03, 0x1b
        /*006e*/ 	.short	0x00ff


	//----- nvinfo : EIATTR_MERCURY_ISA_VERSION
	.align		4
        /*0070*/ 	.byte	0x03, 0x5f
        /*0072*/ 	.short	0x0101


	//----- nvinfo : EIATTR_VRC_CTA_INIT_COUNT
	.align		4
        /*0074*/ 	.byte	0x02, 0x4a
	.zero		1
	.zero		1


	//----- nvinfo : EIATTR_EXIT_INSTR_OFFSETS
	.align		4
        /*0078*/ 	.byte	0x04, 0x1c
        /*007a*/ 	.short	(.L_635 - .L_634)


	//   ....[0]....
.L_634:
        /*007c*/ 	.word	0x000000e0


	//   ....[1]....
        /*0080*/ 	.word	0x00000600


	//----- nvinfo : EIATTR_CRS_STACK_SIZE
	.align		4
.L_635:
        /*0084*/ 	.byte	0x04, 0x1e
        /*0086*/ 	.short	(.L_637 - .L_636)
.L_636:
        /*0088*/ 	.word	0x00000000


	//----- nvinfo : EIATTR_CBANK_PARAM_SIZE
	.align		4
.L_637:
        /*008c*/ 	.byte	0x03, 0x19
        /*008e*/ 	.short	0x0028


	//----- nvinfo : EIATTR_PARAM_CBANK
	.align		4
        /*0090*/ 	.byte	0x04, 0x0a
        /*0092*/ 	.short	(.L_639 - .L_638)
	.align		4
.L_638:
        /*0094*/ 	.word	index@(.nv.constant0._Z10fftR2C_lapP6float2S0_PfS1_ii)
        /*0098*/ 	.short	0x0380
        /*009a*/ 	.short	0x0028


	//----- nvinfo : EIATTR_SW_WAR
	.align		4
.L_639:
        /*009c*/ 	.byte	0x04, 0x36
        /*009e*/ 	.short	(.L_641 - .L_640)
.L_640:
        /*00a0*/ 	.word	0x00000008
.L_641:


//--------------------- .nv.info._Z13fftR2C_deriv1P6float2S0_iPfii --------------------------
	.section	.nv.info._Z13fftR2C_deriv1P6float2S0_iPfii,"",@"SHT_CUDA_INFO"
	.sectionflags	@""
	.align	4


	//----- nvinfo : EIATTR_CUDA_API_VERSION
	.align		4
        /*0000*/ 	.byte	0x04, 0x37
        /*0002*/ 	.short	(.L_643 - .L_642)
.L_642:
        /*0004*/ 	.word	0x00000082


	//----- nvinfo : EIATTR_KPARAM_INFO
	.align		4
.L_643:
        /*0008*/ 	.byte	0x04, 0x17
        /*000a*/ 	.short	(.L_645 - .L_644)
.L_644:
        /*000c*/ 	.word	0x00000000
        /*0010*/ 	.short	0x0005
        /*0012*/ 	.short	0x0024
        /*0014*/ 	.byte	0x00, 0xf0, 0x11, 0x00


	//----- nvinfo : EIATTR_KPARAM_INFO
	.align		4
.L_645:
        /*0018*/ 	.byte	0x04, 0x17
        /*001a*/ 	.short	(.L_647 - .L_646)
.L_646:
        /*001c*/ 	.word	0x00000000
        /*0020*/ 	.short	0x0004
        /*0022*/ 	.short	0x0020
        /*0024*/ 	.byte	0x00, 0xf0, 0x11, 0x00


	//----- nvinfo : EIATTR_KPARAM_INFO
	.align		4
.L_647:
        /*0028*/ 	.byte	0x04, 0x17
        /*002a*/ 	.short	(.L_649 - .L_648)
.L_648:
        /*002c*/ 	.word	0x00000000
        /*0030*/ 	.short	0x0003
        /*0032*/ 	.short	0x0018
        /*0034*/ 	.byte	0x00, 0xf5, 0x21, 0x00


	//----- nvinfo : EIATTR_KPARAM_INFO
	.align		4
.L_649:
        /*0038*/ 	.byte	0x04, 0x17
        /*003a*/ 	.short	(.L_651 - .L_650)
.L_650:
        /*003c*/ 	.word	0x00000000
        /*0040*/ 	.short	0x0002
        /*0042*/ 	.short	0x0010
        /*0044*/ 	.byte	0x00, 0xf0, 0x11, 0x00


	//----- nvinfo : EIATTR_KPARAM_INFO
	.align		4
.L_651:
        /*0048*/ 	.byte	0x04, 0x17
        /*004a*/ 	.short	(.L_653 - .L_652)
.L_652:
        /*004c*/ 	.word	0x00000000
        /*0050*/ 	.short	0x0001
        /*0052*/ 	.short	0x0008
        /*0054*/ 	.byte	0x00, 0xf5, 0x21, 0x00


	//----- nvinfo : EIATTR_KPARAM_INFO
	.align		4
.L_653:
        /*0058*/ 	.byte	0x04, 0x17
        /*005a*/ 	.short	(.L_655 - .L_654)
.L_654:
        /*005c*/ 	.word	0x00000000
        /*0060*/ 	.short	0x0000
        /*0062*/ 	.short	0x0000
        /*0064*/ 	.byte	0x00, 0xf5, 0x21, 0x00


	//----- nvinfo : EIATTR_SPARSE_MMA_MASK
	.align		4
.L_655:
        /*0068*/ 	.byte	0x03, 0x50
        /*006a*/ 	.short	0x0000


	//----- nvinfo : EIATTR_MAXREG_COUNT
	.align		4
        /*006c*/ 	.byte	0x03, 0x1b
        /*006e*/ 	.short	0x00ff


	//----- nvinfo : EIATTR_MERCURY_ISA_VERSION
	.align		4
        /*0070*/ 	.byte	0x03, 0x5f
        /*0072*/ 	.short	0x0101


	//----- nvinfo : EIATTR_VRC_CTA_INIT_COUNT
	.align		4
        /*0074*/ 	.byte	0x02, 0x4a
	.zero		1
	.zero		1


	//----- nvinfo : EIATTR_EXIT_INSTR_OFFSETS
	.align		4
        /*0078*/ 	.byte	0x04, 0x1c
        /*007a*/ 	.short	(.L_657 - .L_656)


	//   ....[0]....
.L_656:
        /*007c*/ 	.word	0x000000e0


	//   ....[1]....
        /*0080*/ 	.word	0x00000600


	//----- nvinfo : EIATTR_CRS_STACK_SIZE
	.align		4
.L_657:
        /*0084*/ 	.byte	0x04, 0x1e
        /*0086*/ 	.short	(.L_659 - .L_658)
.L_658:
        /*0088*/ 	.word	0x00000000


	//----- nvinfo : EIATTR_CBANK_PARAM_SIZE
	.align		4
.L_659:
        /*008c*/ 	.byte	0x03, 0x19
        /*008e*/ 	.short	0x0028


	//----- nvinfo : EIATTR_PARAM_CBANK
	.align		4
        /*0090*/ 	.byte	0x04, 0x0a
        /*0092*/ 	.short	(.L_661 - .L_660)
	.align		4
.L_660:
        /*0094*/ 	.word	index@(.nv.constant0._Z13fftR2C_deriv1P6float2S0_iPfii)
        /*0098*/ 	.short	0x0380
        /*009a*/ 	.short	0x0028


	//----- nvinfo : EIATTR_SW_WAR
	.align		4
.L_661:
        /*009c*/ 	.byte	0x04, 0x36
        /*009e*/ 	.short	(.L_663 - .L_662)
.L_662:
        /*00a0*/ 	.word	0x00000008
.L_663:


//--------------------- .nv.info._Z4GphiPfS_ii    --------------------------
	.section	.nv.info._Z4GphiPfS_ii,"",@"SHT_CUDA_INFO"
	.sectionflags	@""
	.align	4


	//----- nvinfo : EIATTR_CUDA_API_VERSION
	.align		4
        /*0000*/ 	.byte	0x04, 0x37
        /*0002*/ 	.short	(.L_665 - .L_664)
.L_664:
        /*0004*/ 	.word	0x00000082


	//----- nvinfo : EIATTR_KPARAM_INFO
	.align		4
.L_665:
        /*0008*/ 	.byte	0x04, 0x17
        /*000a*/ 	.short	(.L_667 - .L_666)
.L_666:
        /*000c*/ 	.word	0x00000000
        /*0010*/ 	.short	0x0003
        /*0012*/ 	.short	0x0014
        /*0014*/ 	.byte	0x00, 0xf0, 0x11, 0x00


	//----- nvinfo : EIATTR_KPARAM_INFO
	.align		4
.L_667:
        /*0018*/ 	.byte	0x04, 0x17
        /*001a*/ 	.short	(.L_669 - .L_668)
.L_668:
        /*001c*/ 	.word	0x00000000
        /*0020*/ 	.short	0x0002
        /*0022*/ 	.short	0x0010
        /*0024*/ 	.byte	0x00, 0xf0, 0x11, 0x00


	//----- nvinfo : EIATTR_KPARAM_INFO
	.align		4
.L_669:
        /*0028*/ 	.byte	0x04, 0x17
        /*002a*/ 	.short	(.L_671 - .L_670)
.L_670:
        /*002c*/ 	.word	0x00000000
        /*0030*/ 	.short	0x0001
        /*0032*/ 	.short	0x0008
        /*0034*/ 	.byte	0x00, 0xf5, 0x21, 0x00


	//----- nvinfo : EIATTR_KPARAM_INFO
	.align		4
.L_671:
        /*0038*/ 	.byte	0x04, 0x17
        /*003a*/ 	.short	(.L_673 - .L_672)
.L_672:
        /*003c*/ 	.word	0x00000000
        /*0040*/ 	.short	0x0000
        /*0042*/ 	.short	0x0000
        /*0044*/ 	.byte	0x00, 0xf5, 0x21, 0x00


	//----- nvinfo : EIATTR_SPARSE_MMA_MASK
	.align		4
.L_673:
        /*0048*/ 	.byte	0x03, 0x50
        /*004a*/ 	.short	0x0000


	//----- nvinfo : EIATTR_MAXREG_COUNT
	.align		4
        /*004c*/ 	.byte	0x03, 0x1b
        /*004e*/ 	.short	0x00ff


	//----- nvinfo : EIATTR_MERCURY_ISA_VERSION
	.align		4
        /*0050*/ 	.byte	0x03, 0x5f
        /*0052*/ 	.short	0x0101


	//----- nvinfo : EIATTR_VRC_CTA_INIT_COUNT
	.align		4
        /*0054*/ 	.byte	0x02, 0x4a
	.zero		1
	.zero		1


	//----- nvinfo : EIATTR_EXIT_INSTR_OFFSETS
	.align		4
        /*0058*/ 	.byte	0x04, 0x1c
        /*005a*/ 	.short	(.L_675 - .L_674)


	//   ....[0]....
.L_674:
        /*005c*/ 	.word	0x000000d0


	//   ....[1]....
        /*0060*/ 	.word	0x00000280


	//----- nvinfo : EIATTR_CRS_STACK_SIZE
	.align		4
.L_675:
        /*0064*/ 	.byte	0x04, 0x1e
        /*0066*/ 	.short	(.L_677 - .L_676)
.L_676:
        /*0068*/ 	.word	0x00000000


	//----- nvinfo : EIATTR_CBANK_PARAM_SIZE
	.align		4
.L_677:
        /*006c*/ 	.byte	0x03, 0x19
        /*006e*/ 	.short	0x0018


	//----- nvinfo : EIATTR_PARAM_CBANK
	.align		4
        /*0070*/ 	.byte	0x04, 0x0a
        /*0072*/ 	.short	(.L_679 - .L_678)
	.align		4
.L_678:
        /*0074*/ 	.word	index@(.nv.constant0._Z4GphiPfS_ii)
        /*0078*/ 	.short	0x0380
        /*007a*/ 	.short	0x0018


	//----- nvinfo : EIATTR_SW_WAR
	.align		4
.L_679:
        /*007c*/ 	.byte	0x04, 0x36
        /*007e*/ 	.short	(.L_681 - .L_680)
.L_680:
        /*0080*/ 	.word	0x00000008
.L_681:


//--------------------- .nv.info._Z4curvPfS_S_iiff --------------------------
	.section	.nv.info._Z4curvPfS_S_iiff,"",@"SHT_CUDA_INFO"
	.sectionflags	@""
	.align	4


	//----- nvinfo : EIATTR_CUDA_API_VERSION
	.align		4
        /*0000*/ 	.byte	0x04, 0x37
        /*0002*/ 	.short	(.L_683 - .L_682)
.L_682:
        /*0004*/ 	.word	0x00000082


	//----- nvinfo : EIATTR_KPARAM_INFO
	.align		4
.L_683:
        /*0008*/ 	.byte	0x04, 0x17
        /*000a*/ 	.short	(.L_685 - .L_684)
.L_684:
        /*000c*/ 	.word	0x00000000
        /*0010*/ 	.short	0x0006
        /*0012*/ 	.short	0x0024
        /*0014*/ 	.byte	0x00, 0xf0, 0x11, 0x00


	//----- nvinfo : EIATTR_KPARAM_INFO
	.align		4
.L_685:
        /*0018*/ 	.byte	0x04, 0x17
        /*001a*/ 	.short	(.L_687 - .L_686)
.L_686:
        /*001c*/ 	.word	0x00000000
        /*0020*/ 	.short	0x0005
        /*0022*/ 	.short	0x0020
        /*0024*/ 	.byte	0x00, 0xf0, 0x11, 0x00


	//----- nvinfo : EIATTR_KPARAM_INFO
	.align		4
.L_687:
        /*0028*/ 	.byte	0x04, 0x17
        /*002a*/ 	.short	(.L_689 - .L_688)
.L_688:
        /*002c*/ 	.word	0x00000000
        /*0030*/ 	.short	0x0004
        /*0032*/ 	.short	0x001c
        /*0034*/ 	.byte	0x00, 0xf0, 0x11, 0x00


	//----- nvinfo : EIATTR_KPARAM_INFO
	.align		4
.L_689:
        /*0038*/ 	.byte	0x04, 0x17
        /*003a*/ 	.short	(.L_691 - .L_690)
.L_690:
        /*003c*/ 	.word	0x00000000
        /*0040*/ 	.short	0x0003
        /*0042*/ 	.short	0x0018
        /*0044*/ 	.byte	0x00, 0xf0, 0x11, 0x00


	//----- nvinfo : EIATTR_KPARAM_INFO
	.align		4
.L_691:
        /*0048*/ 	.byte	0x04, 0x17
        /*004a*/ 	.short	(.L_693 - .L_692)
.L_692:
        /*004c*/ 	.word	0x00000000
        /*0050*/ 	.short	0x0002
        /*0052*/ 	.short	0x0010
        /*0054*/ 	.byte	0x00, 0xf5, 0x21, 0x00


	//----- nvinfo : EIATTR_KPARAM_INFO
	.align		4
.L_693:
        /*0058*/ 	.byte	0x04, 0x17
        /*005a*/ 	.short	(.L_695 - .L_694)
.L_694:
        /*005c*/ 	.word	0x00000000
        /*0060*/ 	.short	0x0001
        /*0062*/ 	.short	0x0008
        /*0064*/ 	.byte	0x00, 0xf5, 0x21, 0x00


	//----- nvinfo : EIATTR_KPARAM_INFO
	.align		4
.L_695:
        /*0068*/ 	.byte	0x04, 0x17
        /*006a*/ 	.short	(.L_697 - .L_696)
.L_696:
        /*006c*/ 	.word	0x00000000
        /*0070*/ 	.short	0x0000
        /*0072*/ 	.short	0x0000
        /*0074*/ 	.byte	0x00, 0xf5, 0x21, 0x00


	//----- nvinfo : EIATTR_SPARSE_MMA_MASK
	.align		4
.L_697:
        /*0078*/ 	.byte	0x03, 0x50
        /*007a*/ 	.short	0x0000


	//----- nvinfo : EIATTR_MAXREG_COUNT
	.align		4
        /*007c*/ 	.byte	0x03, 0x1b
        /*007e*/ 	.short	0x00ff


	//----- nvinfo : EIATTR_MERCURY_ISA_VERSION
	.align		4
        /*0080*/ 	.byte	0x03, 0x5f
        /*0082*/ 	.short	0x0101


	//----- nvinfo : EIATTR_VRC_CTA_INIT_COUNT
	.align		4
        /*0084*/ 	.byte	0x02, 0x4a
	.zero		1
	.zero		1


	//----- nvinfo : EIATTR_EXIT_INSTR_OFFSETS
	.align		4
        /*0088*/ 	.byte	0x04, 0x1c
        /*008a*/ 	.short	(.L_699 - .L_698)


	//   ....[0]....
.L_698:
        /*008c*/ 	.word	0x000000c0


	//   ....[1]....
        /*0090*/ 	.word	0x00000170


	//   ....[2]....
        /*0094*/ 	.word	0x00001730


	//----- nvinfo : EIATTR_CRS_STACK_SIZE
	.align		4
.L_699:
        /*0098*/ 	.byte	0x04, 0x1e
        /*009a*/ 	.short	(.L_701 - .L_700)
.L_700:
        /*009c*/ 	.word	0x00000000


	//----- nvinfo : EIATTR_CBANK_PARAM_SIZE
	.align		4
.L_701:
        /*00a0*/ 	.byte	0x03, 0x19
        /*00a2*/ 	.short	0x0028


	//----- nvinfo : EIATTR_PARAM_CBANK
	.align		4
        /*00a4*/ 	.byte	0x04, 0x0a
        /*00a6*/ 	.short	(.L_703 - .L_702)
	.align		4
.L_702:
        /*00a8*/ 	.word	index@(.nv.constant0._Z4curvPfS_S_iiff)
        /*00ac*/ 	.short	0x0380
        /*00ae*/ 	.short	0x0028


	//----- nvinfo : EIATTR_SW_WAR
	.align		4
.L_703:
        /*00b0*/ 	.byte	0x04, 0x36
        /*00b2*/ 	.short	(.L_705 - .L_704)
.L_704:
        /*00b4*/ 	.word	0x00000008
.L_705:


//--------------------- .nv.info._Z4curvPfS_S_S_iiff --------------------------
	.section	.nv.info._Z4curvPfS_S_S_iiff,"",@"SHT_CUDA_INFO"
	.sectionflags	@""
	.align	4


	//----- nvinfo : EIATTR_CUDA_API_VERSION
	.align		4
        /*0000*/ 	.byte	0x04, 0x37
        /*0002*/ 	.short	(.L_707 - .L_706)
.L_706:
        /*0004*/ 	.word	0x00000082


	//----- nvinfo : EIATTR_KPARAM_INFO
	.align		4
.L_707:
        /*0008*/ 	.byte	0x04, 0x17
        /*000a*/ 	.short	(.L_709 - .L_708)
.L_708:
        /*000c*/ 	.word	0x00000000
        /*0010*/ 	.short	0x0007
        /*0012*/ 	.short	0x002c
        /*0014*/ 	.byte	0x00, 0xf0, 0x11, 0x00


	//----- nvinfo : EIATTR_KPARAM_INFO
	.align		4
.L_709:
        /*0018*/ 	.byte	0x04, 0x17
        /*001a*/ 	.short	(.L_711 - .L_710)
.L_710:
        /*001c*/ 	.word	0x00000000
        /*0020*/ 	.short	0x0006
        /*0022*/ 	.short	0x0028
        /*0024*/ 	.byte	0x00, 0xf0, 0x11, 0x00


	//----- nvinfo : EIATTR_KPARAM_INFO
	.align		4
.L_711:
        /*0028*/ 	.byte	0x04, 0x17
        /*002a*/ 	.short	(.L_713 - .L_712)
.L_712:
        /*002c*/ 	.word	0x00000000
        /*0030*/ 	.short	0x0005
        /*0032*/ 	.short	0x0024
        /*0034*/ 	.byte	0x00, 0xf0, 0x11, 0x00


	//----- nvinfo : EIATTR_KPARAM_INFO
	.align		4
.L_713:
        /*0038*/ 	.byte	0x04, 0x17
        /*003a*/ 	.short	(.L_715 - .L_714)
.L_714:
        /*003c*/ 	.word	0x00000000
        /*0040*/ 	.short	0x0004
        /*0042*/ 	.short	0x0020
        /*0044*/ 	.byte	0x00, 0xf0, 0x11, 0x00


	//----- nvinfo : EIATTR_KPARAM_INFO
	.align		4
.L_715:
        /*0048*/ 	.byte	0x04, 0x17
        /*004a*/ 	.short	(.L_717 - .L_716)
.L_716:
        /*004c*/ 	.word	0x00000000
        /*0050*/ 	.short	0x0003
        /*0052*/ 	.short	0x0018
        /*0054*/ 	.byte	0x00, 0xf5, 0x21, 0x00


	//----- nvinfo : EIATTR_KPARAM_INFO
	.align		4
.L_717:
        /*0058*/ 	.byte	0x04, 0x17
        /*005a*/ 	.short	(.L_719 - .L_718)
.L_718:
        /*005c*/ 	.word	0x00000000
        /*0060*/ 	.short	0x0002
        /*0062*/ 	.short	0x0010
        /*0064*/ 	.byte	0x00, 0xf5, 0x21, 0x00


	//----- nvinfo : EIATTR_KPARAM_INFO
	.align		4
.L_719:
        /*0068*/ 	.byte	0x04, 0x17
        /*006a*/ 	.short	(.L_721 - .L_720)
.L_720:
        /*006c*/ 	.word	0x00000000
        /*0070*/ 	.short	0x0001
        /*0072*/ 	.short	0x0008
        /*0074*/ 	.byte	0x00, 0xf5, 0x21, 0x00


	//----- nvinfo : EIATTR_KPARAM_INFO
	.align		4
.L_721:
        /*0078*/ 	.byte	0x04, 0x17
        /*007a*/ 	.short	(.L_723 - .L_722)
.L_722:
        /*007c*/ 	.word	0x00000000
        /*0080*/ 	.short	0x0000
        /*0082*/ 	.short	0x0000
        /*0084*/ 	.byte	0x00, 0xf5, 0x21, 0x00


	//----- nvinfo : EIATTR_SPARSE_MMA_MASK
	.align		4
.L_723:
        /*0088*/ 	.byte	0x03, 0x50
        /*008a*/ 	.short	0x0000


	//----- nvinfo : EIATTR_MAXREG_COUNT
	.align		4
        /*008c*/ 	.byte	0x03, 0x1b
        /*008e*/ 	.short	0x00ff


	//----- nvinfo : EIATTR_MERCURY_ISA_VERSION
	.align		4
        /*0090*/ 	.byte	0x03, 0x5f
        /*0092*/ 	.short	0x0101


	//----- nvinfo : EIATTR_VRC_CTA_INIT_COUNT
	.align		4
        /*0094*/ 	.byte	0x02, 0x4a
	.zero		1
	.zero		1


	//----- nvinfo : EIATTR_EXIT_INSTR_OFFSETS
	.align		4
        /*0098*/ 	.byte	0x04, 0x1c
        /*009a*/ 	.short	(.L_725 - .L_724)


	//   ....[0]....
.L_724:
        /*009c*/ 	.word	0x00000260


	//   ....[1]....
        /*00a0*/ 	.word	0x000002c0


	//   ....[2]....
        /*00a4*/ 	.word	0x00000380


	//   ....[3]....
        /*00a8*/ 	.word	0x000003d0


	//   ....[4]....
        /*00ac*/ 	.word	0x00000420


	//   ....[5]....
        /*00b0*/ 	.word	0x00000ad0


	//----- nvinfo : EIATTR_CRS_STACK_SIZE
	.align		4
.L_725:
        /*00b4*/ 	.byte	0x04, 0x1e
        /*00b6*/ 	.short	(.L_727 - .L_726)
.L_726:
        /*00b8*/ 	.word	0x00000000


	//----- nvinfo : EIATTR_CBANK_PARAM_SIZE
	.align		4
.L_727:
        /*00bc*/ 	.byte	0x03, 0x19
        /*00be*/ 	.short	0x0030


	//----- nvinfo : EIATTR_PARAM_CBANK
	.align		4
        /*00c0*/ 	.byte	0x04, 0x0a
        /*00c2*/ 	.short	(.L_729 - .L_728)
	.align		4
.L_728:
        /*00c4*/ 	.word	index@(.nv.constant0._Z4curvPfS_S_S_iiff)
        /*00c8*/ 	.short	0x0380
        /*00ca*/ 	.short	0x0030


	//----- nvinfo : EIATTR_SW_WAR
	.align		4
.L_729:
        /*00cc*/ 	.byte	0x04, 0x36
        /*00ce*/ 	.short	(.L_731 - .L_730)
.L_730:
        /*00d0*/ 	.word	0x00000008
.L_731:


//--------------------- .nv.info._Z8set_unitPffii --------------------------
	.section	.nv.info._Z8set_unitPffii,"",@"SHT_CUDA_INFO"
	.sectionflags	@""
	.align	4


	//----- nvinfo : EIATTR_CUDA_API_VERSION
	.align		4
        /*0000*/ 	.byte	0x04, 0x37
        /*0002*/ 	.short	(.L_733 - .L_732)
.L_732:
        /*0004*/ 	.word	0x00000082


	//----- nvinfo : EIATTR_KPARAM_INFO
	.align		4
.L_733:
        /*0008*/ 	.byte	0x04, 0x17
        /*000a*/ 	.short	(.L_735 - .L_734)
.L_734:
        /*000c*/ 	.word	0x00000000
        /*0010*/ 	.short	0x0003
        /*0012*/ 	.short	0x0010
        /*0014*/ 	.byte	0x00, 0xf0, 0x11, 0x00


	//----- nvinfo : EIATTR_KPARAM_INFO
	.align		4
.L_735:
        /*0018*/ 	.byte	0x04, 0x17
        /*001a*/ 	.short	(.L_737 - .L_736)
.L_736:
        /*001c*/ 	.word	0x00000000
        /*0020*/ 	.short	0x0002
        /*0022*/ 	.short	0x000c
        /*0024*/ 	.byte	0x00, 0xf0, 0x11, 0x00


	//----- nvinfo : EIATTR_KPARAM_INFO
	.align		4
.L_737:
        /*0028*/ 	.byte	0x04, 0x17
        /*002a*/ 	.short	(.L_739 - .L_738)
.L_738:
        /*002c*/ 	.word	0x00000000
        /*0030*/ 	.short	0x0001
        /*0032*/ 	.short	0x0008
        /*0034*/ 	.byte	0x00, 0xf0, 0x11, 0x00


	//----- nvinfo : EIATTR_KPARAM_INFO
	.align		4
.L_739:
        /*0038*/ 	.byte	0x04, 0x17
        /*003a*/ 	.short	(.L_741 - .L_740)
.L_740:
        /*003c*/ 	.word	0x00000000
        /*0040*/ 	.short	0x0000
        /*0042*/ 	.short	0x0000
        /*0044*/ 	.byte	0x00, 0xf5, 0x21, 0x00


	//----- nvinfo : EIATTR_SPARSE_MMA_MASK
	.align		4
.L_741:
        /*0048*/ 	.byte	0x03, 0x50
        /*004a*/ 	.short	0x0000


	//----- nvinfo : EIATTR_MAXREG_COUNT
	.align		4
        /*004c*/ 	.byte	0x03, 0x1b
        /*004e*/ 	.short	0x00ff


	//----- nvinfo : EIATTR_MERCURY_ISA_VERSION
	.align		4
        /*0050*/ 	.byte	0x03, 0x5f
        /*0052*/ 	.short	0x0101


	//----- nvinfo : EIATTR_VRC_CTA_INIT_COUNT
	.align		4
        /*0054*/ 	.byte	0x02, 0x4a
	.zero		1
	.zero		1


	//----- nvinfo : EIATTR_EXIT_INSTR_OFFSETS
	.align		4
        /*0058*/ 	.byte	0x04, 0x1c
        /*005a*/ 	.short	(.L_743 - .L_742)


	//   ....[0]....
.L_742:
        /*005c*/ 	.word	0x000000e0


	//   ....[1]....
        /*0060*/ 	.word	0x00000140


	//----- nvinfo : EIATTR_CBANK_PARAM_SIZE
	.align		4
.L_743:
        /*0064*/ 	.byte	0x03, 0x19
        /*0066*/ 	.short	0x0014


	//----- nvinfo : EIATTR_PARAM_CBANK
	.align		4
        /*0068*/ 	.byte	0x04, 0x0a
        /*006a*/ 	.short	(.L_745 - .L_744)
	.align		4
.L_744:
        /*006c*/ 	.word	index@(.nv.constant0._Z8set_unitPffii)
        /*0070*/ 	.short	0x0380
        /*0072*/ 	.short	0x0014


	//----- nvinfo : EIATTR_SW_WAR
	.align		4
.L_745:
        /*0074*/ 	.byte	0x04, 0x36
        /*0076*/ 	.short	(.L_747 - .L_746)
.L_746:
        /*0078*/ 	.word	0x00000008
.L_747:


//--------------------- .nv.info._Z10disc_phasePfifS_S_ii --------------------------
	.section	.nv.info._Z10disc_phasePfifS_S_ii,"",@"SHT_CUDA_INFO"
	.sectionflags	@""
	.align	4


	//----- nvinfo : EIATTR_CUDA_API_VERSION
	.align		4
        /*0000*/ 	.byte	0x04, 0x37
        /*0002*/ 	.short	(.L_749 - .L_748)
.L_748:
        /*0004*/ 	.word	0x00000082


	//----- nvinfo : EIATTR_KPARAM_INFO
	.align		4
.L_749:
        /*0008*/ 	.byte	0x04, 0x17
        /*000a*/ 	.short	(.L_751 - .L_750)
.L_750:
        /*000c*/ 	.word	0x00000000
        /*0010*/ 	.short	0x0006
        /*0012*/ 	.short	0x0024
        /*0014*/ 	.byte	0x00, 0xf0, 0x11, 0x00


	//----- nvinfo : EIATTR_KPARAM_INFO
	.align		4
.L_751:
        /*0018*/ 	.byte	0x04, 0x17
        /*001a*/ 	.short	(.L_753 - .L_752)
.L_752:
        /*001c*/ 	.word	0x00000000
        /*0020*/ 	.short	0x0005
        /*0022*/ 	.short	0x0020
        /*0024*/ 	.byte	0x00, 0xf0, 0x11, 0x00


	//----- nvinfo : EIATTR_KPARAM_INFO
	.align		4
.L_753:
        /*0028*/ 	.byte	0x04, 0x17
        /*002a*/ 	.short	(.L_755 - .L_754)
.L_754:
        /*002c*/ 	.word	0x00000000
        /*0030*/ 	.short	0x0004
        /*0032*/ 	.short	0x0018
        /*0034*/ 	.byte	0x00, 0xf5, 0x21, 0x00


	//----- nvinfo : EIATTR_KPARAM_INFO
	.align		4
.L_755:
        /*0038*/ 	.byte	0x04, 0x17
        /*003a*/ 	.short	(.L_757 - .L_756)
.L_756:
        /*003c*/ 	.word	0x00000000
        /*0040*/ 	.short	0x0003
        /*0042*/ 	.short	0x0010
        /*0044*/ 	.byte	0x00, 0xf5, 0x21, 0x00


	//----- nvinfo : EIATTR_KPARAM_INFO
	.align		4
.L_757:
        /*0048*/ 	.byte	0x04, 0x17
        /*004a*/ 	.short	(.L_759 - .L_758)
.L_758:
        /*004c*/ 	.word	0x00000000
        /*0050*/ 	.short	0x0002
        /*0052*/ 	.short	0x000c
        /*0054*/ 	.byte	0x00, 0xf0, 0x11, 0x00


	//----- nvinfo : EIATTR_KPARAM_INFO
	.align		4
.L_759:
        /*0058*/ 	.byte	0x04, 0x17
        /*005a*/ 	.short	(.L_761 - .L_760)
.L_760:
        /*005c*/ 	.word	0x00000000
        /*0060*/ 	.short	0x0001
        /*0062*/ 	.short	0x0008
        /*0064*/ 	.byte	0x00, 0xf0, 0x11, 0x00


	//----- nvinfo : EIATTR_KPARAM_INFO
	.align		4
.L_761:
        /*0068*/ 	.byte	0x04, 0x17
        /*006a*/ 	.short	(.L_763 - .L_762)
.L_762:
        /*006c*/ 	.word	0x00000000
        /*0070*/ 	.short	0x0000
        /*0072*/ 	.short	0x0000
        /*0074*/ 	.byte	0x00, 0xf5, 0x21, 0x00


	//----- nvinfo : EIATTR_SPARSE_MMA_MASK
	.align		4
.L_763:
        /*0078*/ 	.byte	0x03, 0x50
        /*007a*/ 	.short	0x0000


	//----- nvinfo : EIATTR_MAXREG_COUNT
	.align		4
        /*007c*/ 	.byte	0x03, 0x1b
        /*007e*/ 	.short	0x00ff


	//----- nvinfo : EIATTR_MERCURY_ISA_VERSION
	.align		4
        /*0080*/ 	.byte	0x03, 0x5f
        /*0082*/ 	.short	0x0101


	//----- nvinfo : EIATTR_VRC_CTA_INIT_COUNT
	.align		4
        /*0084*/ 	.byte	0x02, 0x4a
	.zero		1
	.zero		1


	//----- nvinfo : EIATTR_EXIT_INSTR_OFFSETS
	.align		4
        /*0088*/ 	.byte	0x04, 0x1c
        /*008a*/ 	.short	(.L_765 - .L_764)


	//   ....[0]....
.L_764:
        /*008c*/ 	.word	0x000000c0


	//   ....[1]....
        /*0090*/ 	.word	0x000006e0


	//----- nvinfo : EIATTR_CRS_STACK_SIZE
	.align		4
.L_765:
        /*0094*/ 	.byte	0x04, 0x1e
        /*0096*/ 	.short	(.L_767 - .L_766)
.L_766:
        /*0098*/ 	.word	0x00000000


	//----- nvinfo : EIATTR_CBANK_PARAM_SIZE
	.align		4
.L_767:
        /*009c*/ 	.byte	0x03, 0x19
        /*009e*/ 	.short	0x0028


	//----- nvinfo : EIATTR_PARAM_CBANK
	.align		4
        /*00a0*/ 	.byte	0x04, 0x0a
        /*00a2*/ 	.short	(.L_769 - .L_768)
	.align		4
.L_768:
        /*00a4*/ 	.word	index@(.nv.constant0._Z10disc_phasePfifS_S_ii)
        /*00a8*/ 	.short	0x0380
        /*00aa*/ 	.short	0x0028


	//----- nvinfo : EIATTR_SW_WAR
	.align		4
.L_769:
        /*00ac*/ 	.byte	0x04, 0x36
        /*00ae*/ 	.short	(.L_771 - .L_770)
.L_770:
        /*00b0*/ 	.word	0x00000008
.L_771:


//--------------------- .nv.info._Z14cylinder_phasePffffffS_S_ii --------------------------
	.section	.nv.info._Z14cylinder_phasePffffffS_S_ii,"",@"SHT_CUDA_INFO"
	.sectionflags	@""
	.align	4


	//----- nvinfo : EIATTR_CUDA_API_VERSION
	.align		4
        /*0000*/ 	.byte	0x04, 0x37
        /*0002*/ 	.short	(.L_773 - .L_772)
.L_772:
        /*0004*/ 	.word	0x00000082


	//----- nvinfo : EIATTR_KPARAM_INFO
	.align		4
.L_773:
        /*0008*/ 	.byte	0x04, 0x17
        /*000a*/ 	.short	(.L_775 - .L_774)
.L_774:
        /*000c*/ 	.word	0x00000000
        /*0010*/ 	.short	0x0009
        /*0012*/ 	.short	0x0034
        /*0014*/ 	.byte	0x00, 0xf0, 0x11, 0x00


	//----- nvinfo : EIATTR_KPARAM_INFO
	.align		4
.L_775:
        /*0018*/ 	.byte	0x04, 0x17
        /*001a*/ 	.short	(.L_777 - .L_776)
.L_776:
        /*001c*/ 	.word	0x00000000
        /*0020*/ 	.short	0x0008
        /*0022*/ 	.short	0x0030
        /*0024*/ 	.byte	0x00, 0xf0, 0x11, 0x00


	//----- nvinfo : EIATTR_KPARAM_INFO
	.align		4
.L_777:
        /*0028*/ 	.byte	0x04, 0x17
        /*002a*/ 	.short	(.L_779 - .L_778)
.L_778:
        /*002c*/ 	.word	0x00000000
        /*0030*/ 	.short	0x0007
        /*0032*/ 	.short	0x0028
        /*0034*/ 	.byte	0x00, 0xf5, 0x21, 0x00


	//----- nvinfo : EIATTR_KPARAM_INFO
	.align		4
.L_779:
        /*0038*/ 	.byte	0x04, 0x17
        /*003a*/ 	.short	(.L_781 - .L_780)
.L_780:
        /*003c*/ 	.word	0x00000000
        /*0040*/ 	.short	0x0006
        /*0042*/ 	.short	0x0020
        /*0044*/ 	.byte	0x00, 0xf5, 0x21, 0x00


	//----- nvinfo : EIATTR_KPARAM_INFO
	.align		4
.L_781:
        /*0048*/ 	.byte	0x04, 0x17
        /*004a*/ 	.short	(.L_783 - .L_782)
.L_782:
        /*004c*/ 	.word	0x00000000
        /*0050*/ 	.short	0x0005
        /*0052*/ 	.short	0x0018
        /*0054*/ 	.byte	0x00, 0xf0, 0x11, 0x00


	//----- nvinfo : EIATTR_KPARAM_INFO
	.align		4
.L_783:
        /*0058*/ 	.byte	0x04, 0x17
        /*005a*/ 	.short	(.L_785 - .L_784)
.L_784:
        /*005c*/ 	.word	0x00000000
        /*0060*/ 	.short	0x0004
        /*0062*/ 	.short	0x0014
        /*0064*/ 	.byte	0x00, 0xf0, 0x11, 0x00


	//----- nvinfo : EIATTR_KPARAM_INFO
	.align		4
.L_785:
        /*0068*/ 	.byte	0x04, 0x17
        /*006a*/ 	.short	(.L_787 - .L_786)
.L_786:
        /*006c*/ 	.word	0x00000000
        /*0070*/ 	.short	0x0003
        /*0072*/ 	.short	0x0010
        /*0074*/ 	.byte	0x00, 0xf0, 0x11, 0x00


	//----- nvinfo : EIATTR_KPARAM_INFO
	.align		4
.L_787:
        /*0078*/ 	.byte	0x04, 0x17
        /*007a*/ 	.short	(.L_789 - .L_788)
.L_788:
        /*007c*/ 	.word	0x00000000
        /*0080*/ 	.short	0x0002
        /*0082*/ 	.short	0x000c
        /*0084*/ 	.byte	0x00, 0xf0, 0x11, 0x00


	//----- nvinfo : EIATTR_KPARAM_INFO
	.align		4
.L_789:
        /*0088*/ 	.byte	0x04, 0x17
        /*008a*/ 	.short	(.L_791 - .L_790)
.L_790:
        /*008c*/ 	.word	0x00000000
        /*0090*/ 	.short	0x0001
        /*0092*/ 	.short	0x0008
        /*0094*/ 	.byte	0x00, 0xf0, 0x11, 0x00


	//----- nvinfo : EIATTR_KPARAM_INFO
	.align		4
.L_791:
        /*0098*/ 	.byte	0x04, 0x17
        /*009a*/ 	.short	(.L_793 - .L_792)
.L_792:
        /*009c*/ 	.word	0x00000000
        /*00a0*/ 	.short	0x0000
        /*00a2*/ 	.short	0x0000
        /*00a4*/ 	.byte	0x00, 0xf5, 0x21, 0x00


	//----- nvinfo : EIATTR_SPARSE_MMA_MASK
	.align		4
.L_793:
        /*00a8*/ 	.byte	0x03, 0x50
        /*00aa*/ 	.short	0x0000


	//----- nvinfo : EIATTR_MAXREG_COUNT
	.align		4
        /*00ac*/ 	.byte	0x03, 0x1b
        /*00ae*/ 	.short	0x00ff


	//----- nvinfo : EIATTR_MERCURY_ISA_VERSION
	.align		4
        /*00b0*/ 	.byte	0x03, 0x5f
        /*00b2*/ 	.short	0x0101


	//----- nvinfo : EIATTR_VRC_CTA_INIT_COUNT
	.align		4
        /*00b4*/ 	.byte	0x02, 0x4a
	.zero		1
	.zero		1


	//----- nvinfo : EIATTR_EXIT_INSTR_OFFSETS
	.align		4
        /*00b8*/ 	.byte	0x04, 0x1c
        /*00ba*/ 	.short	(.L_795 - .L_794)


	//   ....[0]....
.L_794:
        /*00bc*/ 	.word	0x000000c0


	//   ....[1]....
        /*00c0*/ 	.word	0x00000ad0


	//----- nvinfo : EIATTR_CRS_STACK_SIZE
	.align		4
.L_795:
        /*00c4*/ 	.byte	0x04, 0x1e
        /*00c6*/ 	.short	(.L_797 - .L_796)
.L_796:
        /*00c8*/ 	.word	0x00000000


	//----- nvinfo : EIATTR_CBANK_PARAM_SIZE
	.align		4
.L_797:
        /*00cc*/ 	.byte	0x03, 0x19
        /*00ce*/ 	.short	0x0038


	//----- nvinfo : EIATTR_PARAM_CBANK
	.align		4
        /*00d0*/ 	.byte	0x04, 0x0a
        /*00d2*/ 	.short	(.L_799 - .L_798)
	.align		4
.L_798:
        /*00d4*/ 	.word	index@(.nv.constant0._Z14cylinder_phasePffffffS_S_ii)
        /*00d8*/ 	.short	0x0380
        /*00da*/ 	.short	0x0038


	//----- nvinfo : EIATTR_SW_WAR
	.align		4
.L_799:
        /*00dc*/ 	.byte	0x04, 0x36
        /*00de*/ 	.short	(.L_801 - .L_800)
.L_800:
        /*00e0*/ 	.word	0x00000008
.L_801:


//--------------------- .nv.info._Z9rhoa_osciPfS_S_ffffS_fii --------------------------
	.section	.nv.info._Z9rhoa_osciPfS_S_ffffS_fii,"",@"SHT_CUDA_INFO"
	.sectionflags	@""
	.align	4


	//----- nvinfo : EIATTR_CUDA_API_VERSION
	.align		4
        /*0000*/ 	.byte	0x04, 0x37
        /*0002*/ 	.short	(.L_803 - .L_802)
.L_802:
        /*0004*/ 	.word	0x00000082


	//----- nvinfo : EIATTR_KPARAM_INFO
	.align		4
.L_803:
        /*0008*/ 	.byte	0x04, 0x17
        /*000a*/ 	.short	(.L_805 - .L_804)
.L_804:
        /*000c*/ 	.word	0x00000000
        /*0010*/ 	.short	0x000a
        /*0012*/ 	.short	0x0038
        /*0014*/ 	.byte	0x00, 0xf0, 0x11, 0x00


	//----- nvinfo : EIATTR_KPARAM_INFO
	.align		4
.L_805:
        /*0018*/ 	.byte	0x04, 0x17
        /*001a*/ 	.short	(.L_807 - .L_806)
.L_806:
        /*001c*/ 	.word	0x00000000
        /*0020*/ 	.short	0x0009
        /*0022*/ 	.short	0x0034
        /*0024*/ 	.byte	0x00, 0xf0, 0x11, 0x00


	//----- nvinfo : EIATTR_KPARAM_INFO
	.align		4
.L_807:
        /*0028*/ 	.byte	0x04, 0x17
        /*002a*/ 	.short	(.L_809 - .L_808)
.L_808:
        /*002c*/ 	.word	0x00000000
        /*0030*/ 	.short	0x0008
        /*0032*/ 	.short	0x0030
        /*0034*/ 	.byte	0x00, 0xf0, 0x11, 0x00


	//----- nvinfo : EIATTR_KPARAM_INFO
	.align		4
.L_809:
        /*0038*/ 	.byte	0x04, 0x17
        /*003a*/ 	.short	(.L_811 - .L_810)
.L_810:
        /*003c*/ 	.word	0x00000000
        /*0040*/ 	.short	0x0007
        /*0042*/ 	.short	0x0028
        /*0044*/ 	.byte	0x00, 0xf5, 0x21, 0x00


	//----- nvinfo : EIATTR_KPARAM_INFO
	.align		4
.L_811:
        /*0048*/ 	.byte	0x04, 0x17
        /*004a*/ 	.short	(.L_813 - .L_812)
.L_812:
        /*004c*/ 	.word	0x00000000
        /*0050*/ 	.short	0x0006
        /*0052*/ 	.short	0x0024
        /*0054*/ 	.byte	0x00, 0xf0, 0x11, 0x00


	//----- nvinfo : EIATTR_KPARAM_INFO
	.align		4
.L_813:
        /*0058*/ 	.byte	0x04, 0x17
        /*005a*/ 	.short	(.L_815 - .L_814)
.L_814:
        /*005c*/ 	.word	0x00000000
        /*0060*/ 	.short	0x0005
        /*0062*/ 	.short	0x0020
        /*0064*/ 	.byte	0x00, 0xf0, 0x11, 0x00


	//----- nvinfo : EIATTR_KPARAM_INFO
	.align		4
.L_815:
        /*0068*/ 	.byte	0x04, 0x17
        /*006a*/ 	.short	(.L_817 - .L_816)
.L_816:
        /*006c*/ 	.word	0x00000000
        /*0070*/ 	.short	0x0004
        /*0072*/ 	.short	0x001c
        /*0074*/ 	.byte	0x00, 0xf0, 0x11, 0x00


	//----- nvinfo : EIATTR_KPARAM_INFO
	.align		4
.L_817:
        /*0078*/ 	.byte	0x04, 0x17
        /*007a*/ 	.short	(.L_819 - .L_818)
.L_818:
        /*007c*/ 	.word	0x00000000
        /*0080*/ 	.short	0x0003
        /*0082*/ 	.short	0x0018
        /*0084*/ 	.byte	0x00, 0xf0, 0x11, 0x00


	//----- nvinfo : EIATTR_KPARAM_INFO
	.align		4
.L_819:
        /*0088*/ 	.byte	0x04, 0x17
        /*008a*/ 	.short	(.L_821 - .L_820)
.L_820:
        /*008c*/ 	.word	0x00000000
        /*0090*/ 	.short	0x0002
        /*0092*/ 	.short	0x0010
        /*0094*/ 	.byte	0x00, 0xf5, 0x21, 0x00


	//----- nvinfo : EIATTR_KPARAM_INFO
	.align		4
.L_821:
        /*0098*/ 	.byte	0x04, 0x17
        /*009a*/ 	.short	(.L_823 - .L_822)
.L_822:
        /*009c*/ 	.word	0x00000000
        /*00a0*/ 	.short	0x0001
        /*00a2*/ 	.short	0x0008
        /*00a4*/ 	.byte	0x00, 0xf5, 0x21, 0x00


	//----- nvinfo : EIATTR_KPARAM_INFO
	.align		4
.L_823:
        /*00a8*/ 	.byte	0x04, 0x17
        /*00aa*/ 	.short	(.L_825 - .L_824)
.L_824:
        /*00ac*/ 	.word	0x00000000
        /*00b0*/ 	.short	0x0000
        /*00b2*/ 	.short	0x0000
        /*00b4*/ 	.byte	0x00, 0xf5, 0x21, 0x00


	//----- nvinfo : EIATTR_SPARSE_MMA_MASK
	.align		4
.L_825:
        /*00b8*/ 	.byte	0x03, 0x50
        /*00ba*/ 	.short	0x0000


	//----- nvinfo : EIATTR_MAXREG_COUNT
	.align		4
        /*00bc*/ 	.byte	0x03, 0x1b
        /*00be*/ 	.short	0x00ff


	//----- nvinfo : EIATTR_MERCURY_ISA_VERSION
	.align		4
        /*00c0*/ 	.byte	0x03, 0x5f
        /*00c2*/ 	.short	0x0101


	//----- nvinfo : EIATTR_VRC_CTA_INIT_COUNT
	.align		4
        /*00c4*/ 	.byte	0x02, 0x4a
	.zero		1
	.zero		1


	//----- nvinfo : EIATTR_EXIT_INSTR_OFFSETS
	.align		4
        /*00c8*/ 	.byte	0x04, 0x1c
        /*00ca*/ 	.short	(.L_827 - .L_826)


	//   ....[0]....
.L_826:
        /*00cc*/ 	.word	0x000000f0


	//   ....[1]....
        /*00d0*/ 	.word	0x000001e0


	//   ....[2]....
        /*00d4*/ 	.word	0x00000ab0


	//   ....[3]....
        /*00d8*/ 	.word	0x00000af0


	//----- nvinfo : EIATTR_CRS_STACK_SIZE
	.align		4
.L_827:
        /*00dc*/ 	.byte	0x04, 0x1e
        /*00de*/ 	.short	(.L_829 - .L_828)
.L_828:
        /*00e0*/ 	.word	0x00000000


	//----- nvinfo : EIATTR_CBANK_PARAM_SIZE
	.align		4
.L_829:
        /*00e4*/ 	.byte	0x03, 0x19
        /*00e6*/ 	.short	0x003c


	//----- nvinfo : EIATTR_PARAM_CBANK
	.align		4
        /*00e8*/ 	.byte	0x04, 0x0a
        /*00ea*/ 	.short	(.L_831 - .L_830)
	.align		4
.L_830:
        /*00ec*/ 	.word	index@(.nv.constant0._Z9rhoa_osciPfS_S_ffffS_fii)
        /*00f0*/ 	.short	0x0380
        /*00f2*/ 	.short	0x003c


	//----- nvinfo : EIATTR_SW_WAR
	.align		4
.L_831:
        /*00f4*/ 	.byte	0x04, 0x36
        /*00f6*/ 	.short	(.L_833 - .L_832)
.L_832:
        /*00f8*/ 	.word	0x00000008
.L_833:


//--------------------- .nv.info._Z7rhoa_amPfS_S_S_S_S_fffii --------------------------
	.section	.nv.info._Z7rhoa_amPfS_S_S_S_S_fffii,"",@"SHT_CUDA_INFO"
	.sectionflags	@""
	.align	4


	//----- nvinfo : EIATTR_CUDA_API_VERSION
	.align		4
        /*0000*/ 	.byte	0x04, 0x37
        /*0002*/ 	.short	(.L_835 - .L_834)
.L_834:
        /*0004*/ 	.word	0x00000082


	//----- nvinfo : EIATTR_KPARAM_INFO
	.align		4
.L_835:
        /*0008*/ 	.byte	0x04, 0x17
        /*000a*/ 	.short	(.L_837 - .L_836)
.L_836:
        /*000c*/ 	.word	0x00000000
        /*0010*/ 	.short	0x000a
        /*0012*/ 	.short	0x0040
        /*0014*/ 	.byte	0x00, 0xf0, 0x11, 0x00


	//----- nvinfo : EIATTR_KPARAM_INFO
	.align		4
.L_837:
        /*0018*/ 	.byte	0x04, 0x17
        /*001a*/ 	.short	(.L_839 - .L_838)
.L_838:
        /*001c*/ 	.word	0x00000000
        /*0020*/ 	.short	0x0009
        /*0022*/ 	.short	0x003c
        /*0024*/ 	.byte	0x00, 0xf0, 0x11, 0x00


	//----- nvinfo : EIATTR_KPARAM_INFO
	.align		4
.L_839:
        /*0028*/ 	.byte	0x04, 0x17
        /*002a*/ 	.short	(.L_841 - .L_840)
.L_840:
        /*002c*/ 	.word	0x00000000
        /*0030*/ 	.short	0x0008
        /*0032*/ 	.short	0x0038
        /*0034*/ 	.byte	0x00, 0xf0, 0x11, 0x00


	//----- nvinfo : EIATTR_KPARAM_INFO
	.align		4
.L_841:
        /*0038*/ 	.byte	0x04, 0x17
        /*003a*/ 	.short	(.L_843 - .L_842)
.L_842:
        /*003c*/ 	.word	0x00000000
        /*0040*/ 	.short	0x0007
        /*0042*/ 	.short	0x0034
        /*0044*/ 	.byte	0x00, 0xf0, 0x11, 0x00


	//----- nvinfo : EIATTR_KPARAM_INFO
	.align		4
.L_843:
        /*0048*/ 	.byte	0x04, 0x17
        /*004a*/ 	.short	(.L_845 - .L_844)
.L_844:
        /*004c*/ 	.word	0x00000000
        /*0050*/ 	.short	0x0006
        /*0052*/ 	.short	0x0030
        /*0054*/ 	.byte	0x00, 0xf0, 0x11, 0x00


	//----- nvinfo : EIATTR_KPARAM_INFO
	.align		4
.L_845:
        /*0058*/ 	.byte	0x04, 0x17
        /*005a*/ 	.short	(.L_847 - .L_846)
.L_846:
        /*005c*/ 	.word	0x00000000
        /*0060*/ 	.short	0x0005
        /*0062*/ 	.short	0x0028
        /*0064*/ 	.byte	0x00, 0xf5, 0x21, 0x00


	//----- nvinfo : EIATTR_KPARAM_INFO
	.align		4
.L_847:
        /*0068*/ 	.byte	0x04, 0x17
        /*006a*/ 	.short	(.L_849 - .L_848)
.L_848:
        /*006c*/ 	.word	0x00000000
        /*0070*/ 	.short	0x0004
        /*0072*/ 	.short	0x0020
        /*0074*/ 	.byte	0x00, 0xf5, 0x21, 0x00


	//----- nvinfo : EIATTR_KPARAM_INFO
	.align		4
.L_849:
        /*0078*/ 	.byte	0x04, 0x17
        /*007a*/ 	.short	(.L_851 - .L_850)
.L_850:
        /*007c*/ 	.word	0x00000000
        /*0080*/ 	.short	0x0003
        /*0082*/ 	.short	0x0018
        /*0084*/ 	.byte	0x00, 0xf5, 0x21, 0x00


	//----- nvinfo : EIATTR_KPARAM_INFO
	.align		4
.L_851:
        /*0088*/ 	.byte	0x04, 0x17
        /*008a*/ 	.short	(.L_853 - .L_852)
.L_852:
        /*008c*/ 	.word	0x00000000
        /*0090*/ 	.short	0x0002
        /*0092*/ 	.short	0x0010
        /*0094*/ 	.byte	0x00, 0xf5, 0x21, 0x00


	//----- nvinfo : EIATTR_KPARAM_INFO
	.align		4
.L_853:
        /*0098*/ 	.byte	0x04, 0x17
        /*009a*/ 	.short	(.L_855 - .L_854)
.L_854:
        /*009c*/ 	.word	0x00000000
        /*00a0*/ 	.short	0x0001
        /*00a2*/ 	.short	0x0008
        /*00a4*/ 	.byte	0x00, 0xf5, 0x21, 0x00


	//----- nvinfo : EIATTR_KPARAM_INFO
	.align		4
.L_855:
        /*00a8*/ 	.byte	0x04, 0x17
        /*00aa*/ 	.short	(.L_857 - .L_856)
.L_856:
        /*00ac*/ 	.word	0x00000000
        /*00b0*/ 	.short	0x0000
        /*00b2*/ 	.short	0x0000
        /*00b4*/ 	.byte	0x00, 0xf5, 0x21, 0x00


	//----- nvinfo : EIATTR_SPARSE_MMA_MASK
	.align		4
.L_857:
        /*00b8*/ 	.byte	0x03, 0x50
        /*00ba*/ 	.short	0x0000


	//----- nvinfo : EIATTR_MAXREG_COUNT
	.align		4
        /*00bc*/ 	.byte	0x03, 0x1b
        /*00be*/ 	.short	0x00ff


	//----- nvinfo : EIATTR_MERCURY_ISA_VERSION
	.align		4
        /*00c0*/ 	.byte	0x03, 0x5f
        /*00c2*/ 	.short	0x0101


	//----- nvinfo : EIATTR_VRC_CTA_INIT_COUNT
	.align		4
        /*00c4*/ 	.byte	0x02, 0x4a
	.zero		1
	.zero		1


	//----- nvinfo : EIATTR_EXIT_INSTR_OFFSETS
	.align		4
        /*00c8*/ 	.byte	0x04, 0x1c
        /*00ca*/ 	.short	(.L_859 - .L_858)


	//   ....[0]....
.L_858:
        /*00cc*/ 	.word	0x000000f0


	//   ....[1]....
        /*00d0*/ 	.word	0x000017b0


	//----- nvinfo : EIATTR_CRS_STACK_SIZE
	.align		4
.L_859:
        /*00d4*/ 	.byte	0x04, 0x1e
        /*00d6*/ 	.short	(.L_861 - .L_860)
.L_860:
        /*00d8*/ 	.word	0x00000000


	//----- nvinfo : EIATTR_CBANK_PARAM_SIZE
	.align		4
.L_861:
        /*00dc*/ 	.byte	0x03, 0x19
        /*00de*/ 	.short	0x0044


	//----- nvinfo : EIATTR_PARAM_CBANK
	.align		4
        /*00e0*/ 	.byte	0x04, 0x0a
        /*00e2*/ 	.short	(.L_863 - .L_862)
	.align		4
.L_862:
        /*00e4*/ 	.word	index@(.nv.constant0._Z7rhoa_amPfS_S_S_S_S_fffii)
        /*00e8*/ 	.short	0x0380
        /*00ea*/ 	.short	0x0044


	//----- nvinfo : EIATTR_SW_WAR
	.align		4
.L_863:
        /*00ec*/ 	.byte	0x04, 0x36
        /*00ee*/ 	.short	(.L_865 - .L_864)
.L_864:
        /*00f0*/ 	.word	0x00000008
.L_865:


//--------------------- .nv.info._Z10rhoa_rightPfS_ffS_fii --------------------------
	.section	.nv.info._Z10rhoa_rightPfS_ffS_fii,"",@"SHT_CUDA_INFO"
	.sectionflags	@""
	.align	4


	//----- nvinfo : EIATTR_CUDA_API_VERSION
	.align		4
        /*0000*/ 	.byte	0x04, 0x37
        /*0002*/ 	.short	(.L_867 - .L_866)
.L_866:
        /*0004*/ 	.word	0x00000082


	//----- nvinfo : EIATTR_KPARAM_INFO
	.align		4
.L_867:
        /*0008*/ 	.byte	0x04, 0x17
        /*000a*/ 	.short	(.L_869 - .L_868)
.L_868:
        /*000c*/ 	.word	0x00000000
        /*0010*/ 	.short	0x0007
        /*0012*/ 	.short	0x0028
        /*0014*/ 	.byte	0x00, 0xf0, 0x11, 0x00


	//----- nvinfo : EIATTR_KPARAM_INFO
	.align		4
.L_869:
        /*0018*/ 	.byte	0x04, 0x17
        /*001a*/ 	.short	(.L_871 - .L_870)
.L_870:
        /*001c*/ 	.word	0x00000000
        /*0020*/ 	.short	0x0006
        /*0022*/ 	.short	0x0024
        /*0024*/ 	.byte	0x00, 0xf0, 0x11, 0x00


	//----- nvinfo : EIATTR_KPARAM_INFO
	.align		4
.L_871:
        /*0028*/ 	.byte	0x04, 0x17
        /*002a*/ 	.short	(.L_873 - .L_872)
.L_872:
        /*002c*/ 	.word	0x00000000
        /*0030*/ 	.short	0x0005
        /*0032*/ 	.short	0x0020
        /*0034*/ 	.byte	0x00, 0xf0, 0x11, 0x00


	//----- nvinfo : EIATTR_KPARAM_INFO
	.align		4
.L_873:
        /*0038*/ 	.byte	0x04, 0x17
        /*003a*/ 	.short	(.L_875 - .L_874)
.L_874:
        /*003c*/ 	.word	0x00000000
        /*0040*/ 	.short	0x0004
        /*0042*/ 	.short	0x0018
        /*0044*/ 	.byte	0x00, 0xf5, 0x21, 0x00


	//----- nvinfo : EIATTR_KPARAM_INFO
	.align		4
.L_875:
        /*0048*/ 	.byte	0x04, 0x17
        /*004a*/ 	.short	(.L_877 - .L_876)
.L_876:
        /*004c*/ 	.word	0x00000000
        /*0050*/ 	.short	0x0003
        /*0052*/ 	.short	0x0014
        /*0054*/ 	.byte	0x00, 0xf0, 0x11, 0x00


	//----- nvinfo : EIATTR_KPARAM_INFO
	.align		4
.L_877:
        /*0058*/ 	.byte	0x04, 0x17
        /*005a*/ 	.short	(.L_879 - .L_878)
.L_878:
        /*005c*/ 	.word	0x00000000
        /*0060*/ 	.short	0x0002
        /*0062*/ 	.short	0x0010
        /*0064*/ 	.byte	0x00, 0xf0, 0x11, 0x00


	//----- nvinfo : EIATTR_KPARAM_INFO
	.align		4
.L_879:
        /*0068*/ 	.byte	0x04, 0x17
        /*006a*/ 	.short	(.L_881 - .L_880)
.L_880:
        /*006c*/ 	.word	0x00000000
        /*0070*/ 	.short	0x0001
        /*0072*/ 	.short	0x0008
        /*0074*/ 	.byte	0x00, 0xf5, 0x21, 0x00


	//----- nvinfo : EIATTR_KPARAM_INFO
	.align		4
.L_881:
        /*0078*/ 	.byte	0x04, 0x17
        /*007a*/ 	.short	(.L_883 - .L_882)
.L_882:
        /*007c*/ 	.word	0x00000000
        /*0080*/ 	.short	0x0000
        /*0082*/ 	.short	0x0000
        /*0084*/ 	.byte	0x00, 0xf5, 0x21, 0x00


	//----- nvinfo : EIATTR_SPARSE_MMA_MASK
	.align		4
.L_883:
        /*0088*/ 	.byte	0x03, 0x50
        /*008a*/ 	.short	0x0000


	//----- nvinfo : EIATTR_MAXREG_COUNT
	.align		4
        /*008c*/ 	.byte	0x03, 0x1b
        /*008e*/ 	.short	0x00ff


	//----- nvinfo : EIATTR_MERCURY_ISA_VERSION
	.align		4
        /*0090*/ 	.byte	0x03, 0x5f
        /*0092*/ 	.short	0x0101


	//----- nvinfo : EIATTR_VRC_CTA_INIT_COUNT
	.align		4
        /*0094*/ 	.byte	0x02, 0x4a
	.zero		1
	.zero		1


	//----- nvinfo : EIATTR_EXIT_INSTR_OFFSETS
	.align		4
        /*0098*/ 	.byte	0x04, 0x1c
        /*009a*/ 	.short	(.L_885 - .L_884)


	//   ....[0]....
.L_884:
        /*009c*/ 	.word	0x000000f0


	//   ....[1]....
        /*00a0*/ 	.word	0x00000ad0


	//   ....[2]....
        /*00a4*/ 	.word	0x00000b50


	//   ....[3]....
        /*00a8*/ 	.word	0x00000b80


	//----- nvinfo : EIATTR_CRS_STACK_SIZE
	.align		4
.L_885:
        /*00ac*/ 	.byte	0x04, 0x1e
        /*00ae*/ 	.short	(.L_887 - .L_886)
.L_886:
        /*00b0*/ 	.word	0x00000000


	//----- nvinfo : EIATTR_CBANK_PARAM_SIZE
	.align		4
.L_887:
        /*00b4*/ 	.byte	0x03, 0x19
        /*00b6*/ 	.short	0x002c


	//----- nvinfo : EIATTR_PARAM_CBANK
	.align		4
        /*00b8*/ 	.byte	0x04, 0x0a
        /*00ba*/ 	.short	(.L_889 - .L_888)
	.align		4
.L_888:
        /*00bc*/ 	.word	index@(.nv.constant0._Z10rhoa_rightPfS_ffS_fii)
        /*00c0*/ 	.short	0x0380
        /*00c2*/ 	.short	0x002c


	//----- nvinfo : EIATTR_SW_WAR
	.align		4
.L_889:
        /*00c4*/ 	.byte	0x04, 0x36
        /*00c6*/ 	.short	(.L_891 - .L_890)
.L_890:
        /*00c8*/ 	.word	0x00000008
.L_891:


//--------------------- .nv.info._Z11xdir_centerPfS_S_S_S_fiii --------------------------
	.section	.nv.info._Z11xdir_centerPfS_S_S_S_fiii,"",@"SHT_CUDA_INFO"
	.sectionflags	@""
	.align	4


	//----- nvinfo : EIATTR_CUDA_API_VERSION
	.align		4
        /*0000*/ 	.byte	0x04, 0x37
        /*0002*/ 	.short	(.L_893 - .L_892)
.L_892:
        /*0004*/ 	.word	0x00000082


	//----- nvinfo : EIATTR_KPARAM_INFO
	.align		4
.L_893:
        /*0008*/ 	.byte	0x04, 0x17
        /*000a*/ 	.short	(.L_895 - .L_894)
.L_894:
        /*000c*/ 	.word	0x00000000
        /*0010*/ 	.short	0x0008
        /*0012*/ 	.short	0x0034
        /*0014*/ 	.byte	0x00, 0xf0, 0x11, 0x00


	//----- nvinfo : EIATTR_KPARAM_INFO
	.align		4
.L_895:
        /*0018*/ 	.byte	0x04, 0x17
        /*001a*/ 	.short	(.L_897 - .L_896)
.L_896:
        /*001c*/ 	.word	0x00000000
        /*0020*/ 	.short	0x0007
        /*0022*/ 	.short	0x0030
        /*0024*/ 	.byte	0x00, 0xf0, 0x11, 0x00


	//----- nvinfo : EIATTR_KPARAM_INFO
	.align		4
.L_897:
        /*0028*/ 	.byte	0x04, 0x17
        /*002a*/ 	.short	(.L_899 - .L_898)
.L_898:
        /*002c*/ 	.word	0x00000000
        /*0030*/ 	.short	0x0006
        /*0032*/ 	.short	0x002c
        /*0034*/ 	.byte	0x00, 0xf0, 0x11, 0x00


	//----- nvinfo : EIATTR_KPARAM_INFO
	.align		4
.L_899:
        /*0038*/ 	.byte	0x04, 0x17
        /*003a*/ 	.short	(.L_901 - .L_900)
.L_900:
        /*003c*/ 	.word	0x00000000
        /*0040*/ 	.short	0x0005
        /*0042*/ 	.short	0x0028
        /*0044*/ 	.byte	0x00, 0xf0, 0x11, 0x00


	//----- nvinfo : EIATTR_KPARAM_INFO
	.align		4
.L_901:
        /*0048*/ 	.byte	0x04, 0x17
        /*004a*/ 	.short	(.L_903 - .L_902)
.L_902:
        /*004c*/ 	.word	0x00000000
        /*0050*/ 	.short	0x0004
        /*0052*/ 	.short	0x0020
        /*0054*/ 	.byte	0x00, 0xf5, 0x21, 0x00


	//----- nvinfo : EIATTR_KPARAM_INFO
	.align		4
.L_903:
        /*0058*/ 	.byte	0x04, 0x17
        /*005a*/ 	.short	(.L_905 - .L_904)
.L_904:
        /*005c*/ 	.word	0x00000000
        /*0060*/ 	.short	0x0003
        /*0062*/ 	.short	0x0018
        /*0064*/ 	.byte	0x00, 0xf5, 0x21, 0x00


	//----- nvinfo : EIATTR_KPARAM_INFO
	.align		4
.L_905:
        /*0068*/ 	.byte	0x04, 0x17
        /*006a*/ 	.short	(.L_907 - .L_906)
.L_906:
        /*006c*/ 	.word	0x00000000
        /*0070*/ 	.short	0x0002
        /*0072*/ 	.short	0x0010
        /*0074*/ 	.byte	0x00, 0xf5, 0x21, 0x00


	//----- nvinfo : EIATTR_KPARAM_INFO
	.align		4
.L_907:
        /*0078*/ 	.byte	0x04, 0x17
        /*007a*/ 	.short	(.L_909 - .L_908)
.L_908:
        /*007c*/ 	.word	0x00000000
        /*0080*/ 	.short	0x0001
        /*0082*/ 	.short	0x0008
        /*0084*/ 	.byte	0x00, 0xf5, 0x21, 0x00


	//----- nvinfo : EIATTR_KPARAM_INFO
	.align		4
.L_909:
        /*0088*/ 	.byte	0x04, 0x17
        /*008a*/ 	.short	(.L_911 - .L_910)
.L_910:
        /*008c*/ 	.word	0x00000000
        /*0090*/ 	.short	0x0000
        /*0092*/ 	.short	0x0000
        /*0094*/ 	.byte	0x00, 0xf5, 0x21, 0x00


	//----- nvinfo : EIATTR_SPARSE_MMA_MASK
	.align		4
.L_911:
        /*0098*/ 	.byte	0x03, 0x50
        /*009a*/ 	.short	0x0000


	//----- nvinfo : EIATTR_MAXREG_COUNT
	.align		4
        /*009c*/ 	.byte	0x03, 0x1b
        /*009e*/ 	.short	0x00ff


	//----- nvinfo : EIATTR_MERCURY_ISA_VERSION
	.align		4
        /*00a0*/ 	.byte	0x03, 0x5f
        /*00a2*/ 	.short	0x0101


	//----- nvinfo : EIATTR_VRC_CTA_INIT_COUNT
	.align		4
        /*00a4*/ 	.byte	0x02, 0x4a
	.zero		1
	.zero		1


	//----- nvinfo : EIATTR_EXIT_INSTR_OFFSETS
	.align		4
        /*00a8*/ 	.byte	0x04, 0x1c
        /*00aa*/ 	.short	(.L_913 - .L_912)


	//   ....[0]....
.L_912:
        /*00ac*/ 	.word	0x000000f0


	//   ....[1]....
        /*00b0*/ 	.word	0x00000f10


	//   ....[2]....
        /*00b4*/ 	.word	0x00001ca0


	//----- nvinfo : EIATTR_CRS_STACK_SIZE
	.align		4
.L_913:
        /*00b8*/ 	.byte	0x04, 0x1e
        /*00ba*/ 	.short	(.L_915 - .L_914)
.L_914:
        /*00bc*/ 	.word	0x00000000


	//----- nvinfo : EIATTR_CBANK_PARAM_SIZE
	.align		4
.L_915:
        /*00c0*/ 	.byte	0x03, 0x19
        /*00c2*/ 	.short	0x0038


	//----- nvinfo : EIATTR_PARAM_CBANK
	.align		4
        /*00c4*/ 	.byte	0x04, 0x0a
        /*00c6*/ 	.short	(.L_917 - .L_916)
	.align		4
.L_916:
        /*00c8*/ 	.word	index@(.nv.constant0._Z11xdir_centerPfS_S_S_S_fiii)
        /*00cc*/ 	.short	0x0380
        /*00ce*/ 	.short	0x0038


	//----- nvinfo : EIATTR_SW_WAR
	.align		4
.L_917:
        /*00d0*/ 	.byte	0x04, 0x36
        /*00d2*/ 	.short	(.L_919 - .L_918)
.L_918:
        /*00d4*/ 	.word	0x00000008
.L_919:


//--------------------- .nv.info._Z11ydir_centerPfS_S_S_S_fii --------------------------
	.section	.nv.info._Z11ydir_centerPfS_S_S_S_fii,"",@"SHT_CUDA_INFO"
	.sectionflags	@""
	.align	4


	//----- nvinfo : EIATTR_CUDA_API_VERSION
	.align		4
        /*0000*/ 	.byte	0x04, 0x37
        /*0002*/ 	.short	(.L_921 - .L_920)
.L_920:
        /*0004*/ 	.word	0x00000082


	//----- nvinfo : EIATTR_KPARAM_INFO
	.align		4
.L_921:
        /*0008*/ 	.byte	0x04, 0x17
        /*000a*/ 	.short	(.L_923 - .L_922)
.L_922:
        /*000c*/ 	.word	0x00000000
        /*0010*/ 	.short	0x0007
        /*0012*/ 	.short	0x0030
        /*0014*/ 	.byte	0x00, 0xf0, 0x11, 0x00


	//----- nvinfo : EIATTR_KPARAM_INFO
	.align		4
.L_923:
        /*0018*/ 	.byte	0x04, 0x17
        /*001a*/ 	.short	(.L_925 - .L_924)
.L_924:
        /*001c*/ 	.word	0x00000000
        /*0020*/ 	.short	0x0006
        /*0022*/ 	.short	0x002c
        /*0024*/ 	.byte	0x00, 0xf0, 0x11, 0x00


	//----- nvinfo : EIATTR_KPARAM_INFO
	.align		4
.L_925:
        /*0028*/ 	.byte	0x04, 0x17
        /*002a*/ 	.short	(.L_927 - .L_926)
.L_926:
        /*002c*/ 	.word	0x00000000
        /*0030*/ 	.short	0x0005
        /*0032*/ 	.short	0x0028
        /*0034*/ 	.byte	0x00, 0xf0, 0x11, 0x00


	//----- nvinfo : EIATTR_KPARAM_INFO
	.align		4
.L_927:
        /*0038*/ 	.byte	0x04, 0x17
        /*003a*/ 	.short	(.L_929 - .L_928)
.L_928:
        /*003c*/ 	.word	0x00000000
        /*0040*/ 	.short	0x0004
        /*0042*/ 	.short	0x0020
        /*0044*/ 	.byte	0x00, 0xf5, 0x21, 0x00


	//----- nvinfo : EIATTR_KPARAM_INFO
	.align		4
.L_929:
        /*0048*/ 	.byte	0x04, 0x17
        /*004a*/ 	.short	(.L_931 - .L_930)
.L_930:
        /*004c*/ 	.word	0x00000000
        /*0050*/ 	.short	0x0003
        /*0052*/ 	.short	0x0018
        /*0054*/ 	.byte	0x00, 0xf5, 0x21, 0x00


	//----- nvinfo : EIATTR_KPARAM_INFO
	.align		4
.L_931:
        /*0058*/ 	.byte	0x04, 0x17
        /*005a*/ 	.short	(.L_933 - .L_932)
.L_932:
        /*005c*/ 	.word	0x00000000
        /*0060*/ 	.short	0x0002
        /*0062*/ 	.short	0x0010
        /*0064*/ 	.byte	0x00, 0xf5, 0x21, 0x00


	//----- nvinfo : EIATTR_KPARAM_INFO
	.align		4
.L_933:
        /*0068*/ 	.byte	0x04, 0x17
        /*006a*/ 	.short	(.L_935 - .L_934)
.L_934:
        /*006c*/ 	.word	0x00000000
        /*0070*/ 	.short	0x0001
        /*0072*/ 	.short	0x0008
        /*0074*/ 	.byte	0x00, 0xf5, 0x21, 0x00


	//----- nvinfo : EIATTR_KPARAM_INFO
	.align		4
.L_935:
        /*0078*/ 	.byte	0x04, 0x17
        /*007a*/ 	.short	(.L_937 - .L_936)
.L_936:
        /*007c*/ 	.word	0x00000000
        /*0080*/ 	.short	0x0000
        /*0082*/ 	.short	0x0000
        /*0084*/ 	.byte	0x00, 0xf5, 0x21, 0x00


	//----- nvinfo : EIATTR_SPARSE_MMA_MASK
	.align		4
.L_937:
        /*0088*/ 	.byte	0x03, 0x50
        /*008a*/ 	.short	0x0000


	//----- nvinfo : EIATTR_MAXREG_COUNT
	.align		4
        /*008c*/ 	.byte	0x03, 0x1b
        /*008e*/ 	.short	0x00ff


	//----- nvinfo : EIATTR_MERCURY_ISA_VERSION
	.align		4
        /*0090*/ 	.byte	0x03, 0x5f
        /*0092*/ 	.short	0x0101


	//----- nvinfo : EIATTR_VRC_CTA_INIT_COUNT
	.align		4
        /*0094*/ 	.byte	0x02, 0x4a
	.zero		1
	.zero		1


	//----- nvinfo : EIATTR_EXIT_INSTR_OFFSETS
	.align		4
        /*0098*/ 	.byte	0x04, 0x1c
        /*009a*/ 	.short	(.L_939 - .L_938)


	//   ....[0]....
.L_938:
        /*009c*/ 	.word	0x00000100


	//   ....[1]....
        /*00a0*/ 	.word	0x00000f00


	//----- nvinfo : EIATTR_CRS_STACK_SIZE
	.align		4
.L_939:
        /*00a4*/ 	.byte	0x04, 0x1e
        /*00a6*/ 	.short	(.L_941 - .L_940)
.L_940:
        /*00a8*/ 	.word	0x00000000


	//----- nvinfo : EIATTR_CBANK_PARAM_SIZE
	.align		4
.L_941:
        /*00ac*/ 	.byte	0x03, 0x19
        /*00ae*/ 	.short	0x0034


	//----- nvinfo : EIATTR_PARAM_CBANK
	.align		4
        /*00b0*/ 	.byte	0x04, 0x0a
        /*00b2*/ 	.short	(.L_943 - .L_942)
	.align		4
.L_942:
        /*00b4*/ 	.word	index@(.nv.constant0._Z11ydir_centerPfS_S_S_S_fii)
        /*00b8*/ 	.short	0x0380
        /*00ba*/ 	.short	0x0034


	//----- nvinfo : EIATTR_SW_WAR
	.align		4
.L_943:
        /*00bc*/ 	.byte	0x04, 0x36
        /*00be*/ 	.short	(.L_945 - .L_944)
.L_944:
        /*00c0*/ 	.word	0x00000008
.L_945:


//--------------------- .nv.info._Z11xdir_centerPfS_S_S_S_fii --------------------------
	.section	.nv.info._Z11xdir_centerPfS_S_S_S_fii,"",@"SHT_CUDA_INFO"
	.sectionflags	@""
	.align	4


	//----- nvinfo : EIATTR_CUDA_API_VERSION
	.align		4
        /*0000*/ 	.byte	0x04, 0x37
        /*0002*/ 	.short	(.L_947 - .L_946)
.L_946:
        /*0004*/ 	.word	0x00000082


	//----- nvinfo : EIATTR_KPARAM_INFO
	.align		4
.L_947:
        /*0008*/ 	.byte	0x04, 0x17
        /*000a*/ 	.short	(.L_949 - .L_948)
.L_948:
        /*000c*/ 	.word	0x00000000
        /*0010*/ 	.short	0x0007
        /*0012*/ 	.short	0x0030
        /*0014*/ 	.byte	0x00, 0xf0, 0x11, 0x00


	//----- nvinfo : EIATTR_KPARAM_INFO
	.align		4
.L_949:
        /*0018*/ 	.byte	0x04, 0x17
        /*001a*/ 	.short	(.L_951 - .L_950)
.L_950:
        /*001c*/ 	.word	0x00000000
        /*0020*/ 	.short	0x0006
        /*0022*/ 	.short	0x002c
        /*0024*/ 	.byte	0x00, 0xf0, 0x11, 0x00


	//----- nvinfo : EIATTR_KPARAM_INFO
	.align		4
.L_951:
        /*0028*/ 	.byte	0x04, 0x17
        /*002a*/ 	.short	(.L_953 - .L_952)
.L_952:
        /*002c*/ 	.word	0x00000000
        /*0030*/ 	.short	0x0005
        /*0032*/ 	.short	0x0028
        /*0034*/ 	.byte	0x00, 0xf0, 0x11, 0x00


	//----- nvinfo : EIATTR_KPARAM_INFO
	.align		4
.L_953:
        /*0038*/ 	.byte	0x04, 0x17
        /*003a*/ 	.short	(.L_955 - .L_954)
.L_954:
        /*003c*/ 	.word	0x00000000
        /*0040*/ 	.short	0x0004
        /*0042*/ 	.short	0x0020
        /*0044*/ 	.byte	0x00, 0xf5, 0x21, 0x00


	//----- nvinfo : EIATTR_KPARAM_INFO
	.align		4
.L_955:
        /*0048*/ 	.byte	0x04, 0x17
        /*004a*/ 	.short	(.L_957 - .L_956)
.L_956:
        /*004c*/ 	.word	0x00000000
        /*0050*/ 	.short	0x0003
        /*0052*/ 	.short	0x0018
        /*0054*/ 	.byte	0x00, 0xf5, 0x21, 0x00


	//----- nvinfo : EIATTR_KPARAM_INFO
	.align		4
.L_957:
        /*0058*/ 	.byte	0x04, 0x17
        /*005a*/ 	.short	(.L_959 - .L_958)
.L_958:
        /*005c*/ 	.word	0x00000000
        /*0060*/ 	.short	0x0002
        /*0062*/ 	.short	0x0010
        /*0064*/ 	.byte	0x00, 0xf5, 0x21, 0x00


	//----- nvinfo : EIATTR_KPARAM_INFO
	.align		4
.L_959:
        /*0068*/ 	.byte	0x04, 0x17
        /*006a*/ 	.short	(.L_961 - .L_960)
.L_960:
        /*006c*/ 	.word	0x00000000
        /*0070*/ 	.short	0x0001
        /*0072*/ 	.short	0x0008
        /*0074*/ 	.byte	0x00, 0xf5, 0x21, 0x00


	//----- nvinfo : EIATTR_KPARAM_INFO
	.align		4
.L_961:
        /*0078*/ 	.byte	0x04, 0x17
        /*007a*/ 	.short	(.L_963 - .L_962)
.L_962:
        /*007c*/ 	.word	0x00000000
        /*0080*/ 	.short	0x0000
        /*0082*/ 	.short	0x0000
        /*0084*/ 	.byte	0x00, 0xf5, 0x21, 0x00


	//----- nvinfo : EIATTR_SPARSE_MMA_MASK
	.align		4
.L_963:
        /*0088*/ 	.byte	0x03, 0x50
        /*008a*/ 	.short	0x0000


	//----- nvinfo : EIATTR_MAXREG_COUNT
	.align		4
        /*008c*/ 	.byte	0x03, 0x1b
        /*008e*/ 	.short	0x00ff


	//----- nvinfo : EIATTR_MERCURY_ISA_VERSION
	.align		4
        /*0090*/ 	.byte	0x03, 0x5f
        /*0092*/ 	.short	0x0101


	//----- nvinfo : EIATTR_VRC_CTA_INIT_COUNT
	.align		4
        /*0094*/ 	.byte	0x02, 0x4a
	.zero		1
	.zero		1


	//----- nvinfo : EIATTR_EXIT_INSTR_OFFSETS
	.align		4
        /*0098*/ 	.byte	0x04, 0x1c
        /*009a*/ 	.short	(.L_965 - .L_964)


	//   ....[0]....
.L_964:
        /*009c*/ 	.word	0x00000100


	//   ....[1]....
        /*00a0*/ 	.word	0x00000f00


	//----- nvinfo : EIATTR_CRS_STACK_SIZE
	.align		4
.L_965:
        /*00a4*/ 	.byte	0x04, 0x1e
        /*00a6*/ 	.short	(.L_967 - .L_966)
.L_966:
        /*00a8*/ 	.word	0x00000000


	//----- nvinfo : EIATTR_CBANK_PARAM_SIZE
	.align		4
.L_967:
        /*00ac*/ 	.byte	0x03, 0x19
        /*00ae*/ 	.short	0x0034


	//----- nvinfo : EIATTR_PARAM_CBANK
	.align		4
        /*00b0*/ 	.byte	0x04, 0x0a
        /*00b2*/ 	.short	(.L_969 - .L_968)
	.align		4
.L_968:
        /*00b4*/ 	.word	index@(.nv.constant0._Z11xdir_centerPfS_S_S_S_fii)
        /*00b8*/ 	.short	0x0380
        /*00ba*/ 	.short	0x0034


	//----- nvinfo : EIATTR_SW_WAR
	.align		4
.L_969:
        /*00bc*/ 	.byte	0x04, 0x36
        /*00be*/ 	.short	(.L_971 - .L_970)
.L_970:
        /*00c0*/ 	.word	0x00000008
.L_971:


//--------------------- .nv.info._Z12minus_matrixPfS_S_ii --------------------------
	.section	.nv.info._Z12minus_matrixPfS_S_ii,"",@"SHT_CUDA_INFO"
	.sectionflags	@""
	.align	4


	//----- nvinfo : EIATTR_CUDA_API_VERSION
	.align		4
        /*0000*/ 	.byte	0x04, 0x37
        /*0002*/ 	.short	(.L_973 - .L_972)
.L_972:
        /*0004*/ 	.word	0x00000082


	//----- nvinfo : EIATTR_KPARAM_INFO
	.align		4
.L_973:
        /*0008*/ 	.byte	0x04, 0x17
        /*000a*/ 	.short	(.L_975 - .L_974)
.L_974:
        /*000c*/ 	.word	0x00000000
        /*0010*/ 	.short	0x0004
        /*0012*/ 	.short	0x001c
        /*0014*/ 	.byte	0x00, 0xf0, 0x11, 0x00


	//----- nvinfo : EIATTR_KPARAM_INFO
	.align		4
.L_975:
        /*0018*/ 	.byte	0x04, 0x17
        /*001a*/ 	.short	(.L_977 - .L_976)
.L_976:
        /*001c*/ 	.word	0x00000000
        /*0020*/ 	.short	0x0003
        /*0022*/ 	.short	0x0018
        /*0024*/ 	.byte	0x00, 0xf0, 0x11, 0x00


	//----- nvinfo : EIATTR_KPARAM_INFO
	.align		4
.L_977:
        /*0028*/ 	.byte	0x04, 0x17
        /*002a*/ 	.short	(.L_979 - .L_978)
.L_978:
        /*002c*/ 	.word	0x00000000
        /*0030*/ 	.short	0x0002
        /*0032*/ 	.short	0x0010
        /*0034*/ 	.byte	0x00, 0xf5, 0x21, 0x00


	//----- nvinfo : EIATTR_KPARAM_INFO
	.align		4
.L_979:
        /*0038*/ 	.byte	0x04, 0x17
        /*003a*/ 	.short	(.L_981 - .L_980)
.L_980:
        /*003c*/ 	.word	0x00000000
        /*0040*/ 	.short	0x0001
        /*0042*/ 	.short	0x0008
        /*0044*/ 	.byte	0x00, 0xf5, 0x21, 0x00


	//----- nvinfo : EIATTR_KPARAM_INFO
	.align		4
.L_981:
        /*0048*/ 	.byte	0x04, 0x17
        /*004a*/ 	.short	(.L_983 - .L_982)
.L_982:
        /*004c*/ 	.word	0x00000000
        /*0050*/ 	.short	0x0000
        /*0052*/ 	.short	0x0000
        /*0054*/ 	.byte	0x00, 0xf5, 0x21, 0x00


	//----- nvinfo : EIATTR_SPARSE_MMA_MASK
	.align		4
.L_983:
        /*0058*/ 	.byte	0x03, 0x50
        /*005a*/ 	.short	0x0000


	//----- nvinfo : EIATTR_MAXREG_COUNT
	.align		4
        /*005c*/ 	.byte	0x03, 0x1b
        /*005e*/ 	.short	0x00ff


	//----- nvinfo : EIATTR_MERCURY_ISA_VERSION
	.align		4
        /*0060*/ 	.byte	0x03, 0x5f
        /*0062*/ 	.short	0x0101


	//----- nvinfo : EIATTR_VRC_CTA_INIT_COUNT
	.align		4
        /*0064*/ 	.byte	0x02, 0x4a
	.zero		1
	.zero		1


	//----- nvinfo : EIATTR_EXIT_INSTR_OFFSETS
	.align		4
        /*0068*/ 	.byte	0x04, 0x1c
        /*006a*/ 	.short	(.L_985 - .L_984)


	//   ....[0]....
.L_984:
        /*006c*/ 	.word	0x00000160


	//----- nvinfo : EIATTR_CBANK_PARAM_SIZE
	.align		4
.L_985:
        /*0070*/ 	.byte	0x03, 0x19
        /*0072*/ 	.short	0x0020


	//----- nvinfo : EIATTR_PARAM_CBANK
	.align		4
        /*0074*/ 	.byte	0x04, 0x0a
        /*0076*/ 	.short	(.L_987 - .L_986)
	.align		4
.L_986:
        /*0078*/ 	.word	index@(.nv.constant0._Z12minus_matrixPfS_S_ii)
        /*007c*/ 	.short	0x0380
        /*007e*/ 	.short	0x0020


	//----- nvinfo : EIATTR_SW_WAR
	.align		4
.L_987:
        /*0080*/ 	.byte	0x04, 0x36
        /*0082*/ 	.short	(.L_989 - .L_988)
.L_988:
        /*0084*/ 	.word	0x00000008
.L_989:


//--------------------- .nv.info._Z8absarrayPfS_S_ii --------------------------
	.section	.nv.info._Z8absarrayPfS_S_ii,"",@"SHT_CUDA_INFO"
	.sectionflags	@""
	.align	4


	//----- nvinfo : EIATTR_CUDA_API_VERSION
	.align		4
        /*0000*/ 	.byte	0x04, 0x37
        /*0002*/ 	.short	(.L_991 - .L_990)
.L_990:
        /*0004*/ 	.word	0x00000082


	//----- nvinfo : EIATTR_KPARAM_INFO
	.align		4
.L_991:
        /*0008*/ 	.byte	0x04, 0x17
        /*000a*/ 	.short	(.L_993 - .L_992)
.L_992:
        /*000c*/ 	.word	0x00000000
        /*0010*/ 	.short	0x0004
        /*0012*/ 	.short	0x001c
        /*0014*/ 	.byte	0x00, 0xf0, 0x11, 0x00


	//----- nvinfo : EIATTR_KPARAM_INFO
	.align		4
.L_993:
        /*0018*/ 	.byte	0x04, 0x17
        /*001a*/ 	.short	(.L_995 - .L_994)
.L_994:
        /*001c*/ 	.word	0x00000000
        /*0020*/ 	.short	0x0003
        /*0022*/ 	.short	0x0018
        /*0024*/ 	.byte	0x00, 0xf0, 0x11, 0x00


	//----- nvinfo : EIATTR_KPARAM_INFO
	.align		4
.L_995:
        /*0028*/ 	.byte	0x04, 0x17
        /*002a*/ 	.short	(.L_997 - .L_996)
.L_996:
        /*002c*/ 	.word	0x00000000
        /*0030*/ 	.short	0x0002
        /*0032*/ 	.short	0x0010
        /*0034*/ 	.byte	0x00, 0xf5, 0x21, 0x00


	//----- nvinfo : EIATTR_KPARAM_INFO
	.align		4
.L_997:
        /*0038*/ 	.byte	0x04, 0x17
        /*003a*/ 	.short	(.L_999 - .L_998)
.L_998:
        /*003c*/ 	.word	0x00000000
        /*0040*/ 	.short	0x0001
        /*0042*/ 	.short	0x0008
        /*0044*/ 	.byte	0x00, 0xf5, 0x21, 0x00


	//----- nvinfo : EIATTR_KPARAM_INFO
	.align		4
.L_999:
        /*0048*/ 	.byte	0x04, 0x17
        /*004a*/ 	.short	(.L_1001 - .L_1000)
.L_1000:
        /*004c*/ 	.word	0x00000000
        /*0050*/ 	.short	0x0000
        /*0052*/ 	.short	0x0000
        /*0054*/ 	.byte	0x00, 0xf5, 0x21, 0x00


	//----- nvinfo : EIATTR_SPARSE_MMA_MASK
	.align		4
.L_1001:
        /*0058*/ 	.byte	0x03, 0x50
        /*005a*/ 	.short	0x0000


	//----- nvinfo : EIATTR_MAXREG_COUNT
	.align		4
        /*005c*/ 	.byte	0x03, 0x1b
        /*005e*/ 	.short	0x00ff


	//----- nvinfo : EIATTR_MERCURY_ISA_VERSION
	.align		4
        /*0060*/ 	.byte	0x03, 0x5f
        /*0062*/ 	.short	0x0101


	//----- nvinfo : EIATTR_VRC_CTA_INIT_COUNT
	.align		4
        /*0064*/ 	.byte	0x02, 0x4a
	.zero		1
	.zero		1


	//----- nvinfo : EIATTR_EXIT_INSTR_OFFSETS
	.align		4
        /*0068*/ 	.byte	0x04, 0x1c
        /*006a*/ 	.short	(.L_1003 - .L_1002)


	//   ....[0]....
.L_1002:
        /*006c*/ 	.word	0x00000250


	//----- nvinfo : EIATTR_CRS_STACK_SIZE
	.align		4
.L_1003:
        /*0070*/ 	.byte	0x04, 0x1e
        /*0072*/ 	.short	(.L_1005 - .L_1004)
.L_1004:
        /*0074*/ 	.word	0x00000000


	//----- nvinfo : EIATTR_CBANK_PARAM_SIZE
	.align		4
.L_1005:
        /*0078*/ 	.byte	0x03, 0x19
        /*007a*/ 	.short	0x0020


	//----- nvinfo : EIATTR_PARAM_CBANK
	.align		4
        /*007c*/ 	.byte	0x04, 0x0a
        /*007e*/ 	.short	(.L_1007 - .L_1006)
	.align		4
.L_1006:
        /*0080*/ 	.word	index@(.nv.constant0._Z8absarrayPfS_S_ii)
        /*0084*/ 	.short	0x0380
        /*0086*/ 	.short	0x0020


	//----- nvinfo : EIATTR_SW_WAR
	.align		4
.L_1007:
        /*0088*/ 	.byte	0x04, 0x36
        /*008a*/ 	.short	(.L_1009 - .L_1008)
.L_1008:
        /*008c*/ 	.word	0x00000008
.L_1009:


//--------------------- .nv.info._Z10add2matrixPfS_S_ --------------------------
	.section	.nv.info._Z10add2matrixPfS_S_,"",@"SHT_CUDA_INFO"
	.sectionflags	@""
	.align	4


	//----- nvinfo : EIATTR_CUDA_API_VERSION
	.align		4
        /*0000*/ 	.byte	0x04, 0x37
        /*0002*/ 	.short	(.L_1011 - .L_1010)
.L_1010:
        /*0004*/ 	.word	0x00000082


	//----- nvinfo : EIATTR_KPARAM_INFO
	.align		4
.L_1011:
        /*0008*/ 	.byte	0x04, 0x17
        /*000a*/ 	.short	(.L_1013 - .L_1012)
.L_1012:
        /*000c*/ 	.word	0x00000000
        /*0010*/ 	.short	0x0002
        /*0012*/ 	.short	0x0010
        /*0014*/ 	.byte	0x00, 0xf5, 0x21, 0x00


	//----- nvinfo : EIATTR_KPARAM_INFO
	.align		4
.L_1013:
        /*0018*/ 	.byte	0x04, 0x17
        /*001a*/ 	.short	(.L_1015 - .L_1014)
.L_1014:
        /*001c*/ 	.word	0x00000000
        /*0020*/ 	.short	0x0001
        /*0022*/ 	.short	0x0008
        /*0024*/ 	.byte	0x00, 0xf5, 0x21, 0x00


	//----- nvinfo : EIATTR_KPARAM_INFO
	.align		4
.L_1015:
        /*0028*/ 	.byte	0x04, 0x17
        /*002a*/ 	.short	(.L_1017 - .L_1016)
.L_1016:
        /*002c*/ 	.word	0x00000000
        /*0030*/ 	.short	0x0000
        /*0032*/ 	.short	0x0000
        /*0034*/ 	.byte	0x00, 0xf5, 0x21, 0x00


	//----- nvinfo : EIATTR_SPARSE_MMA_MASK
	.align		4
.L_1017:
        /*0038*/ 	.byte	0x03, 0x50
        /*003a*/ 	.short	0x0000


	//----- nvinfo : EIATTR_MAXREG_COUNT
	.align		4
        /*003c*/ 	.byte	0x03, 0x1b
        /*003e*/ 	.short	0x00ff


	//----- nvinfo : EIATTR_MERCURY_ISA_VERSION
	.align		4
        /*0040*/ 	.byte	0x03, 0x5f
        /*0042*/ 	.short	0x0101


	//----- nvinfo : EIATTR_VRC_CTA_INIT_COUNT
	.align		4
        /*0044*/ 	.byte	0x02, 0x4a
	.zero		1
	.zero		1


	//----- nvinfo : EIATTR_EXIT_INSTR_OFFSETS
	.align		4
        /*0048*/ 	.byte	0x04, 0x1c
        /*004a*/ 	.short	(.L_1019 - .L_1018)


	//   ....[0]....
.L_1018:
        /*004c*/ 	.word	0x00000150


	//----- nvinfo : EIATTR_CBANK_PARAM_SIZE
	.align		4
.L_1019:
        /*0050*/ 	.byte	0x03, 0x19
        /*0052*/ 	.short	0x0018


	//----- nvinfo : EIATTR_PARAM_CBANK
	.align		4
        /*0054*/ 	.byte	0x04, 0x0a
        /*0056*/ 	.short	(.L_1021 - .L_1020)
	.align		4
.L_1020:
        /*0058*/ 	.word	index@(.nv.constant0._Z10add2matrixPfS_S_)
        /*005c*/ 	.short	0x0380
        /*005e*/ 	.short	0x0018


	//----- nvinfo : EIATTR_SW_WAR
	.align		4
.L_1021:
        /*0060*/ 	.byte	0x04, 0x36
        /*0062*/ 	.short	(.L_1023 - .L_1022)
.L_1022:
        /*0064*/ 	.word	0x00000008
.L_1023:


//--------------------- .nv.info._Z10add3matrixPfS_S_S_ --------------------------
	.section	.nv.info._Z10add3matrixPfS_S_S_,"",@"SHT_CUDA_INFO"
	.sectionflags	@""
	.align	4


	//----- nvinfo : EIATTR_CUDA_API_VERSION
	.align		4
        /*0000*/ 	.byte	0x04, 0x37
        /*0002*/ 	.short	(.L_1025 - .L_1024)
.L_1024:
        /*0004*/ 	.word	0x00000082


	//----- nvinfo : EIATTR_KPARAM_INFO
	.align		4
.L_1025:
        /*0008*/ 	.byte	0x04, 0x17
        /*000a*/ 	.short	(.L_1027 - .L_1026)
.L_1026:
        /*000c*/ 	.word	0x00000000
        /*0010*/ 	.short	0x0003
        /*0012*/ 	.short	0x0018
        /*0014*/ 	.byte	0x00, 0xf5, 0x21, 0x00


	//----- nvinfo : EIATTR_KPARAM_INFO
	.align		4
.L_1027:
        /*0018*/ 	.byte	0x04, 0x17
        /*001a*/ 	.short	(.L_1029 - .L_1028)
.L_1028:
        /*001c*/ 	.word	0x00000000
        /*0020*/ 	.short	0x0002
        /*0022*/ 	.short	0x0010
        /*0024*/ 	.byte	0x00, 0xf5, 0x21, 0x00


	//----- nvinfo : EIATTR_KPARAM_INFO
	.align		4
.L_1029:
        /*0028*/ 	.byte	0x04, 0x17
        /*002a*/ 	.short	(.L_1031 - .L_1030)
.L_1030:
        /*002c*/ 	.word	0x00000000
        /*0030*/ 	.short	0x0001
        /*0032*/ 	.short	0x0008
        /*0034*/ 	.byte	0x00, 0xf5, 0x21, 0x00


	//----- nvinfo : EIATTR_KPARAM_INFO
	.align		4
.L_1031:
        /*0038*/ 	.byte	0x04, 0x17
        /*003a*/ 	.short	(.L_1033 - .L_1032)
.L_1032:
        /*003c*/ 	.word	0x00000000
        /*0040*/ 	.short	0x0000
        /*0042*/ 	.short	0x0000
        /*0044*/ 	.byte	0x00, 0xf5, 0x21, 0x00


	//----- nvinfo : EIATTR_SPARSE_MMA_MASK
	.align		4
.L_1033:
        /*0048*/ 	.byte	0x03, 0x50
        /*004a*/ 	.short	0x0000


	//----- nvinfo : EIATTR_MAXREG_COUNT
	.align		4
        /*004c*/ 	.byte	0x03, 0x1b
        /*004e*/ 	.short	0x00ff


	//----- nvinfo : EIATTR_MERCURY_ISA_VERSION
	.align		4
        /*0050*/ 	.byte	0x03, 0x5f
        /*0052*/ 	.short	0x0101


	//----- nvinfo : EIATTR_VRC_CTA_INIT_COUNT
	.align		4
        /*0054*/ 	.byte	0x02, 0x4a
	.zero		1
	.zero		1


	//----- nvinfo : EIATTR_EXIT_INSTR_OFFSETS
	.align		4
        /*0058*/ 	.byte	0x04, 0x1c
        /*005a*/ 	.short	(.L_1035 - .L_1034)


	//   ....[0]....
.L_1034:
        /*005c*/ 	.word	0x00000190


	//----- nvinfo : EIATTR_CBANK_PARAM_SIZE
	.align		4
.L_1035:
        /*0060*/ 	.byte	0x03, 0x19
        /*0062*/ 	.short	0x0020


	//----- nvinfo : EIATTR_PARAM_CBANK
	.align		4
        /*0064*/ 	.byte	0x04, 0x0a
        /*0066*/ 	.short	(.L_1037 - .L_1036)
	.align		4
.L_1036:
        /*0068*/ 	.word	index@(.nv.constant0._Z10add3matrixPfS_S_S_)
        /*006c*/ 	.short	0x0380
        /*006e*/ 	.short	0x0020


	//----- nvinfo : EIATTR_SW_WAR
	.align		4
.L_1037:
        /*0070*/ 	.byte	0x04, 0x36
        /*0072*/ 	.short	(.L_1039 - .L_1038)
.L_1038:
        /*0074*/ 	.word	0x00000008
.L_1039:


//--------------------- .nv.info._Z14matrix_productPfS_S_fii --------------------------
	.section	.nv.info._Z14matrix_productPfS_S_fii,"",@"SHT_CUDA_INFO"
	.sectionflags	@""
	.align	4


	//----- nvinfo : EIATTR_CUDA_API_VERSION
	.align		4
        /*0000*/ 	.byte	0x04, 0x37
        /*0002*/ 	.short	(.L_1041 - .L_1040)
.L_1040:
        /*0004*/ 	.word	0x00000082


	//----- nvinfo : EIATTR_KPARAM_INFO
	.align		4
.L_1041:
        /*0008*/ 	.byte	0x04, 0x17
        /*000a*/ 	.short	(.L_1043 - .L_1042)
.L_1042:
        /*000c*/ 	.word	0x00000000
        /*0010*/ 	.short	0x0005
        /*0012*/ 	.short	0x0020
        /*0014*/ 	.byte	0x00, 0xf0, 0x11, 0x00


	//----- nvinfo : EIATTR_KPARAM_INFO
	.align		4
.L_1043:
        /*0018*/ 	.byte	0x04, 0x17
        /*001a*/ 	.short	(.L_1045 - .L_1044)
.L_1044:
        /*001c*/ 	.word	0x00000000
        /*0020*/ 	.short	0x0004
        /*0022*/ 	.short	0x001c
        /*0024*/ 	.byte	0x00, 0xf0, 0x11, 0x00


	//----- nvinfo : EIATTR_KPARAM_INFO
	.align		4
.L_1045:
        /*0028*/ 	.byte	0x04, 0x17
        /*002a*/ 	.short	(.L_1047 - .L_1046)
.L_1046:
        /*002c*/ 	.word	0x00000000
        /*0030*/ 	.short	0x0003
        /*0032*/ 	.short	0x0018
        /*0034*/ 	.byte	0x00, 0xf0, 0x11, 0x00


	//----- nvinfo : EIATTR_KPARAM_INFO
	.align		4
.L_1047:
        /*0038*/ 	.byte	0x04, 0x17
        /*003a*/ 	.short	(.L_1049 - .L_1048)
.L_1048:
        /*003c*/ 	.word	0x00000000
        /*0040*/ 	.short	0x0002
        /*0042*/ 	.short	0x0010
        /*0044*/ 	.byte	0x00, 0xf5, 0x21, 0x00


	//----- nvinfo : EIATTR_KPARAM_INFO
	.align		4
.L_1049:
        /*0048*/ 	.byte	0x04, 0x17
        /*004a*/ 	.short	(.L_1051 - .L_1050)
.L_1050:
        /*004c*/ 	.word	0x00000000
        /*0050*/ 	.short	0x0001
        /*0052*/ 	.short	0x0008
        /*0054*/ 	.byte	0x00, 0xf5, 0x21, 0x00


	//----- nvinfo : EIATTR_KPARAM_INFO
	.align		4
.L_1051:
        /*0058*/ 	.byte	0x04, 0x17
        /*005a*/ 	.short	(.L_1053 - .L_1052)
.L_1052:
        /*005c*/ 	.word	0x00000000
        /*0060*/ 	.short	0x0000
        /*0062*/ 	.short	0x0000
        /*0064*/ 	.byte	0x00, 0xf5, 0x21, 0x00


	//----- nvinfo : EIATTR_SPARSE_MMA_MASK
	.align		4
.L_1053:
        /*0068*/ 	.byte	0x03, 0x50
        /*006a*/ 	.short	0x0000


	//----- nvinfo : EIATTR_MAXREG_COUNT
	.align		4
        /*006c*/ 	.byte	0x03, 0x1b
        /*006e*/ 	.short	0x00ff


	//----- nvinfo : EIATTR_MERCURY_ISA_VERSION
	.align		4
        /*0070*/ 	.byte	0x03, 0x5f
        /*0072*/ 	.short	0x0101


	//----- nvinfo : EIATTR_VRC_CTA_INIT_COUNT
	.align		4
        /*0074*/ 	.byte	0x02, 0x4a
	.zero		1
	.zero		1


	//----- nvinfo : EIATTR_EXIT_INSTR_OFFSETS
	.align		4
        /*0078*/ 	.byte	0x04, 0x1c
        /*007a*/ 	.short	(.L_1055 - .L_1054)


	//   ....[0]....
.L_1054:
        /*007c*/ 	.word	0x00000170


	//----- nvinfo : EIATTR_CBANK_PARAM_SIZE
	.align		4
.L_1055:
        /*0080*/ 	.byte	0x03, 0x19
        /*0082*/ 	.short	0x0024


	//----- nvinfo : EIATTR_PARAM_CBANK
	.align		4
        /*0084*/ 	.byte	0x04, 0x0a
        /*0086*/ 	.short	(.L_1057 - .L_1056)
	.align		4
.L_1056:
        /*0088*/ 	.word	index@(.nv.constant0._Z14matrix_productPfS_S_fii)
        /*008c*/ 	.short	0x0380
        /*008e*/ 	.short	0x0024


	//----- nvinfo : EIATTR_SW_WAR
	.align		4
.L_1057:
        /*0090*/ 	.byte	0x04, 0x36
        /*0092*/ 	.short	(.L_1059 - .L_1058)
.L_1058:
        /*0094*/ 	.word	0x00000008
.L_1059:


//--------------------- .nv.info._Z11activeForcePfS_iS_ffS_S_S_S_ii --------------------------
	.section	.nv.info._Z11activeForcePfS_iS_ffS_S_S_S_ii,"",@"SHT_CUDA_INFO"
	.sectionflags	@""
	.align	4


	//----- nvinfo : EIATTR_CUDA_API_VERSION
	.align		4
        /*0000*/ 	.byte	0x04, 0x37
        /*0002*/ 	.short	(.L_1061 - .L_1060)
.L_1060:
        /*0004*/ 	.word	0x00000082


	//----- nvinfo : EIATTR_KPARAM_INFO
	.align		4
.L_1061:
        /*0008*/ 	.byte	0x04, 0x17
        /*000a*/ 	.short	(.L_1063 - .L_1062)
.L_1062:
        /*000c*/ 	.word	0x00000000
        /*0010*/ 	.short	0x000b
        /*0012*/ 	.short	0x004c
        /*0014*/ 	.byte	0x00, 0xf0, 0x11, 0x00


	//----- nvinfo : EIATTR_KPARAM_INFO
	.align		4
.L_1063:
        /*0018*/ 	.byte	0x04, 0x17
        /*001a*/ 	.short	(.L_1065 - .L_1064)
.L_1064:
        /*001c*/ 	.word	0x00000000
        /*0020*/ 	.short	0x000a
        /*0022*/ 	.short	0x0048
        /*0024*/ 	.byte	0x00, 0xf0, 0x11, 0x00


	//----- nvinfo : EIATTR_KPARAM_INFO
	.align		4
.L_1065:
        /*0028*/ 	.byte	0x04, 0x17
        /*002a*/ 	.short	(.L_1067 - .L_1066)
.L_1066:
        /*002c*/ 	.word	0x00000000
        /*0030*/ 	.short	0x0009
        /*0032*/ 	.short	0x0040
        /*0034*/ 	.byte	0x00, 0xf5, 0x21, 0x00


	//----- nvinfo : EIATTR_KPARAM_INFO
	.align		4
.L_1067:
        /*0038*/ 	.byte	0x04, 0x17
        /*003a*/ 	.short	(.L_1069 - .L_1068)
.L_1068:
        /*003c*/ 	.word	0x00000000
        /*0040*/ 	.short	0x0008
        /*0042*/ 	.short	0x0038
        /*0044*/ 	.byte	0x00, 0xf5, 0x21, 0x00


	//----- nvinfo : EIATTR_KPARAM_INFO
	.align		4
.L_1069:
        /*0048*/ 	.byte	0x04, 0x17
        /*004a*/ 	.short	(.L_1071 - .L_1070)
.L_1070:
        /*004c*/ 	.word	0x00000000
        /*0050*/ 	.short	0x0007
        /*0052*/ 	.short	0x0030
        /*0054*/ 	.byte	0x00, 0xf5, 0x21, 0x00


	//----- nvinfo : EIATTR_KPARAM_INFO
	.align		4
.L_1071:
        /*0058*/ 	.byte	0x04, 0x17
        /*005a*/ 	.short	(.L_1073 - .L_1072)
.L_1072:
        /*005c*/ 	.word	0x00000000
        /*0060*/ 	.short	0x0006
        /*0062*/ 	.short	0x0028
        /*0064*/ 	.byte	0x00, 0xf5, 0x21, 0x00


	//----- nvinfo : EIATTR_KPARAM_INFO
	.align		4
.L_1073:
        /*0068*/ 	.byte	0x04, 0x17
        /*006a*/ 	.short	(.L_1075 - .L_1074)
.L_1074:
        /*006c*/ 	.word	0x00000000
        /*0070*/ 	.short	0x0005
        /*0072*/ 	.short	0x0024
        /*0074*/ 	.byte	0x00, 0xf0, 0x11, 0x00


	//----- nvinfo : EIATTR_KPARAM_INFO
	.align		4
.L_1075:
        /*0078*/ 	.byte	0x04, 0x17
        /*007a*/ 	.short	(.L_1077 - .L_1076)
.L_1076:
        /*007c*/ 	.word	0x00000000
        /*0080*/ 	.short	0x0004
        /*0082*/ 	.short	0x0020
        /*0084*/ 	.byte	0x00, 0xf0, 0x11, 0x00


	//----- nvinfo : EIATTR_KPARAM_INFO
	.align		4
.L_1077:
        /*0088*/ 	.byte	0x04, 0x17
        /*008a*/ 	.short	(.L_1079 - .L_1078)
.L_1078:
        /*008c*/ 	.word	0x00000000
        /*0090*/ 	.short	0x0003
        /*0092*/ 	.short	0x0018
        /*0094*/ 	.byte	0x00, 0xf5, 0x21, 0x00


	//----- nvinfo : EIATTR_KPARAM_INFO
	.align		4
.L_1079:
        /*0098*/ 	.byte	0x04, 0x17
        /*009a*/ 	.short	(.L_1081 - .L_1080)
.L_1080:
        /*009c*/ 	.word	0x00000000
        /*00a0*/ 	.short	0x0002
        /*00a2*/ 	.short	0x0010
        /*00a4*/ 	.byte	0x00, 0xf0, 0x11, 0x00


	//----- nvinfo : EIATTR_KPARAM_INFO
	.align		4
.L_1081:
        /*00a8*/ 	.byte	0x04, 0x17
        /*00aa*/ 	.short	(.L_1083 - .L_1082)
.L_1082:
        /*00ac*/ 	.word	0x00000000
        /*00b0*/ 	.short	0x0001
        /*00b2*/ 	.short	0x0008
        /*00b4*/ 	.byte	0x00, 0xf5, 0x21, 0x00


	//----- nvinfo : EIATTR_KPARAM_INFO
	.align		4
.L_1083:
        /*00b8*/ 	.byte	0x04, 0x17
        /*00ba*/ 	.short	(.L_1085 - .L_1084)
.L_1084:
        /*00bc*/ 	.word	0x00000000
        /*00c0*/ 	.short	0x0000
        /*00c2*/ 	.short	0x0000
        /*00c4*/ 	.byte	0x00, 0xf5, 0x21, 0x00


	//----- nvinfo : EIATTR_SPARSE_MMA_MASK
	.align		4
.L_1085:
        /*00c8*/ 	.byte	0x03, 0x50
        /*00ca*/ 	.short	0x0000


	//----- nvinfo : EIATTR_MAXREG_COUNT
	.align		4
        /*00cc*/ 	.byte	0x03, 0x1b
        /*00ce*/ 	.short	0x00ff


	//----- nvinfo : EIATTR_MERCURY_ISA_VERSION
	.align		4
        /*00d0*/ 	.byte	0x03, 0x5f
        /*00d2*/ 	.short	0x0101


	//----- nvinfo : EIATTR_VRC_CTA_INIT_COUNT
	.align		4
        /*00d4*/ 	.byte	0x02, 0x4a
	.zero		1
	.zero		1


	//----- nvinfo : EIATTR_EXIT_INSTR_OFFSETS
	.align		4
        /*00d8*/ 	.byte	0x04, 0x1c
        /*00da*/ 	.short	(.L_1087 - .L_1086)


	//   ....[0]....
.L_1086:
        /*00dc*/ 	.word	0x00000100


	//   ....[1]....
        /*00e0*/ 	.word	0x00000360


	//   ....[2]....
        /*00e4*/ 	.word	0x000005c0


	//----- nvinfo : EIATTR_CBANK_PARAM_SIZE
	.align		4
.L_1087:
        /*00e8*/ 	.byte	0x03, 0x19
        /*00ea*/ 	.short	0x0050


	//----- nvinfo : EIATTR_PARAM_CBANK
	.align		4
        /*00ec*/ 	.byte	0x04, 0x0a
        /*00ee*/ 	.short	(.L_1089 - .L_1088)
	.align		4
.L_1088:
        /*00f0*/ 	.word	index@(.nv.constant0._Z11activeForcePfS_iS_ffS_S_S_S_ii)
        /*00f4*/ 	.short	0x0380
        /*00f6*/ 	.short	0x0050


	//----- nvinfo : EIATTR_SW_WAR
	.align		4
.L_1089:
        /*00f8*/ 	.byte	0x04, 0x36
        /*00fa*/ 	.short	(.L_1091 - .L_1090)
.L_1090:
        /*00fc*/ 	.word	0x00000008
.L_1091:


//--------------------- .nv.info._Z9bend_corePfS_S_ii --------------------------
	.section	.nv.info._Z9bend_corePfS_S_ii,"",@"SHT_CUDA_INFO"
	.sectionflags	@""
	.align	4


	//----- nvinfo : EIATTR_CUDA_API_VERSION
	.align		4
        /*0000*/ 	.byte	0x04, 0x37
        /*0002*/ 	.short	(.L_1093 - .L_1092)
.L_1092:
        /*0004*/ 	.word	0x00000082


	//----- nvinfo : EIATTR_KPARAM_INFO
	.align		4
.L_1093:
        /*0008*/ 	.byte	0x04, 0x17
        /*000a*/ 	.short	(.L_1095 - .L_1094)
.L_1094:
        /*000c*/ 	.word	0x00000000
        /*0010*/ 	.short	0x0004
        /*0012*/ 	.short	0x001c
        /*0014*/ 	.byte	0x00, 0xf0, 0x11, 0x00


	//----- nvinfo : EIATTR_KPARAM_INFO
	.align		4
.L_1095:
        /*0018*/ 	.byte	0x04, 0x17
        /*001a*/ 	.short	(.L_1097 - .L_1096)
.L_1096:
        /*001c*/ 	.word	0x00000000
        /*0020*/ 	.short	0x0003
        /*0022*/ 	.short	0x0018
        /*0024*/ 	.byte	0x00, 0xf0, 0x11, 0x00


	//----- nvinfo : EIATTR_KPARAM_INFO
	.align		4
.L_1097:
        /*0028*/ 	.byte	0x04, 0x17
        /*002a*/ 	.short	(.L_1099 - .L_1098)
.L_1098:
        /*002c*/ 	.word	0x00000000
        /*0030*/ 	.short	0x0002
        /*0032*/ 	.short	0x0010
        /*0034*/ 	.byte	0x00, 0xf5, 0x21, 0x00


	//----- nvinfo : EIATTR_KPARAM_INFO
	.align		4
.L_1099:
        /*0038*/ 	.byte	0x04, 0x17
        /*003a*/ 	.short	(.L_1101 - .L_1100)
.L_1100:
        /*003c*/ 	.word	0x00000000
        /*0040*/ 	.short	0x0001
        /*0042*/ 	.short	0x0008
        /*0044*/ 	.byte	0x00, 0xf5, 0x21, 0x00


	//----- nvinfo : EIATTR_KPARAM_INFO
	.align		4
.L_1101:
        /*0048*/ 	.byte	0x04, 0x17
        /*004a*/ 	.short	(.L_1103 - .L_1102)
.L_1102:
        /*004c*/ 	.word	0x00000000
        /*0050*/ 	.short	0x0000
        /*0052*/ 	.short	0x0000
        /*0054*/ 	.byte	0x00, 0xf5, 0x21, 0x00


	//----- nvinfo : EIATTR_SPARSE_MMA_MASK
	.align		4
.L_1103:
        /*0058*/ 	.byte	0x03, 0x50
        /*005a*/ 	.short	0x0000


	//----- nvinfo : EIATTR_MAXREG_COUNT
	.align		4
        /*005c*/ 	.byte	0x03, 0x1b
        /*005e*/ 	.short	0x00ff


	//----- nvinfo : EIATTR_MERCURY_ISA_VERSION
	.align		4
        /*0060*/ 	.byte	0x03, 0x5f
        /*0062*/ 	.short	0x0101


	//----- nvinfo : EIATTR_VRC_CTA_INIT_COUNT
	.align		4
        /*0064*/ 	.byte	0x02, 0x4a
	.zero		1
	.zero		1


	//----- nvinfo : EIATTR_EXIT_INSTR_OFFSETS
	.align		4
        /*0068*/ 	.byte	0x04, 0x1c
        /*006a*/ 	.short	(.L_1105 - .L_1104)


	//   ....[0]....
.L_1104:
        /*006c*/ 	.word	0x000000d0


	//   ....[1]....
        /*0070*/ 	.word	0x000003d0


	//----- nvinfo : EIATTR_CRS_STACK_SIZE
	.align		4
.L_1105:
        /*0074*/ 	.byte	0x04, 0x1e
        /*0076*/ 	.short	(.L_1107 - .L_1106)
.L_1106:
        /*0078*/ 	.word	0x00000000


	//----- nvinfo : EIATTR_CBANK_PARAM_SIZE
	.align		4
.L_1107:
        /*007c*/ 	.byte	0x03, 0x19
        /*007e*/ 	.short	0x0020


	//----- nvinfo : EIATTR_PARAM_CBANK
	.align		4
        /*0080*/ 	.byte	0x04, 0x0a
        /*0082*/ 	.short	(.L_1109 - .L_1108)
	.align		4
.L_1108:
        /*0084*/ 	.word	index@(.nv.constant0._Z9bend_corePfS_S_ii)
        /*0088*/ 	.short	0x0380
        /*008a*/ 	.short	0x0020


	//----- nvinfo : EIATTR_SW_WAR
	.align		4
.L_1109:
        /*008c*/ 	.byte	0x04, 0x36
        /*008e*/ 	.short	(.L_1111 - .L_1110)
.L_1110:
        /*0090*/ 	.word	0x00000008
.L_1111:


//--------------------- .nv.info._Z12reactionRhoAPfS_S_S_S_fffffffii --------------------------
	.section	.nv.info._Z12reactionRhoAPfS_S_S_S_fffffffii,"",@"SHT_CUDA_INFO"
	.sectionflags	@""
	.align	4


	//----- nvinfo : EIATTR_CUDA_API_VERSION
	.align		4
        /*0000*/ 	.byte	0x04, 0x37
        /*0002*/ 	.short	(.L_1113 - .L_1112)
.L_1112:
        /*0004*/ 	.word	0x00000082


	//----- nvinfo : EIATTR_KPARAM_INFO
	.align		4
.L_1113:
        /*0008*/ 	.byte	0x04, 0x17
        /*000a*/ 	.short	(.L_1115 - .L_1114)
.L_1114:
        /*000c*/ 	.word	0x00000000
        /*0010*/ 	.short	0x000d
        /*0012*/ 	.short	0x0048
        /*0014*/ 	.byte	0x00, 0xf0, 0x11, 0x00


	//----- nvinfo : EIATTR_KPARAM_INFO
	.align		4
.L_1115:
        /*0018*/ 	.byte	0x04, 0x17
        /*001a*/ 	.short	(.L_1117 - .L_1116)
.L_1116:
        /*001c*/ 	.word	0x00000000
        /*0020*/ 	.short	0x000c
        /*0022*/ 	.short	0x0044
        /*0024*/ 	.byte	0x00, 0xf0, 0x11, 0x00


	//----- nvinfo : EIATTR_KPARAM_INFO
	.align		4
.L_1117:
        /*0028*/ 	.byte	0x04, 0x17
        /*002a*/ 	.short	(.L_1119 - .L_1118)
.L_1118:
        /*002c*/ 	.word	0x00000000
        /*0030*/ 	.short	0x000b
        /*0032*/ 	.short	0x0040
        /*0034*/ 	.byte	0x00, 0xf0, 0x11, 0x00


	//----- nvinfo : EIATTR_KPARAM_INFO
	.align		4
.L_1119:
        /*0038*/ 	.byte	0x04, 0x17
        /*003a*/ 	.short	(.L_1121 - .L_1120)
.L_1120:
        /*003c*/ 	.word	0x00000000
        /*0040*/ 	.short	0x000a
        /*0042*/ 	.short	0x003c
        /*0044*/ 	.byte	0x00, 0xf0, 0x11, 0x00


	//----- nvinfo : EIATTR_KPARAM_INFO
	.align		4
.L_1121:
        /*0048*/ 	.byte	0x04, 0x17
        /*004a*/ 	.short	(.L_1123 - .L_1122)
.L_1122:
        /*004c*/ 	.word	0x00000000
        /*0050*/ 	.short	0x0009
        /*0052*/ 	.short	0x0038
        /*0054*/ 	.byte	0x00, 0xf0, 0x11, 0x00


	//----- nvinfo : EIATTR_KPARAM_INFO
	.align		4
.L_1123:
        /*0058*/ 	.byte	0x04, 0x17
        /*005a*/ 	.short	(.L_1125 - .L_1124)
.L_1124:
        /*005c*/ 	.word	0x00000000
        /*0060*/ 	.short	0x0008
        /*0062*/ 	.short	0x0034
        /*0064*/ 	.byte	0x00, 0xf0, 0x11, 0x00


	//----- nvinfo : EIATTR_KPARAM_INFO
	.align		4
.L_1125:
        /*0068*/ 	.byte	0x04, 0x17
        /*006a*/ 	.short	(.L_1127 - .L_1126)
.L_1126:
        /*006c*/ 	.word	0x00000000
        /*0070*/ 	.short	0x0007
        /*0072*/ 	.short	0x0030
        /*0074*/ 	.byte	0x00, 0xf0, 0x11, 0x00


	//----- nvinfo : EIATTR_KPARAM_INFO
	.align		4
.L_1127:
        /*0078*/ 	.byte	0x04, 0x17
        /*007a*/ 	.short	(.L_1129 - .L_1128)
.L_1128:
        /*007c*/ 	.word	0x00000000
        /*0080*/ 	.short	0x0006
        /*0082*/ 	.short	0x002c
        /*0084*/ 	.byte	0x00, 0xf0, 0x11, 0x00


	//----- nvinfo : EIATTR_KPARAM_INFO
	.align		4
.L_1129:
        /*0088*/ 	.byte	0x04, 0x17
        /*008a*/ 	.short	(.L_1131 - .L_1130)
.L_1130:
        /*008c*/ 	.word	0x00000000
        /*0090*/ 	.short	0x0005
        /*0092*/ 	.short	0x0028
        /*0094*/ 	.byte	0x00, 0xf0, 0x11, 0x00


	//----- nvinfo : EIATTR_KPARAM_INFO
	.align		4
.L_1131:
        /*0098*/ 	.byte	0x04, 0x17
        /*009a*/ 	.short	(.L_1133 - .L_1132)
.L_1132:
        /*009c*/ 	.word	0x00000000
        /*00a0*/ 	.short	0x0004
        /*00a2*/ 	.short	0x0020
        /*00a4*/ 	.byte	0x00, 0xf5, 0x21, 0x00


	//----- nvinfo : EIATTR_KPARAM_INFO
	.align		4
.L_1133:
        /*00a8*/ 	.byte	0x04, 0x17
        /*00aa*/ 	.short	(.L_1135 - .L_1134)
.L_1134:
        /*00ac*/ 	.word	0x00000000
        /*00b0*/ 	.short	0x0003
        /*00b2*/ 	.short	0x0018
        /*00b4*/ 	.byte	0x00, 0xf5, 0x21, 0x00


	//----- nvinfo : EIATTR_KPARAM_INFO
	.align		4
.L_1135:
        /*00b8*/ 	.byte	0x04, 0x17
        /*00ba*/ 	.short	(.L_1137 - .L_1136)
.L_1136:
        /*00bc*/ 	.word	0x00000000
        /*00c0*/ 	.short	0x0002
        /*00c2*/ 	.short	0x0010
        /*00c4*/ 	.byte	0x00, 0xf5, 0x21, 0x00


	//----- nvinfo : EIATTR_KPARAM_INFO
	.align		4
.L_1137:
        /*00c8*/ 	.byte	0x04, 0x17
        /*00ca*/ 	.short	(.L_1139 - .L_1138)
.L_1138:
        /*00cc*/ 	.word	0x00000000
        /*00d0*/ 	.short	0x0001
        /*00d2*/ 	.short	0x0008
        /*00d4*/ 	.byte	0x00, 0xf5, 0x21, 0x00


	//----- nvinfo : EIATTR_KPARAM_INFO
	.align		4
.L_1139:
        /*00d8*/ 	.byte	0x04, 0x17
        /*00da*/ 	.short	(.L_1141 - .L_1140)
.L_1140:
        /*00dc*/ 	.word	0x00000000
        /*00e0*/ 	.short	0x0000
        /*00e2*/ 	.short	0x0000
        /*00e4*/ 	.byte	0x00, 0xf5, 0x21, 0x00


	//----- nvinfo : EIATTR_SPARSE_MMA_MASK
	.align		4
.L_1141:
        /*00e8*/ 	.byte	0x03, 0x50
        /*00ea*/ 	.short	0x0000


	//----- nvinfo : EIATTR_MAXREG_COUNT
	.align		4
        /*00ec*/ 	.byte	0x03, 0x1b
        /*00ee*/ 	.short	0x00ff


	//----- nvinfo : EIATTR_MERCURY_ISA_VERSION
	.align		4
        /*00f0*/ 	.byte	0x03, 0x5f
        /*00f2*/ 	.short	0x0101


	//----- nvinfo : EIATTR_VRC_CTA_INIT_COUNT
	.align		4
        /*00f4*/ 	.byte	0x02, 0x4a
	.zero		1
	.zero		1


	//----- nvinfo : EIATTR_EXIT_INSTR_OFFSETS
	.align		4
        /*00f8*/ 	.byte	0x04, 0x1c
        /*00fa*/ 	.short	(.L_1143 - .L_1142)


	//   ....[0]....
.L_1142:
        /*00fc*/ 	.word	0x00000430


	//----- nvinfo : EIATTR_CRS_STACK_SIZE
	.align		4
.L_1143:
        /*0100*/ 	.byte	0x04, 0x1e
        /*0102*/ 	.short	(.L_1145 - .L_1144)
.L_1144:
        /*0104*/ 	.word	0x00000000


	//----- nvinfo : EIATTR_CBANK_PARAM_SIZE
	.align		4
.L_1145:
        /*0108*/ 	.byte	0x03, 0x19
        /*010a*/ 	.short	0x004c


	//----- nvinfo : EIATTR_PARAM_CBANK
	.align		4
        /*010c*/ 	.byte	0x04, 0x0a
        /*010e*/ 	.short	(.L_1147 - .L_1146)
	.align		4
.L_1146:
        /*0110*/ 	.word	index@(.nv.constant0._Z12reactionRhoAPfS_S_S_S_fffffffii)
        /*0114*/ 	.short	0x0380
        /*0116*/ 	.short	0x004c


	//----- nvinfo : EIATTR_SW_WAR
	.align		4
.L_1147:
        /*0118*/ 	.byte	0x04, 0x36
        /*011a*/ 	.short	(.L_1149 - .L_1148)
.L_1148:
        /*011c*/ 	.word	0x00000008
.L_1149:


//--------------------- .nv.info._Z8diffRhoMPfS_S_ffii --------------------------
	.section	.nv.info._Z8diffRhoMPfS_S_ffii,"",@"SHT_CUDA_INFO"
	.sectionflags	@""
	.align	4


	//----- nvinfo : EIATTR_CUDA_API_VERSION
	.align		4
        /*0000*/ 	.byte	0x04, 0x37
        /*0002*/ 	.short	(.L_1151 - .L_1150)
.L_1150:
        /*0004*/ 	.word	0x00000082


	//----- nvinfo : EIATTR_KPARAM_INFO
	.align		4
.L_1151:
        /*0008*/ 	.byte	0x04, 0x17
        /*000a*/ 	.short	(.L_1153 - .L_1152)
.L_1152:
        /*000c*/ 	.word	0x00000000
        /*0010*/ 	.short	0x0006
        /*0012*/ 	.short	0x0024
        /*0014*/ 	.byte	0x00, 0xf0, 0x11, 0x00


	//----- nvinfo : EIATTR_KPARAM_INFO
	.align		4
.L_1153:
        /*0018*/ 	.byte	0x04, 0x17
        /*001a*/ 	.short	(.L_1155 - .L_1154)
.L_1154:
        /*001c*/ 	.word	0x00000000
        /*0020*/ 	.short	0x0005
        /*0022*/ 	.short	0x0020
        /*0024*/ 	.byte	0x00, 0xf0, 0x11, 0x00


	//----- nvinfo : EIATTR_KPARAM_INFO
	.align		4
.L_1155:
        /*0028*/ 	.byte	0x04, 0x17
        /*002a*/ 	.short	(.L_1157 - .L_1156)
.L_1156:
        /*002c*/ 	.word	0x00000000
        /*0030*/ 	.short	0x0004
        /*0032*/ 	.short	0x001c
        /*0034*/ 	.byte	0x00, 0xf0, 0x11, 0x00


	//----- nvinfo : EIATTR_KPARAM_INFO
	.align		4
.L_1157:
        /*0038*/ 	.byte	0x04, 0x17
        /*003a*/ 	.short	(.L_1159 - .L_1158)
.L_1158:
        /*003c*/ 	.word	0x00000000
        /*0040*/ 	.short	0x0003
        /*0042*/ 	.short	0x0018
        /*0044*/ 	.byte	0x00, 0xf0, 0x11, 0x00


	//----- nvinfo : EIATTR_KPARAM_INFO
	.align		4
.L_1159:
        /*0048*/ 	.byte	0x04, 0x17
        /*004a*/ 	.short	(.L_1161 - .L_1160)
.L_1160:
        /*004c*/ 	.word	0x00000000
        /*0050*/ 	.short	0x0002
        /*0052*/ 	.short	0x0010
        /*0054*/ 	.byte	0x00, 0xf5, 0x21, 0x00


	//----- nvinfo : EIATTR_KPARAM_INFO
	.align		4
.L_1161:
        /*0058*/ 	.byte	0x04, 0x17
        /*005a*/ 	.short	(.L_1163 - .L_1162)
.L_1162:
        /*005c*/ 	.word	0x00000000
        /*0060*/ 	.short	0x0001
        /*0062*/ 	.short	0x0008
        /*0064*/ 	.byte	0x00, 0xf5, 0x21, 0x00


	//----- nvinfo : EIATTR_KPARAM_INFO
	.align		4
.L_1163:
        /*0068*/ 	.byte	0x04, 0x17
        /*006a*/ 	.short	(.L_1165 - .L_1164)
.L_1164:
        /*006c*/ 	.word	0x00000000
        /*0070*/ 	.short	0x0000
        /*0072*/ 	.short	0x0000
        /*0074*/ 	.byte	0x00, 0xf5, 0x21, 0x00


	//----- nvinfo : EIATTR_SPARSE_MMA_MASK
	.align		4
.L_1165:
        /*0078*/ 	.byte	0x03, 0x50
        /*007a*/ 	.short	0x0000


	//----- nvinfo : EIATTR_MAXREG_COUNT
	.align		4
        /*007c*/ 	.byte	0x03, 0x1b
        /*007e*/ 	.short	0x00ff


	//----- nvinfo : EIATTR_MERCURY_ISA_VERSION
	.align		4
        /*0080*/ 	.byte	0x03, 0x5f
        /*0082*/ 	.short	0x0101


	//----- nvinfo : EIATTR_VRC_CTA_INIT_COUNT
	.align		4
        /*0084*/ 	.byte	0x02, 0x4a
	.zero		1
	.zero		1


	//----- nvinfo : EIATTR_EXIT_INSTR_OFFSETS
	.align		4
        /*0088*/ 	.byte	0x04, 0x1c
        /*008a*/ 	.short	(.L_1167 - .L_1166)


	//   ....[0]....
.L_1166:
        /*008c*/ 	.word	0x00000360


	//----- nvinfo : EIATTR_CRS_STACK_SIZE
	.align		4
.L_1167:
        /*0090*/ 	.byte	0x04, 0x1e
        /*0092*/ 	.short	(.L_1169 - .L_1168)
.L_1168:
        /*0094*/ 	.word	0x00000000


	//----- nvinfo : EIATTR_CBANK_PARAM_SIZE
	.align		4
.L_1169:
        /*0098*/ 	.byte	0x03, 0x19
        /*009a*/ 	.short	0x0028


	//----- nvinfo : EIATTR_PARAM_CBANK
	.align		4
        /*009c*/ 	.byte	0x04, 0x0a
        /*009e*/ 	.short	(.L_1171 - .L_1170)
	.align		4
.L_1170:
        /*00a0*/ 	.word	index@(.nv.constant0._Z8diffRhoMPfS_S_ffii)
        /*00a4*/ 	.short	0x0380
        /*00a6*/ 	.short	0x0028


	//----- nvinfo : EIATTR_SW_WAR
	.align		4
.L_1171:
        /*00a8*/ 	.byte	0x04, 0x36
        /*00aa*/ 	.short	(.L_1173 - .L_1172)
.L_1172:
        /*00ac*/ 	.word	0x00000008
.L_1173:


//--------------------- .nv.info._Z8normRhoMPfS_S_ii --------------------------
	.section	.nv.info._Z8normRhoMPfS_S_ii,"",@"SHT_CUDA_INFO"
	.sectionflags	@""
	.align	4


	//----- nvinfo : EIATTR_CUDA_API_VERSION
	.align		4
        /*0000*/ 	.byte	0x04, 0x37
        /*0002*/ 	.short	(.L_1175 - .L_1174)
.L_1174:
        /*0004*/ 	.word	0x00000082


	//----- nvinfo : EIATTR_KPARAM_INFO
	.align		4
.L_1175:
        /*0008*/ 	.byte	0x04, 0x17
        /*000a*/ 	.short	(.L_1177 - .L_1176)
.L_1176:
        /*000c*/ 	.word	0x00000000
        /*0010*/ 	.short	0x0004
        /*0012*/ 	.short	0x001c
        /*0014*/ 	.byte	0x00, 0xf0, 0x11, 0x00


	//----- nvinfo : EIATTR_KPARAM_INFO
	.align		4
.L_1177:
        /*0018*/ 	.byte	0x04, 0x17
        /*001a*/ 	.short	(.L_1179 - .L_1178)
.L_1178:
        /*001c*/ 	.word	0x00000000
        /*0020*/ 	.short	0x0003
        /*0022*/ 	.short	0x0018
        /*0024*/ 	.byte	0x00, 0xf0, 0x11, 0x00


	//----- nvinfo : EIATTR_KPARAM_INFO
	.align		4
.L_1179:
        /*0028*/ 	.byte	0x04, 0x17
        /*002a*/ 	.short	(.L_1181 - .L_1180)
.L_1180:
        /*002c*/ 	.word	0x00000000
        /*0030*/ 	.short	0x0002
        /*0032*/ 	.short	0x0010
        /*0034*/ 	.byte	0x00, 0xf5, 0x21, 0x00


	//----- nvinfo : EIATTR_KPARAM_INFO
	.align		4
.L_1181:
        /*0038*/ 	.byte	0x04, 0x17
        /*003a*/ 	.short	(.L_1183 - .L_1182)
.L_1182:
        /*003c*/ 	.word	0x00000000
        /*0040*/ 	.short	0x0001
        /*0042*/ 	.short	0x0008
        /*0044*/ 	.byte	0x00, 0xf5, 0x21, 0x00


	//----- nvinfo : EIATTR_KPARAM_INFO
	.align		4
.L_1183:
        /*0048*/ 	.byte	0x04, 0x17
        /*004a*/ 	.short	(.L_1185 - .L_1184)
.L_1184:
        /*004c*/ 	.word	0x00000000
        /*0050*/ 	.short	0x0000
        /*0052*/ 	.short	0x0000
        /*0054*/ 	.byte	0x00, 0xf5, 0x21, 0x00


	//----- nvinfo : EIATTR_SPARSE_MMA_MASK
	.align		4
.L_1185:
        /*0058*/ 	.byte	0x03, 0x50
        /*005a*/ 	.short	0x0000


	//----- nvinfo : EIATTR_MAXREG_COUNT
	.align		4
        /*005c*/ 	.byte	0x03, 0x1b
        /*005e*/ 	.short	0x00ff


	//----- nvinfo : EIATTR_MERCURY_ISA_VERSION
	.align		4
        /*0060*/ 	.byte	0x03, 0x5f
        /*0062*/ 	.short	0x0101


	//----- nvinfo : EIATTR_VRC_CTA_INIT_COUNT
	.align		4
        /*0064*/ 	.byte	0x02, 0x4a
	.zero		1
	.zero		1


	//----- nvinfo : EIATTR_EXIT_INSTR_OFFSETS
	.align		4
        /*0068*/ 	.byte	0x04, 0x1c
        /*006a*/ 	.short	(.L_1187 - .L_1186)


	//   ....[0]....
.L_1186:
        /*006c*/ 	.word	0x00000220


	//----- nvinfo : EIATTR_CRS_STACK_SIZE
	.align		4
.L_1187:
        /*0070*/ 	.byte	0x04, 0x1e
        /*0072*/ 	.short	(.L_1189 - .L_1188)
.L_1188:
        /*0074*/ 	.word	0x00000000


	//----- nvinfo : EIATTR_CBANK_PARAM_SIZE
	.align		4
.L_1189:
        /*0078*/ 	.byte	0x03, 0x19
        /*007a*/ 	.short	0x0020


	//----- nvinfo : EIATTR_PARAM_CBANK
	.align		4
        /*007c*/ 	.byte	0x04, 0x0a
        /*007e*/ 	.short	(.L_1191 - .L_1190)
	.align		4
.L_1190:
        /*0080*/ 	.word	index@(.nv.constant0._Z8normRhoMPfS_S_ii)
        /*0084*/ 	.short	0x0380
        /*0086*/ 	.short	0x0020


	//----- nvinfo : EIATTR_SW_WAR
	.align		4
.L_1191:
        /*0088*/ 	.byte	0x04, 0x36
        /*008a*/ 	.short	(.L_1193 - .L_1192)
.L_1192:
        /*008c*/ 	.word	0x00000008
.L_1193:


//--------------------- .nv.info._Z9RD_evolvePfS_S_S_S_S_ffii --------------------------
	.section	.nv.info._Z9RD_evolvePfS_S_S_S_S_ffii,"",@"SHT_CUDA_INFO"
	.sectionflags	@""
	.align	4


	//----- nvinfo : EIATTR_CUDA_API_VERSION
	.align		4
        /*0000*/ 	.byte	0x04, 0x37
        /*0002*/ 	.short	(.L_1195 - .L_1194)
.L_1194:
        /*0004*/ 	.word	0x00000082


	//----- nvinfo : EIATTR_KPARAM_INFO
	.align		4
.L_1195:
        /*0008*/ 	.byte	0x04, 0x17
        /*000a*/ 	.short	(.L_1197 - .L_1196)
.L_1196:
        /*000c*/ 	.word	0x00000000
        /*0010*/ 	.short	0x0009
        /*0012*/ 	.short	0x003c
        /*0014*/ 	.byte	0x00, 0xf0, 0x11, 0x00


	//----- nvinfo : EIATTR_KPARAM_INFO
	.align		4
.L_1197:
        /*0018*/ 	.byte	0x04, 0x17
        /*001a*/ 	.short	(.L_1199 - .L_1198)
.L_1198:
        /*001c*/ 	.word	0x00000000
        /*0020*/ 	.short	0x0008
        /*0022*/ 	.short	0x0038
        /*0024*/ 	.byte	0x00, 0xf0, 0x11, 0x00


	//----- nvinfo : EIATTR_KPARAM_INFO
	.align		4
.L_1199:
        /*0028*/ 	.byte	0x04, 0x17
        /*002a*/ 	.short	(.L_1201 - .L_1200)
.L_1200:
        /*002c*/ 	.word	0x00000000
        /*0030*/ 	.short	0x0007
        /*0032*/ 	.short	0x0034
        /*0034*/ 	.byte	0x00, 0xf0, 0x11, 0x00


	//----- nvinfo : EIATTR_KPARAM_INFO
	.align		4
.L_1201:
        /*0038*/ 	.byte	0x04, 0x17
        /*003a*/ 	.short	(.L_1203 - .L_1202)
.L_1202:
        /*003c*/ 	.word	0x00000000
        /*0040*/ 	.short	0x0006
        /*0042*/ 	.short	0x0030
        /*0044*/ 	.byte	0x00, 0xf0, 0x11, 0x00


	//----- nvinfo : EIATTR_KPARAM_INFO
	.align		4
.L_1203:
        /*0048*/ 	.byte	0x04, 0x17
        /*004a*/ 	.short	(.L_1205 - .L_1204)
.L_1204:
        /*004c*/ 	.word	0x00000000
        /*0050*/ 	.short	0x0005
        /*0052*/ 	.short	0x0028
        /*0054*/ 	.byte	0x00, 0xf5, 0x21, 0x00


	//----- nvinfo : EIATTR_KPARAM_INFO
	.align		4
.L_1205:
        /*0058*/ 	.byte	0x04, 0x17
        /*005a*/ 	.short	(.L_1207 - .L_1206)
.L_1206:
        /*005c*/ 	.word	0x00000000
        /*0060*/ 	.short	0x0004
        /*0062*/ 	.short	0x0020
        /*0064*/ 	.byte	0x00, 0xf5, 0x21, 0x00


	//----- nvinfo : EIATTR_KPARAM_INFO
	.align		4
.L_1207:
        /*0068*/ 	.byte	0x04, 0x17
        /*006a*/ 	.short	(.L_1209 - .L_1208)
.L_1208:
        /*006c*/ 	.word	0x00000000
        /*0070*/ 	.short	0x0003
        /*0072*/ 	.short	0x0018
        /*0074*/ 	.byte	0x00, 0xf5, 0x21, 0x00


	//----- nvinfo : EIATTR_KPARAM_INFO
	.align		4
.L_1209:
        /*0078*/ 	.byte	0x04, 0x17
        /*007a*/ 	.short	(.L_1211 - .L_1210)
.L_1210:
        /*007c*/ 	.word	0x00000000
        /*0080*/ 	.short	0x0002
        /*0082*/ 	.short	0x0010
        /*0084*/ 	.byte	0x00, 0xf5, 0x21, 0x00


	//----- nvinfo : EIATTR_KPARAM_INFO
	.align		4
.L_1211:
        /*0088*/ 	.byte	0x04, 0x17
        /*008a*/ 	.short	(.L_1213 - .L_1212)
.L_1212:
        /*008c*/ 	.word	0x00000000
        /*0090*/ 	.short	0x0001
        /*0092*/ 	.short	0x0008
        /*0094*/ 	.byte	0x00, 0xf5, 0x21, 0x00


	//----- nvinfo : EIATTR_KPARAM_INFO
	.align		4
.L_1213:
        /*0098*/ 	.byte	0x04, 0x17
        /*009a*/ 	.short	(.L_1215 - .L_1214)
.L_1214:
        /*009c*/ 	.word	0x00000000
        /*00a0*/ 	.short	0x0000
        /*00a2*/ 	.short	0x0000
        /*00a4*/ 	.byte	0x00, 0xf5, 0x21, 0x00


	//----- nvinfo : EIATTR_SPARSE_MMA_MASK
	.align		4
.L_1215:
        /*00a8*/ 	.byte	0x03, 0x50
        /*00aa*/ 	.short	0x0000


	//----- nvinfo : EIATTR_MAXREG_COUNT
	.align		4
        /*00ac*/ 	.byte	0x03, 0x1b
        /*00ae*/ 	.short	0x00ff


	//----- nvinfo : EIATTR_MERCURY_ISA_VERSION
	.align		4
        /*00b0*/ 	.byte	0x03, 0x5f
        /*00b2*/ 	.short	0x0101


	//----- nvinfo : EIATTR_VRC_CTA_INIT_COUNT
	.align		4
        /*00b4*/ 	.byte	0x02, 0x4a
	.zero		1
	.zero		1


	//----- nvinfo : EIATTR_EXIT_INSTR_OFFSETS
	.align		4
        /*00b8*/ 	.byte	0x04, 0x1c
        /*00ba*/ 	.short	(.L_1217 - .L_1216)


	//   ....[0]....
.L_1216:
        /*00bc*/ 	.word	0x00000140


	//   ....[1]....
        /*00c0*/ 	.word	0x00000440


	//----- nvinfo : EIATTR_CRS_STACK_SIZE
	.align		4
.L_1217:
        /*00c4*/ 	.byte	0x04, 0x1e
        /*00c6*/ 	.short	(.L_1219 - .L_1218)
.L_1218:
        /*00c8*/ 	.word	0x00000000


	//----- nvinfo : EIATTR_CBANK_PARAM_SIZE
	.align		4
.L_1219:
        /*00cc*/ 	.byte	0x03, 0x19
        /*00ce*/ 	.short	0x0040


	//----- nvinfo : EIATTR_PARAM_CBANK
	.align		4
        /*00d0*/ 	.byte	0x04, 0x0a
        /*00d2*/ 	.short	(.L_1221 - .L_1220)
	.align		4
.L_1220:
        /*00d4*/ 	.word	index@(.nv.constant0._Z9RD_evolvePfS_S_S_S_S_ffii)
        /*00d8*/ 	.short	0x0380
        /*00da*/ 	.short	0x0040


	//----- nvinfo : EIATTR_SW_WAR
	.align		4
.L_1221:
        /*00dc*/ 	.byte	0x04, 0x36
        /*00de*/ 	.short	(.L_1223 - .L_1222)
.L_1222:
        /*00e0*/ 	.word	0x00000008
.L_1223:


//--------------------- .nv.info._Z9RD_evolvePfS_S_S_S_S_S_ffii --------------------------
	.section	.nv.info._Z9RD_evolvePfS_S_S_S_S_S_ffii,"",@"SHT_CUDA_INFO"
	.sectionflags	@""
	.align	4


	//----- nvinfo : EIATTR_CUDA_API_VERSION
	.align		4
        /*0000*/ 	.byte	0x04, 0x37
        /*0002*/ 	.short	(.L_1225 - .L_1224)
.L_1224:
        /*0004*/ 	.word	0x00000082


	//----- nvinfo : EIATTR_KPARAM_INFO
	.align		4
.L_1225:
        /*0008*/ 	.byte	0x04, 0x17
        /*000a*/ 	.short	(.L_1227 - .L_1226)
.L_1226:
        /*000c*/ 	.word	0x00000000
        /*0010*/ 	.short	0x000a
        /*0012*/ 	.short	0x0044
        /*0014*/ 	.byte	0x00, 0xf0, 0x11, 0x00


	//----- nvinfo : EIATTR_KPARAM_INFO
	.align		4
.L_1227:
        /*0018*/ 	.byte	0x04, 0x17
        /*001a*/ 	.short	(.L_1229 - .L_1228)
.L_1228:
        /*001c*/ 	.word	0x00000000
        /*0020*/ 	.short	0x0009
        /*0022*/ 	.short	0x0040
        /*0024*/ 	.byte	0x00, 0xf0, 0x11, 0x00


	//----- nvinfo : EIATTR_KPARAM_INFO
	.align		4
.L_1229:
        /*0028*/ 	.byte	0x04, 0x17
        /*002a*/ 	.short	(.L_1231 - .L_1230)
.L_1230:
        /*002c*/ 	.word	0x00000000
        /*0030*/ 	.short	0x0008
        /*0032*/ 	.short	0x003c
        /*0034*/ 	.byte	0x00, 0xf0, 0x11, 0x00


	//----- nvinfo : EIATTR_KPARAM_INFO
	.align		4
.L_1231:
        /*0038*/ 	.byte	0x04, 0x17
        /*003a*/ 	.short	(.L_1233 - .L_1232)
.L_1232:
        /*003c*/ 	.word	0x00000000
        /*0040*/ 	.short	0x0007
        /*0042*/ 	.short	0x0038
        /*0044*/ 	.byte	0x00, 0xf0, 0x11, 0x00


	//----- nvinfo : EIATTR_KPARAM_INFO
	.align		4
.L_1233:
        /*0048*/ 	.byte	0x04, 0x17
        /*004a*/ 	.short	(.L_1235 - .L_1234)
.L_1234:
        /*004c*/ 	.word	0x00000000
        /*0050*/ 	.short	0x0006
        /*0052*/ 	.short	0x0030
        /*0054*/ 	.byte	0x00, 0xf5, 0x21, 0x00


	//----- nvinfo : EIATTR_KPARAM_INFO
	.align		4
.L_1235:
        /*0058*/ 	.byte	0x04, 0x17
        /*005a*/ 	.short	(.L_1237 - .L_1236)
.L_1236:
        /*005c*/ 	.word	0x00000000
        /*0060*/ 	.short	0x0005
        /*0062*/ 	.short	0x0028
        /*0064*/ 	.byte	0x00, 0xf5, 0x21, 0x00


	//----- nvinfo : EIATTR_KPARAM_INFO
	.align		4
.L_1237:
        /*0068*/ 	.byte	0x04, 0x17
        /*006a*/ 	.short	(.L_1239 - .L_1238)
.L_1238:
        /*006c*/ 	.word	0x00000000
        /*0070*/ 	.short	0x0004
        /*0072*/ 	.short	0x0020
        /*0074*/ 	.byte	0x00, 0xf5, 0x21, 0x00


	//----- nvinfo : EIATTR_KPARAM_INFO
	.align		4
.L_1239:
        /*0078*/ 	.byte	0x04, 0x17
        /*007a*/ 	.short	(.L_1241 - .L_1240)
.L_1240:
        /*007c*/ 	.word	0x00000000
        /*0080*/ 	.short	0x0003
        /*0082*/ 	.short	0x0018
        /*0084*/ 	.byte	0x00, 0xf5, 0x21, 0x00


	//----- nvinfo : EIATTR_KPARAM_INFO
	.align		4
.L_1241:
        /*0088*/ 	.byte	0x04, 0x17
        /*008a*/ 	.short	(.L_1243 - .L_1242)
.L_1242:
        /*008c*/ 	.word	0x00000000
        /*0090*/ 	.short	0x0002
        /*0092*/ 	.short	0x0010
        /*0094*/ 	.byte	0x00, 0xf5, 0x21, 0x00


	//----- nvinfo : EIATTR_KPARAM_INFO
	.align		4
.L_1243:
        /*0098*/ 	.byte	0x04, 0x17
        /*009a*/ 	.short	(.L_1245 - .L_1244)
.L_1244:
        /*009c*/ 	.word	0x00000000
        /*00a0*/ 	.short	0x0001
        /*00a2*/ 	.short	0x0008
        /*00a4*/ 	.byte	0x00, 0xf5, 0x21, 0x00


	//----- nvinfo : EIATTR_KPARAM_INFO
	.align		4
.L_1245:
        /*00a8*/ 	.byte	0x04, 0x17
        /*00aa*/ 	.short	(.L_1247 - .L_1246)
.L_1246:
        /*00ac*/ 	.word	0x00000000
        /*00b0*/ 	.short	0x0000
        /*00b2*/ 	.short	0x0000
        /*00b4*/ 	.byte	0x00, 0xf5, 0x21, 0x00


	//----- nvinfo : EIATTR_SPARSE_MMA_MASK
	.align		4
.L_1247:
        /*00b8*/ 	.byte	0x03, 0x50
        /*00ba*/ 	.short	0x0000


	//----- nvinfo : EIATTR_MAXREG_COUNT
	.align		4
        /*00bc*/ 	.byte	0x03, 0x1b
        /*00be*/ 	.short	0x00ff


	//----- nvinfo : EIATTR_MERCURY_ISA_VERSION
	.align		4
        /*00c0*/ 	.byte	0x03, 0x5f
        /*00c2*/ 	.short	0x0101


	//----- nvinfo : EIATTR_VRC_CTA_INIT_COUNT
	.align		4
        /*00c4*/ 	.byte	0x02, 0x4a
	.zero		1
	.zero		1


	//----- nvinfo : EIATTR_EXIT_INSTR_OFFSETS
	.align		4
        /*00c8*/ 	.byte	0x04, 0x1c
        /*00ca*/ 	.short	(.L_1249 - .L_1248)


	//   ....[0]....
.L_1248:
        /*00cc*/ 	.word	0x00000140


	//   ....[1]....
        /*00d0*/ 	.word	0x00000480


	//----- nvinfo : EIATTR_CRS_STACK_SIZE
	.align		4
.L_1249:
        /*00d4*/ 	.byte	0x04, 0x1e
        /*00d6*/ 	.short	(.L_1251 - .L_1250)
.L_1250:
        /*00d8*/ 	.word	0x00000000


	//----- nvinfo : EIATTR_CBANK_PARAM_SIZE
	.align		4
.L_1251:
        /*00dc*/ 	.byte	0x03, 0x19
        /*00de*/ 	.short	0x0048


	//----- nvinfo : EIATTR_PARAM_CBANK
	.align		4
        /*00e0*/ 	.byte	0x04, 0x0a
        /*00e2*/ 	.short	(.L_1253 - .L_1252)
	.align		4
.L_1252:
        /*00e4*/ 	.word	index@(.nv.constant0._Z9RD_evolvePfS_S_S_S_S_S_ffii)
        /*00e8*/ 	.short	0x0380
        /*00ea*/ 	.short	0x0048


	//----- nvinfo : EIATTR_SW_WAR
	.align		4
.L_1253:
        /*00ec*/ 	.byte	0x04, 0x36
        /*00ee*/ 	.short	(.L_1255 - .L_1254)
.L_1254:
        /*00f0*/ 	.word	0x00000008
.L_1255:


//--------------------- .nv.info._Z14div_advect_prePfS_S_S_S_S_ii --------------------------
	.section	.nv.info._Z14div_advect_prePfS_S_S_S_S_ii,"",@"SHT_CUDA_INFO"
	.sectionflags	@""
	.align	4


	//----- nvinfo : EIATTR_CUDA_API_VERSION
	.align		4
        /*0000*/ 	.byte	0x04, 0x37
        /*0002*/ 	.short	(.L_1257 - .L_1256)
.L_1256:
        /*0004*/ 	.word	0x00000082


	//----- nvinfo : EIATTR_KPARAM_INFO
	.align		4
.L_1257:
        /*0008*/ 	.byte	0x04, 0x17
        /*000a*/ 	.short	(.L_1259 - .L_1258)
.L_1258:
        /*000c*/ 	.word	0x00000000
        /*0010*/ 	.short	0x0007
        /*0012*/ 	.short	0x0034
        /*0014*/ 	.byte	0x00, 0xf0, 0x11, 0x00


	//----- nvinfo : EIATTR_KPARAM_INFO
	.align		4
.L_1259:
        /*0018*/ 	.byte	0x04, 0x17
        /*001a*/ 	.short	(.L_1261 - .L_1260)
.L_1260:
        /*001c*/ 	.word	0x00000000
        /*0020*/ 	.short	0x0006
        /*0022*/ 	.short	0x0030
        /*0024*/ 	.byte	0x00, 0xf0, 0x11, 0x00


	//----- nvinfo : EIATTR_KPARAM_INFO
	.align		4
.L_1261:
        /*0028*/ 	.byte	0x04, 0x17
        /*002a*/ 	.short	(.L_1263 - .L_1262)
.L_1262:
        /*002c*/ 	.word	0x00000000
        /*0030*/ 	.short	0x0005
        /*0032*/ 	.short	0x0028
        /*0034*/ 	.byte	0x00, 0xf5, 0x21, 0x00


	//----- nvinfo : EIATTR_KPARAM_INFO
	.align		4
.L_1263:
        /*0038*/ 	.byte	0x04, 0x17
        /*003a*/ 	.short	(.L_1265 - .L_1264)
.L_1264:
        /*003c*/ 	.word	0x00000000
        /*0040*/ 	.short	0x0004
        /*0042*/ 	.short	0x0020
        /*0044*/ 	.byte	0x00, 0xf5, 0x21, 0x00


	//----- nvinfo : EIATTR_KPARAM_INFO
	.align		4
.L_1265:
        /*0048*/ 	.byte	0x04, 0x17
        /*004a*/ 	.short	(.L_1267 - .L_1266)
.L_1266:
        /*004c*/ 	.word	0x00000000
        /*0050*/ 	.short	0x0003
        /*0052*/ 	.short	0x0018
        /*0054*/ 	.byte	0x00, 0xf5, 0x21, 0x00


	//----- nvinfo : EIATTR_KPARAM_INFO
	.align		4
.L_1267:
        /*0058*/ 	.byte	0x04, 0x17
        /*005a*/ 	.short	(.L_1269 - .L_1268)
.L_1268:
        /*005c*/ 	.word	0x00000000
        /*0060*/ 	.short	0x0002
        /*0062*/ 	.short	0x0010
        /*0064*/ 	.byte	0x00, 0xf5, 0x21, 0x00


	//----- nvinfo : EIATTR_KPARAM_INFO
	.align		4
.L_1269:
        /*0068*/ 	.byte	0x04, 0x17
        /*006a*/ 	.short	(.L_1271 - .L_1270)
.L_1270:
        /*006c*/ 	.word	0x00000000
        /*0070*/ 	.short	0x0001
        /*0072*/ 	.short	0x0008
        /*0074*/ 	.byte	0x00, 0xf5, 0x21, 0x00


	//----- nvinfo : EIATTR_KPARAM_INFO
	.align		4
.L_1271:
        /*0078*/ 	.byte	0x04, 0x17
        /*007a*/ 	.short	(.L_1273 - .L_1272)
.L_1272:
        /*007c*/ 	.word	0x00000000
        /*0080*/ 	.short	0x0000
        /*0082*/ 	.short	0x0000
        /*0084*/ 	.byte	0x00, 0xf5, 0x21, 0x00


	//----- nvinfo : EIATTR_SPARSE_MMA_MASK
	.align		4
.L_1273:
        /*0088*/ 	.byte	0x03, 0x50
        /*008a*/ 	.short	0x0000


	//----- nvinfo : EIATTR_MAXREG_COUNT
	.align		4
        /*008c*/ 	.byte	0x03, 0x1b
        /*008e*/ 	.short	0x00ff


	//----- nvinfo : EIATTR_MERCURY_ISA_VERSION
	.align		4
        /*0090*/ 	.byte	0x03, 0x5f
        /*0092*/ 	.short	0x0101


	//----- nvinfo : EIATTR_VRC_CTA_INIT_COUNT
	.align		4
        /*0094*/ 	.byte	0x02, 0x4a
	.zero		1
	.zero		1


	//----- nvinfo : EIATTR_EXIT_INSTR_OFFSETS
	.align		4
        /*0098*/ 	.byte	0x04, 0x1c
        /*009a*/ 	.short	(.L_1275 - .L_1274)


	//   ....[0]....
.L_1274:
        /*009c*/ 	.word	0x00000240


	//----- nvinfo : EIATTR_CBANK_PARAM_SIZE
	.align		4
.L_1275:
        /*00a0*/ 	.byte	0x03, 0x19
        /*00a2*/ 	.short	0x0038


	//----- nvinfo : EIATTR_PARAM_CBANK
	.align		4
        /*00a4*/ 	.byte	0x04, 0x0a
        /*00a6*/ 	.short	(.L_1277 - .L_1276)
	.align		4
.L_1276:
        /*00a8*/ 	.word	index@(.nv.constant0._Z14div_advect_prePfS_S_S_S_S_ii)
        /*00ac*/ 	.short	0x0380
        /*00ae*/ 	.short	0x0038


	//----- nvinfo : EIATTR_SW_WAR
	.align		4
.L_1277:
        /*00b0*/ 	.byte	0x04, 0x36
        /*00b2*/ 	.short	(.L_1279 - .L_1278)
.L_1278:
        /*00b4*/ 	.word	0x00000008
.L_1279:


//--------------------- .nv.info._Z9get_errorPfS_S_S_S_iiiiii --------------------------
	.section	.nv.info._Z9get_errorPfS_S_S_S_iiiiii,"",@"SHT_CUDA_INFO"
	.sectionflags	@""
	.align	4


	//----- nvinfo : EIATTR_CUDA_API_VERSION
	.align		4
        /*0000*/ 	.byte	0x04, 0x37
        /*0002*/ 	.short	(.L_1281 - .L_1280)
.L_1280:
        /*0004*/ 	.word	0x00000082


	//----- nvinfo : EIATTR_KPARAM_INFO
	.align		4
.L_1281:
        /*0008*/ 	.byte	0x04, 0x17
        /*000a*/ 	.short	(.L_1283 - .L_1282)
.L_1282:
        /*000c*/ 	.word	0x00000000
        /*0010*/ 	.short	0x000a
        /*0012*/ 	.short	0x003c
        /*0014*/ 	.byte	0x00, 0xf0, 0x11, 0x00


	//----- nvinfo : EIATTR_KPARAM_INFO
	.align		4
.L_1283:
        /*0018*/ 	.byte	0x04, 0x17
        /*001a*/ 	.short	(.L_1285 - .L_1284)
.L_1284:
        /*001c*/ 	.word	0x00000000
        /*0020*/ 	.short	0x0009
        /*0022*/ 	.short	0x0038
        /*0024*/ 	.byte	0x00, 0xf0, 0x11, 0x00


	//----- nvinfo : EIATTR_KPARAM_INFO
	.align		4
.L_1285:
        /*0028*/ 	.byte	0x04, 0x17
        /*002a*/ 	.short	(.L_1287 - .L_1286)
.L_1286:
        /*002c*/ 	.word	0x00000000
        /*0030*/ 	.short	0x0008
        /*0032*/ 	.short	0x0034
        /*0034*/ 	.byte	0x00, 0xf0, 0x11, 0x00


	//----- nvinfo : EIATTR_KPARAM_INFO
	.align		4
.L_1287:
        /*0038*/ 	.byte	0x04, 0x17
        /*003a*/ 	.short	(.L_1289 - .L_1288)
.L_1288:
        /*003c*/ 	.word	0x00000000
        /*0040*/ 	.short	0x0007
        /*0042*/ 	.short	0x0030
        /*0044*/ 	.byte	0x00, 0xf0, 0x11, 0x00


	//----- nvinfo : EIATTR_KPARAM_INFO
	.align		4
.L_1289:
        /*0048*/ 	.byte	0x04, 0x17
        /*004a*/ 	.short	(.L_1291 - .L_1290)
.L_1290:
        /*004c*/ 	.word	0x00000000
        /*0050*/ 	.short	0x0006
        /*0052*/ 	.short	0x002c
        /*0054*/ 	.byte	0x00, 0xf0, 0x11, 0x00


	//----- nvinfo : EIATTR_KPARAM_INFO
	.align		4
.L_1291:
        /*0058*/ 	.byte	0x04, 0x17
        /*005a*/ 	.short	(.L_1293 - .L_1292)
.L_1292:
        /*005c*/ 	.word	0x00000000
        /*0060*/ 	.short	0x0005
        /*0062*/ 	.short	0x0028
        /*0064*/ 	.byte	0x00, 0xf0, 0x11, 0x00


	//----- nvinfo : EIATTR_KPARAM_INFO
	.align		4
.L_1293:
        /*0068*/ 	.byte	0x04, 0x17
        /*006a*/ 	.short	(.L_1295 - .L_1294)
.L_1294:
        /*006c*/ 	.word	0x00000000
        /*0070*/ 	.short	0x0004
        /*0072*/ 	.short	0x0020
        /*0074*/ 	.byte	0x00, 0xf5, 0x21, 0x00


	//----- nvinfo : EIATTR_KPARAM_INFO
	.align		4
.L_1295:
        /*0078*/ 	.byte	0x04, 0x17
        /*007a*/ 	.short	(.L_1297 - .L_1296)
.L_1296:
        /*007c*/ 	.word	0x00000000
        /*0080*/ 	.short	0x0003
        /*0082*/ 	.short	0x0018
        /*0084*/ 	.byte	0x00, 0xf5, 0x21, 0x00


	//----- nvinfo : EIATTR_KPARAM_INFO
	.align		4
.L_1297:
        /*0088*/ 	.byte	0x04, 0x17
        /*008a*/ 	.short	(.L_1299 - .L_1298)
.L_1298:
        /*008c*/ 	.word	0x00000000
        /*0090*/ 	.short	0x0002
        /*0092*/ 	.short	0x0010
        /*0094*/ 	.byte	0x00, 0xf5, 0x21, 0x00


	//----- nvinfo : EIATTR_KPARAM_INFO
	.align		4
.L_1299:
        /*0098*/ 	.byte	0x04, 0x17
        /*009a*/ 	.short	(.L_1301 - .L_1300)
.L_1300:
        /*009c*/ 	.word	0x00000000
        /*00a0*/ 	.short	0x0001
        /*00a2*/ 	.short	0x0008
        /*00a4*/ 	.byte	0x00, 0xf5, 0x21, 0x00


	//----- nvinfo : EIATTR_KPARAM_INFO
	.align		4
.L_1301:
        /*00a8*/ 	.byte	0x04, 0x17
        /*00aa*/ 	.short	(.L_1303 - .L_1302)
.L_1302:
        /*00ac*/ 	.word	0x00000000
        /*00b0*/ 	.short	0x0000
        /*00b2*/ 	.short	0x0000
        /*00b4*/ 	.byte	0x00, 0xf5, 0x21, 0x00


	//----- nvinfo : EIATTR_SPARSE_MMA_MASK
	.align		4
.L_1303:
        /*00b8*/ 	.byte	0x03, 0x50
        /*00ba*/ 	.short	0x0000


	//----- nvinfo : EIATTR_MAXREG_COUNT
	.align		4
        /*00bc*/ 	.byte	0x03, 0x1b
        /*00be*/ 	.short	0x00ff


	//----- nvinfo : EIATTR_MERCURY_ISA_VERSION
	.align		4
        /*00c0*/ 	.byte	0x03, 0x5f
        /*00c2*/ 	.short	0x0101


	//----- nvinfo : EIATTR_VRC_CTA_INIT_COUNT
	.align		4
        /*00c4*/ 	.byte	0x02, 0x4a
	.zero		1
	.zero		1


	//----- nvinfo : EIATTR_EXIT_INSTR_OFFSETS
	.align		4
        /*00c8*/ 	.byte	0x04, 0x1c
        /*00ca*/ 	.short	(.L_1305 - .L_1304)


	//   ....[0]....
.L_1304:
        /*00cc*/ 	.word	0x00000340


	//----- nvinfo : EIATTR_CRS_STACK_SIZE
	.align		4
.L_1305:
        /*00d0*/ 	.byte	0x04, 0x1e
        /*00d2*/ 	.short	(.L_1307 - .L_1306)
.L_1306:
        /*00d4*/ 	.word	0x00000000


	//----- nvinfo : EIATTR_CBANK_PARAM_SIZE
	.align		4
.L_1307:
        /*00d8*/ 	.byte	0x03, 0x19
        /*00da*/ 	.short	0x0040


	//----- nvinfo : EIATTR_PARAM_CBANK
	.align		4
        /*00dc*/ 	.byte	0x04, 0x0a
        /*00de*/ 	.short	(.L_1309 - .L_1308)
	.align		4
.L_1308:
        /*00e0*/ 	.word	index@(.nv.constant0._Z9get_errorPfS_S_S_S_iiiiii)
        /*00e4*/ 	.short	0x0380
        /*00e6*/ 	.short	0x0040


	//----- nvinfo : EIATTR_SW_WAR
	.align		4
.L_1309:
        /*00e8*/ 	.byte	0x04, 0x36
        /*00ea*/ 	.short	(.L_1311 - .L_1310)
.L_1310:
        /*00ec*/ 	.word	0x00000008
.L_1311:


//--------------------- .nv.info._Z11rhs_poissonPfS_S_S_S_S_S_S_S_S_S_S_S_S_ii --------------------------
	.section	.nv.info._Z11rhs_poissonPfS_S_S_S_S_S_S_S_S_S_S_S_S_ii,"",@"SHT_CUDA_INFO"
	.sectionflags	@""
	.align	4


	//----- nvinfo : EIATTR_CUDA_API_VERSION
	.align		4
        /*0000*/ 	.byte	0x04, 0x37
        /*0002*/ 	.short	(.L_1313 - .L_1312)
.L_1312:
        /*0004*/ 	.word	0x00000082


	//----- nvinfo : EIATTR_KPARAM_INFO
	.align		4
.L_1313:
        /*0008*/ 	.byte	0x04, 0x17
        /*000a*/ 	.short	(.L_1315 - .L_1314)
.L_1314:
        /*000c*/ 	.word	0x00000000
        /*0010*/ 	.short	0x000f
        /*0012*/ 	.short	0x0074
        /*0014*/ 	.byte	0x00, 0xf0, 0x11, 0x00


	//----- nvinfo : EIATTR_KPARAM_INFO
	.align		4
.L_1315:
        /*0018*/ 	.byte	0x04, 0x17
        /*001a*/ 	.short	(.L_1317 - .L_1316)
.L_1316:
        /*001c*/ 	.word	0x00000000
        /*0020*/ 	.short	0x000e
        /*0022*/ 	.short	0x0070
        /*0024*/ 	.byte	0x00, 0xf0, 0x11, 0x00


	//----- nvinfo : EIATTR_KPARAM_INFO
	.align		4
.L_1317:
        /*0028*/ 	.byte	0x04, 0x17
        /*002a*/ 	.short	(.L_1319 - .L_1318)
.L_1318:
        /*002c*/ 	.word	0x00000000
        /*0030*/ 	.short	0x000d
        /*0032*/ 	.short	0x0068
        /*0034*/ 	.byte	0x00, 0xf5, 0x21, 0x00


	//----- nvinfo : EIATTR_KPARAM_INFO
	.align		4
.L_1319:
        /*0038*/ 	.byte	0x04, 0x17
        /*003a*/ 	.short	(.L_1321 - .L_1320)
.L_1320:
        /*003c*/ 	.word	0x00000000
        /*0040*/ 	.short	0x000c
        /*0042*/ 	.short	0x0060
        /*0044*/ 	.byte	0x00, 0xf5, 0x21, 0x00


	//----- nvinfo : EIATTR_KPARAM_INFO
	.align		4
.L_1321:
        /*0048*/ 	.byte	0x04, 0x17
        /*004a*/ 	.short	(.L_1323 - .L_1322)
.L_1322:
        /*004c*/ 	.word	0x00000000
        /*0050*/ 	.short	0x000b
        /*0052*/ 	.short	0x0058
        /*0054*/ 	.byte	0x00, 0xf5, 0x21, 0x00


	//----- nvinfo : EIATTR_KPARAM_INFO
	.align		4
.L_1323:
        /*0058*/ 	.byte	0x04, 0x17
        /*005a*/ 	.short	(.L_1325 - .L_1324)
.L_1324:
        /*005c*/ 	.word	0x00000000
        /*0060*/ 	.short	0x000a
        /*0062*/ 	.short	0x0050
        /*0064*/ 	.byte	0x00, 0xf5, 0x21, 0x00


	//----- nvinfo : EIATTR_KPARAM_INFO
	.align		4
.L_1325:
        /*0068*/ 	.byte	0x04, 0x17
        /*006a*/ 	.short	(.L_1327 - .L_1326)
.L_1326:
        /*006c*/ 	.word	0x00000000
        /*0070*/ 	.short	0x0009
        /*0072*/ 	.short	0x0048
        /*0074*/ 	.byte	0x00, 0xf5, 0x21, 0x00


	//----- nvinfo : EIATTR_KPARAM_INFO
	.align		4
.L_1327:
        /*0078*/ 	.byte	0x04, 0x17
        /*007a*/ 	.short	(.L_1329 - .L_1328)
.L_1328:
        /*007c*/ 	.word	0x00000000
        /*0080*/ 	.short	0x0008
        /*0082*/ 	.short	0x0040
        /*0084*/ 	.byte	0x00, 0xf5, 0x21, 0x00


	//----- nvinfo : EIATTR_KPARAM_INFO
	.align		4
.L_1329:
        /*0088*/ 	.byte	0x04, 0x17
        /*008a*/ 	.short	(.L_1331 - .L_1330)
.L_1330:
        /*008c*/ 	.word	0x00000000
        /*0090*/ 	.short	0x0007
        /*0092*/ 	.short	0x0038
        /*0094*/ 	.byte	0x00, 0xf5, 0x21, 0x00


	//----- nvinfo : EIATTR_KPARAM_INFO
	.align		4
.L_1331:
        /*0098*/ 	.byte	0x04, 0x17
        /*009a*/ 	.short	(.L_1333 - .L_1332)
.L_1332:
        /*009c*/ 	.word	0x00000000
        /*00a0*/ 	.short	0x0006
        /*00a2*/ 	.short	0x0030
        /*00a4*/ 	.byte	0x00, 0xf5, 0x21, 0x00


	//----- nvinfo : EIATTR_KPARAM_INFO
	.align		4
.L_1333:
        /*00a8*/ 	.byte	0x04, 0x17
        /*00aa*/ 	.short	(.L_1335 - .L_1334)
.L_1334:
        /*00ac*/ 	.word	0x00000000
        /*00b0*/ 	.short	0x0005
        /*00b2*/ 	.short	0x0028
        /*00b4*/ 	.byte	0x00, 0xf5, 0x21, 0x00


	//----- nvinfo : EIATTR_KPARAM_INFO
	.align		4
.L_1335:
        /*00b8*/ 	.byte	0x04, 0x17
        /*00ba*/ 	.short	(.L_1337 - .L_1336)
.L_1336:
        /*00bc*/ 	.word	0x00000000
        /*00c0*/ 	.short	0x0004
        /*00c2*/ 	.short	0x0020
        /*00c4*/ 	.byte	0x00, 0xf5, 0x21, 0x00


	//----- nvinfo : EIATTR_KPARAM_INFO
	.align		4
.L_1337:
        /*00c8*/ 	.byte	0x04, 0x17
        /*00ca*/ 	.short	(.L_1339 - .L_1338)
.L_1338:
        /*00cc*/ 	.word	0x00000000
        /*00d0*/ 	.short	0x0003
        /*00d2*/ 	.short	0x0018
        /*00d4*/ 	.byte	0x00, 0xf5, 0x21, 0x00


	//----- nvinfo : EIATTR_KPARAM_INFO
	.align		4
.L_1339:
        /*00d8*/ 	.byte	0x04, 0x17
        /*00da*/ 	.short	(.L_1341 - .L_1340)
.L_1340:
        /*00dc*/ 	.word	0x00000000
        /*00e0*/ 	.short	0x0002
        /*00e2*/ 	.short	0x0010
        /*00e4*/ 	.byte	0x00, 0xf5, 0x21, 0x00


	//----- nvinfo : EIATTR_KPARAM_INFO
	.align		4
.L_1341:
        /*00e8*/ 	.byte	0x04, 0x17
        /*00ea*/ 	.short	(.L_1343 - .L_1342)
.L_1342:
        /*00ec*/ 	.word	0x00000000
        /*00f0*/ 	.short	0x0001
        /*00f2*/ 	.short	0x0008
        /*00f4*/ 	.byte	0x00, 0xf5, 0x21, 0x00


	//----- nvinfo : EIATTR_KPARAM_INFO
	.align		4
.L_1343:
        /*00f8*/ 	.byte	0x04, 0x17
        /*00fa*/ 	.short	(.L_1345 - .L_1344)
.L_1344:
        /*00fc*/ 	.word	0x00000000
        /*0100*/ 	.short	0x0000
        /*0102*/ 	.short	0x0000
        /*0104*/ 	.byte	0x00, 0xf5, 0x21, 0x00


	//----- nvinfo : EIATTR_SPARSE_MMA_MASK
	.align		4
.L_1345:
        /*0108*/ 	.byte	0x03, 0x50
        /*010a*/ 	.short	0x0000


	//----- nvinfo : EIATTR_MAXREG_COUNT
	.align		4
        /*010c*/ 	.byte	0x03, 0x1b
        /*010e*/ 	.short	0x00ff


	//----- nvinfo : EIATTR_MERCURY_ISA_VERSION
	.align		4
        /*0110*/ 	.byte	0x03, 0x5f
        /*0112*/ 	.short	0x0101


	//----- nvinfo : EIATTR_VRC_CTA_INIT_COUNT
	.align		4
        /*0114*/ 	.byte	0x02, 0x4a
	.zero		1
	.zero		1


	//----- nvinfo : EIATTR_EXIT_INSTR_OFFSETS
	.align		4
        /*0118*/ 	.byte	0x04, 0x1c
        /*011a*/ 	.short	(.L_1347 - .L_1346)


	//   ....[0]....
.L_1346:
        /*011c*/ 	.word	0x00000410


	//----- nvinfo : EIATTR_CBANK_PARAM_SIZE
	.align		4
.L_1347:
        /*0120*/ 	.byte	0x03, 0x19
        /*0122*/ 	.short	0x0078


	//----- nvinfo : EIATTR_PARAM_CBANK
	.align		4
        /*0124*/ 	.byte	0x04, 0x0a
        /*0126*/ 	.short	(.L_1349 - .L_1348)
	.align		4
.L_1348:
        /*0128*/ 	.word	index@(.nv.constant0._Z11rhs_poissonPfS_S_S_S_S_S_S_S_S_S_S_S_S_ii)
        /*012c*/ 	.short	0x0380
        /*012e*/ 	.short	0x0078


	//----- nvinfo : EIATTR_SW_WAR
	.align		4
.L_1349:
        /*0130*/ 	.byte	0x04, 0x36
        /*0132*/ 	.short	(.L_1351 - .L_1350)
.L_1350:
        /*0134*/ 	.word	0x00000008
.L_1351:


//--------------------- .nv.info._Z15potential_forcePfS_S_S_S_fffii --------------------------
	.section	.nv.info._Z15potential_forcePfS_S_S_S_fffii,"",@"SHT_CUDA_INFO"
	.sectionflags	@""
	.align	4


	//----- nvinfo : EIATTR_CUDA_API_VERSION
	.align		4
        /*0000*/ 	.byte	0x04, 0x37
        /*0002*/ 	.short	(.L_1353 - .L_1352)
.L_1352:
        /*0004*/ 	.word	0x00000082


	//----- nvinfo : EIATTR_KPARAM_INFO
	.align		4
.L_1353:
        /*0008*/ 	.byte	0x04, 0x17
        /*000a*/ 	.short	(.L_1355 - .L_1354)
.L_1354:
        /*000c*/ 	.word	0x00000000
        /*0010*/ 	.short	0x0009
        /*0012*/ 	.short	0x0038
        /*0014*/ 	.byte	0x00, 0xf0, 0x11, 0x00


	//----- nvinfo : EIATTR_KPARAM_INFO
	.align		4
.L_1355:
        /*0018*/ 	.byte	0x04, 0x17
        /*001a*/ 	.short	(.L_1357 - .L_1356)
.L_1356:
        /*001c*/ 	.word	0x00000000
        /*0020*/ 	.short	0x0008
        /*0022*/ 	.short	0x0034
        /*0024*/ 	.byte	0x00, 0xf0, 0x11, 0x00


	//----- nvinfo : EIATTR_KPARAM_INFO
	.align		4
.L_1357:
        /*0028*/ 	.byte	0x04, 0x17
        /*002a*/ 	.short	(.L_1359 - .L_1358)
.L_1358:
        /*002c*/ 	.word	0x00000000
        /*0030*/ 	.short	0x0007
        /*0032*/ 	.short	0x0030
        /*0034*/ 	.byte	0x00, 0xf0, 0x11, 0x00


	//----- nvinfo : EIATTR_KPARAM_INFO
	.align		4
.L_1359:
        /*0038*/ 	.byte	0x04, 0x17
        /*003a*/ 	.short	(.L_1361 - .L_1360)
.L_1360:
        /*003c*/ 	.word	0x00000000
        /*0040*/ 	.short	0x0006
        /*0042*/ 	.short	0x002c
        /*0044*/ 	.byte	0x00, 0xf0, 0x11, 0x00


	//----- nvinfo : EIATTR_KPARAM_INFO
	.align		4
.L_1361:
        /*0048*/ 	.byte	0x04, 0x17
        /*004a*/ 	.short	(.L_1363 - .L_1362)
.L_1362:
        /*004c*/ 	.word	0x00000000
        /*0050*/ 	.short	0x0005
        /*0052*/ 	.short	0x0028
        /*0054*/ 	.byte	0x00, 0xf0, 0x11, 0x00


	//----- nvinfo : EIATTR_KPARAM_INFO
	.align		4
.L_1363:
        /*0058*/ 	.byte	0x04, 0x17
        /*005a*/ 	.short	(.L_1365 - .L_1364)
.L_1364:
        /*005c*/ 	.word	0x00000000
        /*0060*/ 	.short	0x0004
        /*0062*/ 	.short	0x0020
        /*0064*/ 	.byte	0x00, 0xf5, 0x21, 0x00


	//----- nvinfo : EIATTR_KPARAM_INFO
	.align		4
.L_1365:
        /*0068*/ 	.byte	0x04, 0x17
        /*006a*/ 	.short	(.L_1367 - .L_1366)
.L_1366:
        /*006c*/ 	.word	0x00000000
        /*0070*/ 	.short	0x0003
        /*0072*/ 	.short	0x0018
        /*0074*/ 	.byte	0x00, 0xf5, 0x21, 0x00


	//----- nvinfo : EIATTR_KPARAM_INFO
	.align		4
.L_1367:
        /*0078*/ 	.byte	0x04, 0x17
        /*007a*/ 	.short	(.L_1369 - .L_1368)
.L_1368:
        /*007c*/ 	.word	0x00000000
        /*0080*/ 	.short	0x0002
        /*0082*/ 	.short	0x0010
        /*0084*/ 	.byte	0x00, 0xf5, 0x21, 0x00


	//----- nvinfo : EIATTR_KPARAM_INFO
	.align		4
.L_1369:
        /*0088*/ 	.byte	0x04, 0x17
        /*008a*/ 	.short	(.L_1371 - .L_1370)
.L_1370:
        /*008c*/ 	.word	0x00000000
        /*0090*/ 	.short	0x0001
        /*0092*/ 	.short	0x0008
        /*0094*/ 	.byte	0x00, 0xf5, 0x21, 0x00


	//----- nvinfo : EIATTR_KPARAM_INFO
	.align		4
.L_1371:
        /*0098*/ 	.byte	0x04, 0x17
        /*009a*/ 	.short	(.L_1373 - .L_1372)
.L_1372:
        /*009c*/ 	.word	0x00000000
        /*00a0*/ 	.short	0x0000
        /*00a2*/ 	.short	0x0000
        /*00a4*/ 	.byte	0x00, 0xf5, 0x21, 0x00


	//----- nvinfo : EIATTR_SPARSE_MMA_MASK
	.align		4
.L_1373:
        /*00a8*/ 	.byte	0x03, 0x50
        /*00aa*/ 	.short	0x0000


	//----- nvinfo : EIATTR_MAXREG_COUNT
	.align		4
        /*00ac*/ 	.byte	0x03, 0x1b
        /*00ae*/ 	.short	0x00ff


	//----- nvinfo : EIATTR_MERCURY_ISA_VERSION
	.align		4
        /*00b0*/ 	.byte	0x03, 0x5f
        /*00b2*/ 	.short	0x0101


	//----- nvinfo : EIATTR_VRC_CTA_INIT_COUNT
	.align		4
        /*00b4*/ 	.byte	0x02, 0x4a
	.zero		1
	.zero		1


	//----- nvinfo : EIATTR_EXIT_INSTR_OFFSETS
	.align		4
        /*00b8*/ 	.byte	0x04, 0x1c
        /*00ba*/ 	.short	(.L_1375 - .L_1374)


	//   ....[0]....
.L_1374:
        /*00bc*/ 	.word	0x00000730


	//----- nvinfo : EIATTR_CRS_STACK_SIZE
	.align		4
.L_1375:
        /*00c0*/ 	.byte	0x04, 0x1e
        /*00c2*/ 	.short	(.L_1377 - .L_1376)
.L_1376:
        /*00c4*/ 	.word	0x00000000


	//----- nvinfo : EIATTR_CBANK_PARAM_SIZE
	.align		4
.L_1377:
        /*00c8*/ 	.byte	0x03, 0x19
        /*00ca*/ 	.short	0x003c


	//----- nvinfo : EIATTR_PARAM_CBANK
	.align		4
        /*00cc*/ 	.byte	0x04, 0x0a
        /*00ce*/ 	.short	(.L_1379 - .L_1378)
	.align		4
.L_1378:
        /*00d0*/ 	.word	index@(.nv.constant0._Z15potential_forcePfS_S_S_S_fffii)
        /*00d4*/ 	.short	0x0380
        /*00d6*/ 	.short	0x003c


	//----- nvinfo : EIATTR_SW_WAR
	.align		4
.L_1379:
        /*00d8*/ 	.byte	0x04, 0x36
        /*00da*/ 	.short	(.L_1381 - .L_1380)
.L_1380:
        /*00dc*/ 	.word	0x00000008
.L_1381:


//--------------------- .nv.info._Z11div_vel_prePfS_iS_fS_S_S_S_ii --------------------------
	.section	.nv.info._Z11div_vel_prePfS_iS_fS_S_S_S_ii,"",@"SHT_CUDA_INFO"
	.sectionflags	@""
	.align	4


	//----- nvinfo : EIATTR_CUDA_API_VERSION
	.align		4
        /*0000*/ 	.byte	0x04, 0x37
        /*0002*/ 	.short	(.L_1383 - .L_1382)
.L_1382:
        /*0004*/ 	.word	0x00000082


	//----- nvinfo : EIATTR_KPARAM_INFO
	.align		4
.L_1383:
        /*0008*/ 	.byte	0x04, 0x17
        /*000a*/ 	.short	(.L_1385 - .L_1384)
.L_1384:
        /*000c*/ 	.word	0x00000000
        /*0010*/ 	.short	0x000a
        /*0012*/ 	.short	0x004c
        /*0014*/ 	.byte	0x00, 0xf0, 0x11, 0x00


	//----- nvinfo : EIATTR_KPARAM_INFO
	.align		4
.L_1385:
        /*0018*/ 	.byte	0x04, 0x17
        /*001a*/ 	.short	(.L_1387 - .L_1386)
.L_1386:
        /*001c*/ 	.word	0x00000000
        /*0020*/ 	.short	0x0009
        /*0022*/ 	.short	0x0048
        /*0024*/ 	.byte	0x00, 0xf0, 0x11, 0x00


	//----- nvinfo : EIATTR_KPARAM_INFO
	.align		4
.L_1387:
        /*0028*/ 	.byte	0x04, 0x17
        /*002a*/ 	.short	(.L_1389 - .L_1388)
.L_1388:
        /*002c*/ 	.word	0x00000000
        /*0030*/ 	.short	0x0008
        /*0032*/ 	.short	0x0040
        /*0034*/ 	.byte	0x00, 0xf5, 0x21, 0x00


	//----- nvinfo : EIATTR_KPARAM_INFO
	.align		4
.L_1389:
        /*0038*/ 	.byte	0x04, 0x17
        /*003a*/ 	.short	(.L_1391 - .L_1390)
.L_1390:
        /*003c*/ 	.word	0x00000000
        /*0040*/ 	.short	0x0007
        /*0042*/ 	.short	0x0038
        /*0044*/ 	.byte	0x00, 0xf5, 0x21, 0x00


	//----- nvinfo : EIATTR_KPARAM_INFO
	.align		4
.L_1391:
        /*0048*/ 	.byte	0x04, 0x17
        /*004a*/ 	.short	(.L_1393 - .L_1392)
.L_1392:
        /*004c*/ 	.word	0x00000000
        /*0050*/ 	.short	0x0006
        /*0052*/ 	.short	0x0030
        /*0054*/ 	.byte	0x00, 0xf5, 0x21, 0x00


	//----- nvinfo : EIATTR_KPARAM_INFO
	.align		4
.L_1393:
        /*0058*/ 	.byte	0x04, 0x17
        /*005a*/ 	.short	(.L_1395 - .L_1394)
.L_1394:
        /*005c*/ 	.word	0x00000000
        /*0060*/ 	.short	0x0005
        /*0062*/ 	.short	0x0028
        /*0064*/ 	.byte	0x00, 0xf5, 0x21, 0x00


	//----- nvinfo : EIATTR_KPARAM_INFO
	.align		4
.L_1395:
        /*0068*/ 	.byte	0x04, 0x17
        /*006a*/ 	.short	(.L_1397 - .L_1396)
.L_1396:
        /*006c*/ 	.word	0x00000000
        /*0070*/ 	.short	0x0004
        /*0072*/ 	.short	0x0020
        /*0074*/ 	.byte	0x00, 0xf0, 0x11, 0x00


	//----- nvinfo : EIATTR_KPARAM_INFO
	.align		4
.L_1397:
        /*0078*/ 	.byte	0x04, 0x17
        /*007a*/ 	.short	(.L_1399 - .L_1398)
.L_1398:
        /*007c*/ 	.word	0x00000000
        /*0080*/ 	.short	0x0003
        /*0082*/ 	.short	0x0018
        /*0084*/ 	.byte	0x00, 0xf5, 0x21, 0x00


	//----- nvinfo : EIATTR_KPARAM_INFO
	.align		4
.L_1399:
        /*0088*/ 	.byte	0x04, 0x17
        /*008a*/ 	.short	(.L_1401 - .L_1400)
.L_1400:
        /*008c*/ 	.word	0x00000000
        /*0090*/ 	.short	0x0002
        /*0092*/ 	.short	0x0010
        /*0094*/ 	.byte	0x00, 0xf0, 0x11, 0x00


	//----- nvinfo : EIATTR_KPARAM_INFO
	.align		4
.L_1401:
        /*0098*/ 	.byte	0x04, 0x17
        /*009a*/ 	.short	(.L_1403 - .L_1402)
.L_1402:
        /*009c*/ 	.word	0x00000000
        /*00a0*/ 	.short	0x0001
        /*00a2*/ 	.short	0x0008
        /*00a4*/ 	.byte	0x00, 0xf5, 0x21, 0x00


	//----- nvinfo : EIATTR_KPARAM_INFO
	.align		4
.L_1403:
        /*00a8*/ 	.byte	0x04, 0x17
        /*00aa*/ 	.short	(.L_1405 - .L_1404)
.L_1404:
        /*00ac*/ 	.word	0x00000000
        /*00b0*/ 	.short	0x0000
        /*00b2*/ 	.short	0x0000
        /*00b4*/ 	.byte	0x00, 0xf5, 0x21, 0x00


	//----- nvinfo : EIATTR_SPARSE_MMA_MASK
	.align		4
.L_1405:
        /*00b8*/ 	.byte	0x03, 0x50
        /*00ba*/ 	.short	0x0000


	//----- nvinfo : EIATTR_MAXREG_COUNT
	.align		4
        /*00bc*/ 	.byte	0x03, 0x1b
        /*00be*/ 	.short	0x00ff


	//----- nvinfo : EIATTR_MERCURY_ISA_VERSION
	.align		4
        /*00c0*/ 	.byte	0x03, 0x5f
        /*00c2*/ 	.short	0x0101


	//----- nvinfo : EIATTR_VRC_CTA_INIT_COUNT
	.align		4
        /*00c4*/ 	.byte	0x02, 0x4a
	.zero		1
	.zero		1


	//----- nvinfo : EIATTR_EXIT_INSTR_OFFSETS
	.align		4
        /*00c8*/ 	.byte	0x04, 0x1c
        /*00ca*/ 	.short	(.L_1407 - .L_1406)


	//   ....[0]....
.L_1406:
        /*00cc*/ 	.word	0x00000100


	//   ....[1]....
        /*00d0*/ 	.word	0x000002f0


	//   ....[2]....
        /*00d4*/ 	.word	0x000004e0


	//----- nvinfo : EIATTR_CBANK_PARAM_SIZE
	.align		4
.L_1407:
        /*00d8*/ 	.byte	0x03, 0x19
        /*00da*/ 	.short	0x0050


	//----- nvinfo : EIATTR_PARAM_CBANK
	.align		4
        /*00dc*/ 	.byte	0x04, 0x0a
        /*00de*/ 	.short	(.L_1409 - .L_1408)
	.align		4
.L_1408:
        /*00e0*/ 	.word	index@(.nv.constant0._Z11div_vel_prePfS_iS_fS_S_S_S_ii)
        /*00e4*/ 	.short	0x0380
        /*00e6*/ 	.short	0x0050


	//----- nvinfo : EIATTR_SW_WAR
	.align		4
.L_1409:
        /*00e8*/ 	.byte	0x04, 0x36
        /*00ea*/ 	.short	(.L_1411 - .L_1410)
.L_1410:
        /*00ec*/ 	.word	0x00000008
.L_1411:


//--------------------- .nv.info._Z9phievolvePfS_S_S_S_S_S_S_S_iif --------------------------
	.section	.nv.info._Z9phievolvePfS_S_S_S_S_S_S_S_iif,"",@"SHT_CUDA_INFO"
	.sectionflags	@""
	.align	4


	//----- nvinfo : EIATTR_CUDA_API_VERSION
	.align		4
        /*0000*/ 	.byte	0x04, 0x37
        /*0002*/ 	.short	(.L_1413 - .L_1412)
.L_1412:
        /*0004*/ 	.word	0x00000082


	//----- nvinfo : EIATTR_KPARAM_INFO
	.align		4
.L_1413:
        /*0008*/ 	.byte	0x04, 0x17
        /*000a*/ 	.short	(.L_1415 - .L_1414)
.L_1414:
        /*000c*/ 	.word	0x00000000
        /*0010*/ 	.short	0x000b
        /*0012*/ 	.short	0x0050
        /*0014*/ 	.byte	0x00, 0xf0, 0x11, 0x00


	//----- nvinfo : EIATTR_KPARAM_INFO
	.align		4
.L_1415:
        /*0018*/ 	.byte	0x04, 0x17
        /*001a*/ 	.short	(.L_1417 - .L_1416)
.L_1416:
        /*001c*/ 	.word	0x00000000
        /*0020*/ 	.short	0x000a
        /*0022*/ 	.short	0x004c
        /*0024*/ 	.byte	0x00, 0xf0, 0x11, 0x00


	//----- nvinfo : EIATTR_KPARAM_INFO
	.align		4
.L_1417:
        /*0028*/ 	.byte	0x04, 0x17
        /*002a*/ 	.short	(.L_1419 - .L_1418)
.L_1418:
        /*002c*/ 	.word	0x00000000
        /*0030*/ 	.short	0x0009
        /*0032*/ 	.short	0x0048
        /*0034*/ 	.byte	0x00, 0xf0, 0x11, 0x00


	//----- nvinfo : EIATTR_KPARAM_INFO
	.align		4
.L_1419:
        /*0038*/ 	.byte	0x04, 0x17
        /*003a*/ 	.short	(.L_1421 - .L_1420)
.L_1420:
        /*003c*/ 	.word	0x00000000
        /*0040*/ 	.short	0x0008
        /*0042*/ 	.short	0x0040
        /*0044*/ 	.byte	0x00, 0xf5, 0x21, 0x00


	//----- nvinfo : EIATTR_KPARAM_INFO
	.align		4
.L_1421:
        /*0048*/ 	.byte	0x04, 0x17
        /*004a*/ 	.short	(.L_1423 - .L_1422)
.L_1422:
        /*004c*/ 	.word	0x00000000
        /*0050*/ 	.short	0x0007
        /*0052*/ 	.short	0x0038
        /*0054*/ 	.byte	0x00, 0xf5, 0x21, 0x00


	//----- nvinfo : EIATTR_KPARAM_INFO
	.align		4
.L_1423:
        /*0058*/ 	.byte	0x04, 0x17
        /*005a*/ 	.short	(.L_1425 - .L_1424)
.L_1424:
        /*005c*/ 	.word	0x00000000
        /*0060*/ 	.short	0x0006
        /*0062*/ 	.short	0x0030
        /*0064*/ 	.byte	0x00, 0xf5, 0x21, 0x00


	//----- nvinfo : EIATTR_KPARAM_INFO
	.align		4
.L_1425:
        /*0068*/ 	.byte	0x04, 0x17
        /*006a*/ 	.short	(.L_1427 - .L_1426)
.L_1426:
        /*006c*/ 	.word	0x00000000
        /*0070*/ 	.short	0x0005
        /*0072*/ 	.short	0x0028
        /*0074*/ 	.byte	0x00, 0xf5, 0x21, 0x00


	//----- nvinfo : EIATTR_KPARAM_INFO
	.align		4
.L_1427:
        /*0078*/ 	.byte	0x04, 0x17
        /*007a*/ 	.short	(.L_1429 - .L_1428)
.L_1428:
        /*007c*/ 	.word	0x00000000
        /*0080*/ 	.short	0x0004
        /*0082*/ 	.short	0x0020
        /*0084*/ 	.byte	0x00, 0xf5, 0x21, 0x00


	//----- nvinfo : EIATTR_KPARAM_INFO
	.align		4
.L_1429:
        /*0088*/ 	.byte	0x04, 0x17
        /*008a*/ 	.short	(.L_1431 - .L_1430)
.L_1430:
        /*008c*/ 	.word	0x00000000
        /*0090*/ 	.short	0x0003
        /*0092*/ 	.short	0x0018
        /*0094*/ 	.byte	0x00, 0xf5, 0x21, 0x00


	//----- nvinfo : EIATTR_KPARAM_INFO
	.align		4
.L_1431:
        /*0098*/ 	.byte	0x04, 0x17
        /*009a*/ 	.short	(.L_1433 - .L_1432)
.L_1432:
        /*009c*/ 	.word	0x00000000
        /*00a0*/ 	.short	0x0002
        /*00a2*/ 	.short	0x0010
        /*00a4*/ 	.byte	0x00, 0xf5, 0x21, 0x00


	//----- nvinfo : EIATTR_KPARAM_INFO
	.align		4
.L_1433:
        /*00a8*/ 	.byte	0x04, 0x17
        /*00aa*/ 	.short	(.L_1435 - .L_1434)
.L_1434:
        /*00ac*/ 	.word	0x00000000
        /*00b0*/ 	.short	0x0001
        /*00b2*/ 	.short	0x0008
        /*00b4*/ 	.byte	0x00, 0xf5, 0x21, 0x00


	//----- nvinfo : EIATTR_KPARAM_INFO
	.align		4
.L_1435:
        /*00b8*/ 	.byte	0x04, 0x17
        /*00ba*/ 	.short	(.L_1437 - .L_1436)
.L_1436:
        /*00bc*/ 	.word	0x00000000
        /*00c0*/ 	.short	0x0000
        /*00c2*/ 	.short	0x0000
        /*00c4*/ 	.byte	0x00, 0xf5, 0x21, 0x00


	//----- nvinfo : EIATTR_SPARSE_MMA_MASK
	.align		4
.L_1437:
        /*00c8*/ 	.byte	0x03, 0x50
        /*00ca*/ 	.short	0x0000


	//----- nvinfo : EIATTR_MAXREG_COUNT
	.align		4
        /*00cc*/ 	.byte	0x03, 0x1b
        /*00ce*/ 	.short	0x00ff


	//----- nvinfo : EIATTR_MERCURY_ISA_VERSION
	.align		4
        /*00d0*/ 	.byte	0x03, 0x5f
        /*00d2*/ 	.short	0x0101


	//----- nvinfo : EIATTR_VRC_CTA_INIT_COUNT
	.align		4
        /*00d4*/ 	.byte	0x02, 0x4a
	.zero		1
	.zero		1


	//----- nvinfo : EIATTR_EXIT_INSTR_OFFSETS
	.align		4
        /*00d8*/ 	.byte	0x04, 0x1c
        /*00da*/ 	.short	(.L_1439 - .L_1438)


	//   ....[0]....
.L_1438:
        /*00dc*/ 	.word	0x00000440


	//----- nvinfo : EIATTR_CRS_STACK_SIZE
	.align		4
.L_1439:
        /*00e0*/ 	.byte	0x04, 0x1e
        /*00e2*/ 	.short	(.L_1441 - .L_1440)
.L_1440:
        /*00e4*/ 	.word	0x00000000


	//----- nvinfo : EIATTR_CBANK_PARAM_SIZE
	.align		4
.L_1441:
        /*00e8*/ 	.byte	0x03, 0x19
        /*00ea*/ 	.short	0x0054


	//----- nvinfo : EIATTR_PARAM_CBANK
	.align		4
        /*00ec*/ 	.byte	0x04, 0x0a
        /*00ee*/ 	.short	(.L_1443 - .L_1442)
	.align		4
.L_1442:
        /*00f0*/ 	.word	index@(.nv.constant0._Z9phievolvePfS_S_S_S_S_S_S_S_iif)
        /*00f4*/ 	.short	0x0380
        /*00f6*/ 	.short	0x0054


	//----- nvinfo : EIATTR_SW_WAR
	.align		4
.L_1443:
        /*00f8*/ 	.byte	0x04, 0x36
        /*00fa*/ 	.short	(.L_1445 - .L_1444)
.L_1444:
        /*00fc*/ 	.word	0x00000008
.L_1445:


//--------------------- .nv.callgraph             --------------------------
	.section	.nv.callgraph,"",@"SHT_CUDA_CALLGRAPH"
	.align	4
	.sectionentsize	8
	.align		4
        /*0000*/ 	.word	0x00000000
	.align		4
        /*0004*/ 	.word	0xffffffff
	.align		4
        /*0008*/ 	.word	0x00000000
	.align		4
        /*000c*/ 	.word	0xfffffffe
	.align		4
        /*0010*/ 	.word	0x00000000
	.align		4
        /*0014*/ 	.word	0xfffffffd
	.align		4
        /*0018*/ 	.word	0x00000000
	.align		4
        /*001c*/ 	.word	0xfffffffc


//--------------------- .nv.constant4             --------------------------
	.section	.nv.constant4,"a",@progbits
	.align	8
	.align		8
.nv.constant4:
        /*0000*/ 	.dword	precalc_xorwow_matrix
	.align		8
        /*0008*/ 	.dword	precalc_xorwow_offset_matrix
	.align		8
        /*0010*/ 	.dword	mrg32k3aM1
	.align		8
        /*0018*/ 	.dword	mrg32k3aM2
	.align		8
        /*0020*/ 	.dword	mrg32k3aM1SubSeq
	.align		8
        /*0028*/ 	.dword	mrg32k3aM2SubSeq
	.align		8
        /*0030*/ 	.dword	mrg32k3aM1Seq
	.align		8
        /*0038*/ 	.dword	mrg32k3aM2Seq
	.align		8
        /*0040*/ 	.dword	_ZN32_INTERNAL_ab25c848_4_k_cu_blocks4cuda3std3__45__cpo5beginE
	.align		8
        /*0048*/ 	.dword	_ZN32_INTERNAL_ab25c848_4_k_cu_blocks4cuda3std3__45__cpo3endE
	.align		8
        /*0050*/ 	.dword	_ZN32_INTERNAL_ab25c848_4_k_cu_blocks4cuda3std3__45__cpo6cbeginE
	.align		8
        /*0058*/ 	.dword	_ZN32_INTERNAL_ab25c848_4_k_cu_blocks4cuda3std3__45__cpo4cendE
	.align		8
        /*0060*/ 	.dword	_ZN32_INTERNAL_ab25c848_4_k_cu_blocks4cuda3std3__45__cpo6rbeginE
	.align		8
        /*0068*/ 	.dword	_ZN32_INTERNAL_ab25c848_4_k_cu_blocks4cuda3std3__45__cpo4rendE
	.align		8
        /*0070*/ 	.dword	_ZN32_INTERNAL_ab25c848_4_k_cu_blocks4cuda3std3__45__cpo7crbeginE
	.align		8
        /*0078*/ 	.dword	_ZN32_INTERNAL_ab25c848_4_k_cu_blocks4cuda3std3__45__cpo5crendE
	.align		8
        /*0080*/ 	.dword	_ZN32_INTERNAL_ab25c848_4_k_cu_blocks4cuda3std3__434_GLOBAL__N__ab25c848_4_k_cu_blocks6ignoreE
	.align		8
        /*0088*/ 	.dword	_ZN32_INTERNAL_ab25c848_4_k_cu_blocks4cuda3std3__419piecewise_constructE
	.align		8
        /*0090*/ 	.dword	_ZN32_INTERNAL_ab25c848_4_k_cu_blocks4cuda3std3__48in_placeE
	.align		8
        /*0098*/ 	.dword	_ZN32_INTERNAL_ab25c848_4_k_cu_blocks4cuda3std3__420unreachable_sentinelE
	.align		8
        /*00a0*/ 	.dword	_ZN32_INTERNAL_ab25c848_4_k_cu_blocks4cuda3std3__47nulloptE
	.align		8
        /*00a8*/ 	.dword	_ZN32_INTERNAL_ab25c848_4_k_cu_blocks4cuda3std3__48unexpectE
	.align		8
        /*00b0*/ 	.dword	_ZN32_INTERNAL_ab25c848_4_k_cu_blocks4cuda3std6ranges3__45__cpo4swapE
	.align		8
        /*00b8*/ 	.dword	_ZN32_INTERNAL_ab25c848_4_k_cu_blocks4cuda3std6ranges3__45__cpo9iter_moveE
	.align		8
        /*00c0*/ 	.dword	_ZN32_INTERNAL_ab25c848_4_k_cu_blocks4cuda3std6ranges3__45__cpo5beginE
	.align		8
        /*00c8*/ 	.dword	_ZN32_INTERNAL_ab25c848_4_k_cu_blocks4cuda3std6ranges3__45__cpo3endE
	.align		8
        /*00d0*/ 	.dword	_ZN32_INTERNAL_ab25c848_4_k_cu_blocks4cuda3std6ranges3__45__cpo6cbeginE
	.align		8
        /*00d8*/ 	.dword	_ZN32_INTERNAL_ab25c848_4_k_cu_blocks4cuda3std6ranges3__45__cpo4cendE
	.align		8
        /*00e0*/ 	.dword	_ZN32_INTERNAL_ab25c848_4_k_cu_blocks4cuda3std6ranges3__45__cpo7advanceE
	.align		8
        /*00e8*/ 	.dword	_ZN32_INTERNAL_ab25c848_4_k_cu_blocks4cuda3std6ranges3__45__cpo9iter_swapE
	.align		8
        /*00f0*/ 	.dword	_ZN32_INTERNAL_ab25c848_4_k_cu_blocks4cuda3std6ranges3__45__cpo4nextE
	.align		8
        /*00f8*/ 	.dword	_ZN32_INTERNAL_ab25c848_4_k_cu_blocks4cuda3std6ranges3__45__cpo4prevE
	.align		8
        /*0100*/ 	.dword	_ZN32_INTERNAL_ab25c848_4_k_cu_blocks4cuda3std6ranges3__45__cpo4dataE
	.align		8
        /*0108*/ 	.dword	_ZN32_INTERNAL_ab25c848_4_k_cu_blocks4cuda3std6ranges3__45__cpo5cdataE
	.align		8
        /*0110*/ 	.dword	_ZN32_INTERNAL_ab25c848_4_k_cu_blocks4cuda3std6ranges3__45__cpo4sizeE
	.align		8
        /*0118*/ 	.dword	_ZN32_INTERNAL_ab25c848_4_k_cu_blocks4cuda3std6ranges3__45__cpo5ssizeE
	.align		8
        /*0120*/ 	.dword	_ZN32_INTERNAL_ab25c848_4_k_cu_blocks4cuda3std6ranges3__45__cpo8distanceE
	.align		8
        /*0128*/ 	.dword	_ZN32_INTERNAL_ab25c848_4_k_cu_blocks6thrust24THRUST_300001_SM_1000_NS8cuda_cub3parE
	.align		8
        /*0130*/ 	.dword	_ZN32_INTERNAL_ab25c848_4_k_cu_blocks6thrust24THRUST_300001_SM_1000_NS8cuda_cub10par_nosyncE
	.align		8
        /*0138*/ 	.dword	_ZN32_INTERNAL_ab25c848_4_k_cu_blocks6thrust24THRUST_300001_SM_1000_NS6system6detail10sequential3seqE
	.align		8
        /*0140*/ 	.dword	_ZN32_INTERNAL_ab25c848_4_k_cu_blocks6thrust24THRUST_300001_SM_1000_NS6system3cpp3parE
	.align		8
        /*0148*/ 	.dword	_ZN32_INTERNAL_ab25c848_4_k_cu_blocks6thrust24THRUST_300001_SM_1000_NS12placeholders2_1E
	.align		8
        /*0150*/ 	.dword	_ZN32_INTERNAL_ab25c848_4_k_cu_blocks6thrust24THRUST_300001_SM_1000_NS12placeholders2_2E
	.align		8
        /*0158*/ 	.dword	_ZN32_INTERNAL_ab25c848_4_k_cu_blocks6thrust24THRUST_300001_SM_1000_NS12placeholders2_3E
	.align		8
        /*0160*/ 	.dword	_ZN32_INTERNAL_ab25c848_4_k_cu_blocks6thrust24THRUST_300001_SM_1000_NS12placeholders2_4E
	.align		8
        /*0168*/ 	.dword	_ZN32_INTERNAL_ab25c848_4_k_cu_blocks6thrust24THRUST_300001_SM_1000_NS12placeholders2_5E
	.align		8
        /*0170*/ 	.dword	_ZN32_INTERNAL_ab25c848_4_k_cu_blocks6thrust24THRUST_300001_SM_1000_NS12placeholders2_6E
	.align		8
        /*0178*/ 	.dword	_ZN32_INTERNAL_ab25c848_4_k_cu_blocks6thrust24THRUST_300001_SM_1000_NS12placeholders2_7E
	.align		8
        /*0180*/ 	.dword	_ZN32_INTERNAL_ab25c848_4_k_cu_blocks6thrust24THRUST_300001_SM_1000_NS12placeholders2_8E
	.align		8
        /*0188*/ 	.dword	_ZN32_INTERNAL_ab25c848_4_k_cu_blocks6thrust24THRUST_300001_SM_1000_NS12placeholders2_9E
	.align		8
        /*0190*/ 	.dword	_ZN32_INTERNAL_ab25c848_4_k_cu_blocks6thrust24THRUST_300001_SM_1000_NS12placeholders3_10E
	.align		8
        /*0198*/ 	.dword	_ZN32_INTERNAL_ab25c848_4_k_cu_blocks6thrust24THRUST_300001_SM_1000_NS3seqE
	.align		8
        /*01a0*/ 	.dword	_ZN32_INTERNAL_ab25c848_4_k_cu_blocks6thrust24THRUST_300001_SM_1000_NS6deviceE
	.align		8
        /*01a8*/ 	.dword	__cudart_i2opi_d
	.align		8
        /*01b0*/ 	.dword	__cudart_sin_cos_coeffs


//--------------------- .nv.constant3             --------------------------
	.section	.nv.constant3,"a",@progbits
	.align	8
.nv.constant3:
	.type		__cr_lgamma_table,@object
	.size		__cr_lgamma_table,(d_Gamma - __cr_lgamma_table)
__cr_lgamma_table:
        /*0000*/ 	.byte	0x00, 0x00, 0x00, 0x00, 0x00, 0x00, 0x00, 0x00, 0x00, 0x00, 0x00, 0x00, 0x00, 0x00, 0x00, 0x00
        /*0010*/ 	.byte	0xef, 0x39, 0xfa, 0xfe, 0x42, 0x2e, 0xe6, 0x3f, 0x02, 0x20, 0x2a, 0xfa, 0x0b, 0xab, 0xfc, 0x3f
        /*0020*/ 	.byte	0xf9, 0x2c, 0x92, 0x7c, 0xa7, 0x6c, 0x09, 0x40, 0xc9, 0x79, 0x44, 0x3c, 0x64, 0x26, 0x13, 0x40
        /*0030*/ 	.byte	0xca, 0x01, 0xcf, 0x3a, 0x27, 0x51, 0x1a, 0x40, 0x30, 0xcc, 0x2d, 0xf3, 0xe1, 0x0c, 0x21, 0x40
        /*0040*/ 	.byte	0x0d, 0xb7, 0xfc, 0x82, 0x8e, 0x35, 0x25, 0x40
	.type		d_Gamma,@object
	.size		d_Gamma,(d_epsilon - d_Gamma)
d_Gamma:
        /*0048*/ 	.byte	0xcd, 0xcc, 0xcc, 0x3e
	.type		d_epsilon,@object
	.size		d_epsilon,(d_exceed_val - d_epsilon)
d_epsilon:
        /*004c*/ 	.byte	0x00, 0x00, 0x00, 0x40
	.type		d_exceed_val,@object
	.size		d_exceed_val,(d_tension - d_exceed_val)
d_exceed_val:
        /*0050*/ 	.byte	0x00, 0x00, 0x00, 0x40
	.type		d_tension,@object
	.size		d_tension,(d_bending - d_tension)
d_tension:
        /*0054*/ 	.byte	0x00, 0x00, 0xa0, 0x41
	.type		d_bending,@object
	.size		d_bending,(d_Mv - d_bending)
d_bending:
	.zero		4
	.type		d_Mv,@object
	.size		d_Mv,(d_areaMin - d_Mv)
d_Mv:
        /*005c*/ 	.byte	0x00, 0x00, 0x48, 0x43
	.type		d_areaMin,@object
	.size		d_areaMin,(d_areaMax - d_areaMin)
d_areaMin:
        /*0060*/ 	.byte	0x00, 0x00, 0x48, 0x43
	.type		d_areaMax,@object
	.size		d_areaMax,(d_basal_m - d_areaMax)
d_areaMax:
        /*0064*/ 	.byte	0x00, 0x00, 0x16, 0x44
	.type		d_basal_m,@object
	.size		d_basal_m,(d_xiM - d_basal_m)
d_basal_m:
	.zero		4
	.type		d_xiM,@object
	.size		d_xiM,(d_expRhoM - d_xiM)
d_xiM:
	.zero		4
	.type		d_expRhoM,@object
	.size		d_expRhoM,(d_thresA - d_expRhoM)
d_expRhoM:
        /*0070*/ 	.byte	0xcd, 0xcc, 0xcc, 0x3d
	.type		d_thresA,@object
	.size		d_thresA,(.L_20 - d_thresA)
d_thresA:
        /*0074*/ 	.byte	0x00, 0x00, 0x00, 0x3f
.L_20:


//--------------------- .text._ZN3cub18CUB_300001_SM_10006detail6reduce28DeviceReduceSingleTileKernelINS2_10policy_hubIfyN4cuda3std3__44plusIfEEE10Policy1000EPfSC_iS9_ffNS7_10__identityEEEvT0_T1_T2_T3_T4_T6_ --------------------------
	.section	.text._ZN3cub18CUB_300001_SM_10006detail6reduce28DeviceReduceSingleTileKernelINS2_10policy_hubIfyN4cuda3std3__44plusIfEEE10Policy1000EPfSC_iS9_ffNS7_10__identityEEEvT0_T1_T2_T3_T4_T6_,"ax",@progbits
	.align	128
        .global         _ZN3cub18CUB_300001_SM_10006detail6reduce28DeviceReduceSingleTileKernelINS2_10policy_hubIfyN4cuda3std3__44plusIfEEE10Policy1000EPfSC_iS9_ffNS7_10__identityEEEvT0_T1_T2_T3_T4_T6_
        .type           _ZN3cub18CUB_300001_SM_10006detail6reduce28DeviceReduceSingleTileKernelINS2_10policy_hubIfyN4cuda3std3__44plusIfEEE10Policy1000EPfSC_iS9_ffNS7_10__identityEEEvT0_T1_T2_T3_T4_T6_,@function
        .size           _ZN3cub18CUB_300001_SM_10006detail6reduce28DeviceReduceSingleTileKernelINS2_10policy_hubIfyN4cuda3std3__44plusIfEEE10Policy1000EPfSC_iS9_ffNS7_10__identityEEEvT0_T1_T2_T3_T4_T6_,(.L_x_844 - _ZN3cub18CUB_300001_SM_10006detail6reduce28DeviceReduceSingleTileKernelINS2_10policy_hubIfyN4cuda3std3__44plusIfEEE10Policy1000EPfSC_iS9_ffNS7_10__identityEEEvT0_T1_T2_T3_T4_T6_)
        .other          _ZN3cub18CUB_300001_SM_10006detail6reduce28DeviceReduceSingleTileKernelINS2_10policy_hubIfyN4cuda3std3__44plusIfEEE10Policy1000EPfSC_iS9_ffNS7_10__identityEEEvT0_T1_T2_T3_T4_T6_,@"STO_CUDA_ENTRY STV_DEFAULT"
_ZN3cub18CUB_300001_SM_10006detail6reduce28DeviceReduceSingleTileKernelINS2_10policy_hubIfyN4cuda3std3__44plusIfEEE10Policy1000EPfSC_iS9_ffNS7_10__identityEEEvT0_T1_T2_T3_T4_T6_:
.text._ZN3cub18CUB_300001_SM_10006detail6reduce28DeviceReduceSingleTileKernelINS2_10policy_hubIfyN4cuda3std3__44plusIfEEE10Policy1000EPfSC_iS9_ffNS7_10__identityEEEvT0_T1_T2_T3_T4_T6_:
[----:B------:R-:W-:Y:S01]  /*0000*/  LDC R1, c[0x0][0x37c] ;  /* 0x0000df00ff017b82 */ /* 0x000fe20000000800 */
[----:B------:R-:W0:Y:S01]  /*0010*/  LDCU UR4, c[0x0][0x390] ;  /* 0x00007200ff0477ac */ /* 0x000e220008000800 */
[----:B------:R-:W1:Y:S01]  /*0020*/  LDCU.64 UR6, c[0x0][0x358] ;  /* 0x00006b00ff0677ac */ /* 0x000e620008000a00 */
[----:B0-----:R-:W-:-:S04]  /*0030*/  MOV R20, UR4 ;  /* 0x0000000400147c02 */ /* 0x001fc80008000f00 */
[----:B------:R-:W-:-:S13]  /*0040*/  ISETP.NE.AND P0, PT, R20, RZ, PT ;  /* 0x000000ff1400720c */ /* 0x000fda0003f05270 */
[----:B-1----:R-:W-:Y:S05]  /*0050*/  @P0 BRA `(.L_x_0) ;  /* 0x00000000001c0947 */ /* 0x002fea0003800000 */
[----:B------:R-:W0:Y:S02]  /*0060*/  S2R R0, SR_TID.X ;  /* 0x0000000000007919 */ /* 0x000e240000002100 */
[----:B0-----:R-:W-:-:S13]  /*0070*/  ISETP.NE.AND P0, PT, R0, RZ, PT ;  /* 0x000000ff0000720c */ /* 0x001fda0003f05270 */
[----:B------:R-:W-:Y:S05]  /*0080*/  @P0 EXIT ;  /* 0x000000000000094d */ /* 0x000fea0003800000 */
[----:B------:R-:W0:Y:S08]  /*0090*/  LDC R5, c[0x0][0x398] ;  /* 0x0000e600ff057b82 */ /* 0x000e300000000800 */
[----:B------:R-:W0:Y:S02]  /*00a0*/  LDC.64 R2, c[0x0][0x388] ;  /* 0x0000e200ff027b82 */ /* 0x000e240000000a00 */
[----:B0-----:R-:W-:Y:S01]  /*00b0*/  STG.E desc[UR6][R2.64], R5 ;  /* 0x0000000502007986 */ /* 0x001fe2000c101906 */
[----:B------:R-:W-:Y:S05]  /*00c0*/  EXIT ;  /* 0x000000000000794d */ /* 0x000fea0003800000 */
.L_x_0:
[----:B------:R-:W0:Y:S01]  /*00d0*/  LDCU UR4, c[0x0][0x380] ;  /* 0x00007000ff0477ac */ /* 0x000e220008000800 */
[----:B------:R-:W-:Y:S01]  /*00e0*/  BSSY.RECONVERGENT B0, `(.L_x_1) ;  /* 0x00003ca000007945 */ /* 0x000fe20003800200 */
[----:B0-----:R-:W-:-:S09]  /*00f0*/  ULOP3.LUT UP0, URZ, UR4, 0xf, URZ, 0xc0, !UPT ;  /* 0x0000000f04ff7892 */ /* 0x001fd2000f80c0ff */
[----:B------:R-:W-:Y:S05]  /*0100*/  BRA.U UP0, `(.L_x_2) ;  /* 0x0000001d00607547 */ /* 0x000fea000b800000 */
[----:B------:R-:W-:-:S13]  /*0110*/  ISETP.GT.AND P0, PT, R20, 0xfff, PT ;  /* 0x00000fff1400780c */ /* 0x000fda0003f04270 */
[----:B------:R-:W-:Y:S05]  /*0120*/  @P0 BRA `(.L_x_3) ;  /* 0x0000000c00a80947 */ /* 0x000fea0003800000 */
[----:B------:R-:W0:Y:S01]  /*0130*/  S2R R9, SR_TID.X ;  /* 0x0000000000097919 */ /* 0x000e220000002100 */
[----:B------:R-:W-:Y:S01]  /*0140*/  BSSY.RECONVERGENT B1, `(.L_x_4) ;  /* 0x0000009000017945 */ /* 0x000fe20003800200 */
[----:B------:R-:W-:Y:S01]  /*0150*/  HFMA2 R0, -RZ, RZ, 0, 0 ;  /* 0x00000000ff007431 */ /* 0x000fe200000001ff */
[----:B0-----:R-:W-:Y:S02]  /*0160*/  ISETP.GE.AND P0, PT, R9, R20, PT ;  /* 0x000000140900720c */ /* 0x001fe40003f06270 */
[----:B------:R-:W-:-:S11]  /*0170*/  MOV R11, R9 ;  /* 0x00000009000b7202 */ /* 0x000fd60000000f00 */
[----:B------:R-:W-:Y:S05]  /*0180*/  @P0 BRA `(.L_x_5) ;  /* 0x0000000000100947 */ /* 0x000fea0003800000 */
[----:B------:R-:W0:Y:S02]  /*0190*/  LDC.64 R2, c[0x0][0x380] ;  /* 0x0000e000ff027b82 */ /* 0x000e240000000a00 */
[----:B0-----:R-:W-:-:S05]  /*01a0*/  IMAD.WIDE.U32 R2, R9, 0x4, R2 ;  /* 0x0000000409027825 */ /* 0x001fca00078e0002 */
[----:B------:R0:W5:Y:S01]  /*01b0*/  LDG.E.CONSTANT R0, desc[UR6][R2.64] ;  /* 0x0000000602007981 */ /* 0x000162000c1e9900 */
[----:B------:R-:W-:-:S07]  /*01c0*/  IADD3 R11, PT, PT, R9, 0x100, RZ ;  /* 0x00000100090b7810 */ /* 0x000fce0007ffe0ff */
.L_x_5:
[----:B------:R-:W-:Y:S05]  /*01d0*/  BSYNC.RECONVERGENT B1 ;  /* 0x0000000000017941 */ /* 0x000fea0003800200 */
.L_x_4:
[----:B------:R-:W-:Y:S01]  /*01e0*/  ISETP.GE.AND P0, PT, R11, R20, PT ;  /* 0x000000140b00720c */ /* 0x000fe20003f06270 */
[----:B------:R-:W-:-:S12]  /*01f0*/  BSSY.RECONVERGENT B1, `(.L_x_6) ;  /* 0x0000074000017945 */ /* 0x000fd80003800200 */
[----:B------:R-:W-:Y:S05]  /*0200*/  @P0 BRA `(.L_x_7) ;  /* 0x0000000400c80947 */ /* 0x000fea0003800000 */
[----:B0-----:R-:W-:Y:S01]  /*0210*/  LOP3.LUT R3, RZ, R11, RZ, 0x33, !PT ;  /* 0x0000000bff037212 */ /* 0x001fe200078e33ff */
[----:B------:R-:W-:Y:S03]  /*0220*/  BSSY.RECONVERGENT B2, `(.L_x_8) ;  /* 0x0000015000027945 */ /* 0x000fe60003800200 */
[----:B------:R-:W-:-:S04]  /*0230*/  IADD3 R4, PT, PT, R3, R20, RZ ;  /* 0x0000001403047210 */ /* 0x000fc80007ffe0ff */
[C---:B------:R-:W-:Y:S02]  /*0240*/  LOP3.LUT R2, R4.reuse, 0x300, RZ, 0xc0, !PT ;  /* 0x0000030004027812 */ /* 0x040fe400078ec0ff */
[----:B------:R-:W-:Y:S02]  /*0250*/  ISETP.GE.U32.AND P1, PT, R4, 0x300, PT ;  /* 0x000003000400780c */ /* 0x000fe40003f26070 */
[----:B------:R-:W-:-:S13]  /*0260*/  ISETP.NE.AND P0, PT, R2, 0x300, PT ;  /* 0x000003000200780c */ /* 0x000fda0003f05270 */
[----:B------:R-:W-:Y:S05]  /*0270*/  @!P0 BRA `(.L_x_9) ;  /* 0x00000000003c8947 */ /* 0x000fea0003800000 */
[----:B------:R-:W0:Y:S01]  /*0280*/  LDC.64 R2, c[0x0][0x380] ;  /* 0x0000e000ff027b82 */ /* 0x000e220000000a00 */
[----:B------:R-:W-:-:S04]  /*0290*/  LEA.HI R4, R4, 0x1, RZ, 0x18 ;  /* 0x0000000104047811 */ /* 0x000fc800078fc0ff */
[----:B------:R-:W-:-:S04]  /*02a0*/  LOP3.LUT R4, R4, 0x3, RZ, 0xc0, !PT ;  /* 0x0000000304047812 */ /* 0x000fc800078ec0ff */
[----:B------:R-:W-:Y:S01]  /*02b0*/  IADD3 R4, PT, PT, -R4, RZ, RZ ;  /* 0x000000ff04047210 */ /* 0x000fe20007ffe1ff */
[----:B0-----:R-:W-:-:S05]  /*02c0*/  IMAD.WIDE.U32 R2, R11, 0x4, R2 ;  /* 0x000000040b027825 */ /* 0x001fca00078e0002 */
[----:B------:R-:W-:-:S07]  /*02d0*/  MOV R5, R3 ;  /* 0x0000000300057202 */ /* 0x000fce0000000f00 */
.L_x_10:
[----:B------:R-:W-:-:S06]  /*02e0*/  MOV R3, R5 ;  /* 0x0000000500037202 */ /* 0x000fcc0000000f00 */
[----:B------:R0:W2:Y:S01]  /*02f0*/  LDG.E.CONSTANT R3, desc[UR6][R2.64] ;  /* 0x0000000602037981 */ /* 0x0000a2000c1e9900 */
[----:B------:R-:W-:Y:S01]  /*0300*/  IADD3 R4, PT, PT, R4, 0x1, RZ ;  /* 0x0000000104047810 */ /* 0x000fe20007ffe0ff */
[----:B------:R-:W-:-:S03]  /*0310*/  VIADD R11, R11, 0x100 ;  /* 0x000001000b0b7836 */ /* 0x000fc60000000000 */
[----:B------:R-:W-:Y:S02]  /*0320*/  ISETP.NE.AND P0, PT, R4, RZ, PT ;  /* 0x000000ff0400720c */ /* 0x000fe40003f05270 */
[----:B0-----:R-:W-:-:S04]  /*0330*/  IADD3 R2, P2, PT, R2, 0x400, RZ ;  /* 0x0000040002027810 */ /* 0x001fc80007f5e0ff */
[----:B------:R-:W-:Y:S01]  /*0340*/  IADD3.X R5, PT, PT, RZ, R5, RZ, P2, !PT ;  /* 0x00000005ff057210 */ /* 0x000fe200017fe4ff */
[----:B--2--5:R-:W-:-:S06]  /*0350*/  FADD R0, R3, R0 ;  /* 0x0000000003007221 */ /* 0x024fcc0000000000 */
[----:B------:R-:W-:Y:S05]  /*0360*/  @P0 BRA `(.L_x_10) ;  /* 0xfffffffc00dc0947 */ /* 0x000fea000383ffff */
.L_x_9:
[----:B------:R-:W-:Y:S05]  /*0370*/  BSYNC.RECONVERGENT B2 ;  /* 0x0000000000027941 */ /* 0x000fea0003800200 */
.L_x_8:
[----:B------:R-:W-:Y:S05]  /*0380*/  @!P1 BRA `(.L_x_7) ;  /* 0x0000000400689947 */ /* 0x000fea0003800000 */
[----:B------:R-:W-:Y:S01]  /*0390*/  IADD3 R2, PT, PT, -R11, R20, RZ ;  /* 0x000000140b027210 */ /* 0x000fe20007ffe1ff */
[----:B------:R-:W-:Y:S01]  /*03a0*/  BSSY.RECONVERGENT B2, `(.L_x_11) ;  /* 0x0000031000027945 */ /* 0x000fe20003800200 */
[----:B------:R-:W-:Y:S02]  /*03b0*/  PLOP3.LUT P0, PT, PT, PT, PT, 0x80, 0x8 ;  /* 0x000000000008781c */ /* 0x000fe40003f0f070 */
[----:B------:R-:W-:-:S13]  /*03c0*/  ISETP.GT.AND P1, PT, R2, 0xc00, PT ;  /* 0x00000c000200780c */ /* 0x000fda0003f24270 */
[----:B------:R-:W-:Y:S05]  /*03d0*/  @!P1 BRA `(.L_x_12) ;  /* 0x0000000000b49947 */ /* 0x000fea0003800000 */
[----:B------:R-:W-:Y:S02]  /*03e0*/  PLOP3.LUT P0, PT, PT, PT, PT, 0x8, 0x80 ;  /* 0x000000000080781c */ /* 0x000fe40003f0e170 */
[----:B------:R-:W-:-:S11]  /*03f0*/  IADD3 R8, PT, PT, R20, -0xc00, RZ ;  /* 0xfffff40014087810 */ /* 0x000fd60007ffe0ff */
.L_x_13:
[----:B------:R-:W0:Y:S01]  /*0400*/  LDC.64 R6, c[0x0][0x380] ;  /* 0x0000e000ff067b82 */ /* 0x000e220000000a00 */
[C---:B------:R-:W-:Y:S01]  /*0410*/  IADD3 R5, PT, PT, R11.reuse, 0x400, RZ ;  /* 0x000004000b057810 */ /* 0x040fe20007ffe0ff */
[----:B0-----:R-:W-:-:S05]  /*0420*/  IMAD.WIDE R24, R11, 0x4, R6 ;  /* 0x000000040b187825 */ /* 0x001fca00078e0206 */
[----:B------:R-:W2:Y:S04]  /*0430*/  LDG.E.CONSTANT R13, desc[UR6][R24.64] ;  /* 0x00000006180d7981 */ /* 0x000ea8000c1e9900 */
[----:B------:R-:W3:Y:S01]  /*0440*/  LDG.E.CONSTANT R10, desc[UR6][R24.64+0x400] ;  /* 0x00040006180a7981 */ /* 0x000ee2000c1e9900 */
[----:B------:R-:W-:-:S03]  /*0450*/  IMAD.WIDE R4, R5, 0x4, R6 ;  /* 0x0000000405047825 */ /* 0x000fc600078e0206 */
[----:B------:R-:W4:Y:S04]  /*0460*/  LDG.E.CONSTANT R12, desc[UR6][R24.64+0x800] ;  /* 0x00080006180c7981 */ /* 0x000f28000c1e9900 */
[----:B------:R-:W4:Y:S04]  /*0470*/  LDG.E.CONSTANT R17, desc[UR6][R24.64+0xc00] ;  /* 0x000c000618117981 */ /* 0x000f28000c1e9900 */
[----:B------:R-:W4:Y:S01]  /*0480*/  LDG.E.CONSTANT R16, desc[UR6][R4.64] ;  /* 0x0000000604107981 */ /* 0x000f22000c1e9900 */
[----:B------:R-:W-:-:S03]  /*0490*/  IADD3 R3, PT, PT, R11, 0x800, RZ ;  /* 0x000008000b037810 */ /* 0x000fc60007ffe0ff */
[----:B------:R-:W4:Y:S04]  /*04a0*/  LDG.E.CONSTANT R15, desc[UR6][R4.64+0x400] ;  /* 0x00040006040f7981 */ /* 0x000f28000c1e9900 */
[----:B------:R-:W4:Y:S01]  /*04b0*/  LDG.E.CONSTANT R14, desc[UR6][R4.64+0x800] ;  /* 0x00080006040e7981 */ /* 0x000f22000c1e9900 */
[----:B------:R-:W-:-:S03]  /*04c0*/  IMAD.WIDE R2, R3, 0x4, R6 ;  /* 0x0000000403027825 */ /* 0x000fc600078e0206 */
[----:B------:R-:W4:Y:S04]  /*04d0*/  LDG.E.CONSTANT R22, desc[UR6][R4.64+0xc00] ;  /* 0x000c000604167981 */ /* 0x000f28000c1e9900 */
[----:B------:R-:W4:Y:S01]  /*04e0*/  LDG.E.CONSTANT R21, desc[UR6][R2.64] ;  /* 0x0000000602157981 */ /* 0x000f22000c1e9900 */
[----:B------:R-:W-:-:S03]  /*04f0*/  IADD3 R23, PT, PT, R11, 0xc00, RZ ;  /* 0x00000c000b177810 */ /* 0x000fc60007ffe0ff */
[----:B------:R-:W4:Y:S04]  /*0500*/  LDG.E.CONSTANT R19, desc[UR6][R2.64+0x400] ;  /* 0x0004000602137981 */ /* 0x000f28000c1e9900 */
[----:B------:R-:W4:Y:S01]  /*0510*/  LDG.E.CONSTANT R18, desc[UR6][R2.64+0x800] ;  /* 0x0008000602127981 */ /* 0x000f22000c1e9900 */
[----:B------:R-:W-:-:S03]  /*0520*/  IMAD.WIDE R6, R23, 0x4, R6 ;  /* 0x0000000417067825 */ /* 0x000fc600078e0206 */
[----:B------:R-:W4:Y:S04]  /*0530*/  LDG.E.CONSTANT R26, desc[UR6][R2.64+0xc00] ;  /* 0x000c0006021a7981 */ /* 0x000f28000c1e9900 */
[----:B------:R-:W4:Y:S04]  /*0540*/  LDG.E.CONSTANT R25, desc[UR6][R6.64] ;  /* 0x0000000606197981 */ /* 0x000f28000c1e9900 */
[----:B------:R-:W4:Y:S04]  /*0550*/  LDG.E.CONSTANT R23, desc[UR6][R6.64+0x400] ;  /* 0x0004000606177981 */ /* 0x000f28000c1e9900 */
[----:B------:R-:W4:Y:S04]  /*0560*/  LDG.E.CONSTANT R24, desc[UR6][R6.64+0x800] ;  /* 0x0008000606187981 */ /* 0x000f28000c1e9900 */
[----:B------:R-:W4:Y:S01]  /*0570*/  LDG.E.CONSTANT R27, desc[UR6][R6.64+0xc00] ;  /* 0x000c0006061b7981 */ /* 0x000f22000c1e9900 */
[----:B------:R-:W-:-:S04]  /*0580*/  IADD3 R11, PT, PT, R11, 0x1000, RZ ;  /* 0x000010000b0b7810 */ /* 0x000fc80007ffe0ff */
[----:B------:R-:W-:Y:S01]  /*0590*/  ISETP.GE.AND P1, PT, R11, R8, PT ;  /* 0x000000080b00720c */ /* 0x000fe20003f26270 */
[----:B--2--5:R-:W-:-:S04]  /*05a0*/  FADD R13, R13, R0 ;  /* 0x000000000d0d7221 */ /* 0x024fc80000000000 */
[----:B---3--:R-:W-:-:S04]  /*05b0*/  FADD R13, R13, R10 ;  /* 0x0000000a0d0d7221 */ /* 0x008fc80000000000 */
[----:B----4-:R-:W-:-:S04]  /*05c0*/  FADD R12, R13, R12 ;  /* 0x0000000c0d0c7221 */ /* 0x010fc80000000000 */
[----:B------:R-:W-:-:S04]  /*05d0*/  FADD R17, R12, R17 ;  /* 0x000000110c117221 */ /* 0x000fc80000000000 */
        /* <DEDUP_REMOVED lines=11> */
[----:B------:R-:W-:Y:S01]  /*0690*/  FADD R0, R24, R27 ;  /* 0x0000001b18007221 */ /* 0x000fe20000000000 */
[----:B------:R-:W-:Y:S06]  /*06a0*/  @!P1 BRA `(.L_x_13) ;  /* 0xfffffffc00549947 */ /* 0x000fec000383ffff */
.L_x_12:
[----:B------:R-:W-:Y:S05]  /*06b0*/  BSYNC.RECONVERGENT B2 ;  /* 0x0000000000027941 */ /* 0x000fea0003800200 */
.L_x_11:
[----:B------:R-:W-:Y:S01]  /*06c0*/  IADD3 R2, PT, PT, -R11, R20, RZ ;  /* 0x000000140b027210 */ /* 0x000fe20007ffe1ff */
[----:B------:R-:W-:Y:S03]  /*06d0*/  BSSY.RECONVERGENT B2, `(.L_x_14) ;  /* 0x0000019000027945 */ /* 0x000fe60003800200 */
[----:B------:R-:W-:-:S13]  /*06e0*/  ISETP.GT.AND P1, PT, R2, 0x400, PT ;  /* 0x000004000200780c */ /* 0x000fda0003f24270 */
[----:B------:R-:W-:Y:S05]  /*06f0*/  @!P1 BRA `(.L_x_15) ;  /* 0x0000000000589947 */ /* 0x000fea0003800000 */
[----:B------:R-:W0:Y:S01]  /*0700*/  LDC.64 R4, c[0x0][0x380] ;  /* 0x0000e000ff047b82 */ /* 0x000e220000000a00 */
[C---:B------:R-:W-:Y:S02]  /*0710*/  VIADD R15, R11.reuse, 0x400 ;  /* 0x000004000b0f7836 */ /* 0x040fe40000000000 */
[----:B0-----:R-:W-:-:S05]  /*0720*/  IMAD.WIDE R2, R11, 0x4, R4 ;  /* 0x000000040b027825 */ /* 0x001fca00078e0204 */
[----:B------:R-:W2:Y:S04]  /*0730*/  LDG.E.CONSTANT R7, desc[UR6][R2.64] ;  /* 0x0000000602077981 */ /* 0x000ea8000c1e9900 */
[----:B------:R-:W3:Y:S01]  /*0740*/  LDG.E.CONSTANT R6, desc[UR6][R2.64+0x400] ;  /* 0x0004000602067981 */ /* 0x000ee2000c1e9900 */
[----:B------:R-:W-:-:S03]  /*0750*/  IMAD.WIDE R4, R15, 0x4, R4 ;  /* 0x000000040f047825 */ /* 0x000fc600078e0204 */
[----:B------:R-:W4:Y:S04]  /*0760*/  LDG.E.CONSTANT R13, desc[UR6][R2.64+0x800] ;  /* 0x00080006020d7981 */ /* 0x000f28000c1e9900 */
[----:B------:R-:W4:Y:S04]  /*0770*/  LDG.E.CONSTANT R15, desc[UR6][R2.64+0xc00] ;  /* 0x000c0006020f7981 */ /* 0x000f28000c1e9900 */
[----:B------:R-:W4:Y:S04]  /*0780*/  LDG.E.CONSTANT R17, desc[UR6][R4.64] ;  /* 0x0000000604117981 */ /* 0x000f28000c1e9900 */
[----:B------:R-:W4:Y:S04]  /*0790*/  LDG.E.CONSTANT R19, desc[UR6][R4.64+0x400] ;  /* 0x0004000604137981 */ /* 0x000f28000c1e9900 */
[----:B------:R-:W4:Y:S04]  /*07a0*/  LDG.E.CONSTANT R21, desc[UR6][R4.64+0x800] ;  /* 0x0008000604157981 */ /* 0x000f28000c1e9900 */
[----:B------:R-:W4:Y:S01]  /*07b0*/  LDG.E.CONSTANT R23, desc[UR6][R4.64+0xc00] ;  /* 0x000c000604177981 */ /* 0x000f22000c1e9900 */
[----:B------:R-:W-:-:S02]  /*07c0*/  PLOP3.LUT P0, PT, PT, PT, PT, 0x8, 0x80 ;  /* 0x000000000080781c */ /* 0x000fc40003f0e170 */
[----:B------:R-:W-:Y:S01]  /*07d0*/  IADD3 R11, PT, PT, R11, 0x800, RZ ;  /* 0x000008000b0b7810 */ /* 0x000fe20007ffe0ff */
[----:B--2--5:R-:W-:-:S04]  /*07e0*/  FADD R7, R0, R7 ;  /* 0x0000000700077221 */ /* 0x024fc80000000000 */
[----:B---3--:R-:W-:-:S04]  /*07f0*/  FADD R6, R7, R6 ;  /* 0x0000000607067221 */ /* 0x008fc80000000000 */
[----:B----4-:R-:W-:-:S04]  /*0800*/  FADD R6, R6, R13 ;  /* 0x0000000d06067221 */ /* 0x010fc80000000000 */
[----:B------:R-:W-:-:S04]  /*0810*/  FADD R6, R6, R15 ;  /* 0x0000000f06067221 */ /* 0x000fc80000000000 */
[----:B------:R-:W-:-:S04]  /*0820*/  FADD R6, R6, R17 ;  /* 0x0000001106067221 */ /* 0x000fc80000000000 */
[----:B------:R-:W-:-:S04]  /*0830*/  FADD R6, R6, R19 ;  /* 0x0000001306067221 */ /* 0x000fc80000000000 */
[----:B------:R-:W-:-:S04]  /*0840*/  FADD R6, R6, R21 ;  /* 0x0000001506067221 */ /* 0x000fc80000000000 */
[----:B------:R-:W-:-:S07]  /*0850*/  FADD R0, R6, R23 ;  /* 0x0000001706007221 */ /* 0x000fce0000000000 */
.L_x_15:
[----:B------:R-:W-:Y:S05]  /*0860*/  BSYNC.RECONVERGENT B2 ;  /* 0x0000000000027941 */ /* 0x000fea0003800200 */
.L_x_14:
[----:B------:R-:W-:-:S13]  /*0870*/  ISETP.LT.OR P0, PT, R11, R20, P0 ;  /* 0x000000140b00720c */ /* 0x000fda0000701670 */
[----:B------:R-:W-:Y:S05]  /*0880*/  @!P0 BRA `(.L_x_7) ;  /* 0x0000000000288947 */ /* 0x000fea0003800000 */
[----:B------:R-:W0:Y:S02]  /*0890*/  LDC.64 R2, c[0x0][0x380] ;  /* 0x0000e000ff027b82 */ /* 0x000e240000000a00 */
[----:B0-----:R-:W-:-:S05]  /*08a0*/  IMAD.WIDE R2, R11, 0x4, R2 ;  /* 0x000000040b027825 */ /* 0x001fca00078e0202 */
[----:B------:R-:W2:Y:S04]  /*08b0*/  LDG.E.CONSTANT R5, desc[UR6][R2.64] ;  /* 0x0000000602057981 */ /* 0x000ea8000c1e9900 */
[----:B------:R-:W3:Y:S04]  /*08c0*/  LDG.E.CONSTANT R4, desc[UR6][R2.64+0x400] ;  /* 0x0004000602047981 */ /* 0x000ee8000c1e9900 */
[----:B------:R-:W4:Y:S04]  /*08d0*/  LDG.E.CONSTANT R7, desc[UR6][R2.64+0x800] ;  /* 0x0008000602077981 */ /* 0x000f28000c1e9900 */
[----:B------:R-:W4:Y:S01]  /*08e0*/  LDG.E.CONSTANT R11, desc[UR6][R2.64+0xc00] ;  /* 0x000c0006020b7981 */ /* 0x000f22000c1e9900 */
[----:B--2--5:R-:W-:-:S04]  /*08f0*/  FADD R5, R0, R5 ;  /* 0x0000000500057221 */ /* 0x024fc80000000000 */
[----:B---3--:R-:W-:-:S04]  /*0900*/  FADD R4, R5, R4 ;  /* 0x0000000405047221 */ /* 0x008fc80000000000 */
[----:B----4-:R-:W-:-:S04]  /*0910*/  FADD R4, R4, R7 ;  /* 0x0000000704047221 */ /* 0x010fc80000000000 */
[----:B------:R-:W-:-:S07]  /*0920*/  FADD R0, R4, R11 ;  /* 0x0000000b04007221 */ /* 0x000fce0000000000 */
.L_x_7:
[----:B------:R-:W-:Y:S05]  /*0930*/  BSYNC.RECONVERGENT B1 ;  /* 0x0000000000017941 */ /* 0x000fea0003800200 */
.L_x_6:
[----:B------:R-:W-:Y:S02]  /*0940*/  ISETP.GE.AND P0, PT, R20, 0x100, PT ;  /* 0x000001001400780c */ /* 0x000fe40003f06270 */
[----:B-----5:R-:W-:-:S11]  /*0950*/  MOV R7, R0 ;  /* 0x0000000000077202 */ /* 0x020fd60000000f00 */
[----:B------:R-:W-:Y:S05]  /*0960*/  @!P0 BRA `(.L_x_16) ;  /* 0x0000000000ac8947 */ /* 0x000fea0003800000 */
[----:B------:R-:W1:Y:S01]  /*0970*/  S2R R6, SR_LANEID ;  /* 0x0000000000067919 */ /* 0x000e620000000000 */
[----:B------:R-:W2:Y:S02]  /*0980*/  SHFL.DOWN PT, R0, R7, 0x1, 0x1f ;  /* 0x08201f0007007f89 */ /* 0x000ea400000e0000 */
[----:B--2---:R-:W-:Y:S01]  /*0990*/  FADD R0, R0, R7 ;  /* 0x0000000700007221 */ /* 0x004fe20000000000 */
[C---:B-1----:R-:W-:Y:S02]  /*09a0*/  ISETP.GT.AND P0, PT, R6.reuse, 0x1e, PT ;  /* 0x0000001e0600780c */ /* 0x042fe40003f04270 */
[C---:B------:R-:W-:Y:S02]  /*09b0*/  ISETP.NE.AND P1, PT, R6.reuse, RZ, PT ;  /* 0x000000ff0600720c */ /* 0x040fe40003f25270 */
[----:B------:R-:W-:Y:S02]  /*09c0*/  FSEL R0, R7, R0, P0 ;  /* 0x0000000007007208 */ /* 0x000fe40000000000 */
[----:B------:R-:W-:-:S03]  /*09d0*/  ISETP.GT.AND P0, PT, R6, 0x1d, PT ;  /* 0x0000001d0600780c */ /* 0x000fc60003f04270 */
[----:B0-----:R-:W0:Y:S06]  /*09e0*/  SHFL.DOWN PT, R3, R0, 0x2, 0x1f ;  /* 0x08401f0000037f89 */ /* 0x001e2c00000e0000 */
[----:B------:R-:W1:Y:S01]  /*09f0*/  @!P1 S2R R5, SR_CgaCtaId ;  /* 0x0000000000059919 */ /* 0x000e620000008800 */
[----:B------:R-:W-:Y:S02]  /*0a00*/  @!P1 MOV R4, 0x400 ;  /* 0x0000040000049802 */ /* 0x000fe40000000f00 */
[----:B------:R-:W-:-:S04]  /*0a10*/  @!P1 SHF.R.U32.HI R2, RZ, 0x3, R9 ;  /* 0x00000003ff029819 */ /* 0x000fc80000011609 */
[----:B------:R-:W-:Y:S01]  /*0a20*/  @!P1 LOP3.LUT R2, R2, 0x7c, RZ, 0xc0, !PT ;  /* 0x0000007c02029812 */ /* 0x000fe200078ec0ff */
[----:B0-----:R-:W-:Y:S01]  /*0a30*/  @!P0 FADD R0, R0, R3 ;  /* 0x0000000300008221 */ /* 0x001fe20000000000 */
[----:B------:R-:W-:-:S04]  /*0a40*/  ISETP.GT.AND P0, PT, R6, 0x1b, PT ;  /* 0x0000001b0600780c */ /* 0x000fc80003f04270 */
[----:B------:R-:W0:Y:S01]  /*0a50*/  SHFL.DOWN PT, R3, R0, 0x4, 0x1f ;  /* 0x08801f0000037f89 */ /* 0x000e2200000e0000 */
[----:B-1----:R-:W-:-:S04]  /*0a60*/  @!P1 LEA R5, R5, R4, 0x18 ;  /* 0x0000000405059211 */ /* 0x002fc800078ec0ff */
[----:B------:R-:W-:-:S04]  /*0a70*/  @!P1 IADD3 R2, PT, PT, R2, R5, RZ ;  /* 0x0000000502029210 */ /* 0x000fc80007ffe0ff */
[----:B0-----:R-:W-:Y:S01]  /*0a80*/  @!P0 FADD R0, R0, R3 ;  /* 0x0000000300008221 */ /* 0x001fe20000000000 */
[----:B------:R-:W-:-:S04]  /*0a90*/  ISETP.GT.AND P0, PT, R6, 0x17, PT ;  /* 0x000000170600780c */ /* 0x000fc80003f04270 */
[----:B------:R-:W0:Y:S09]  /*0aa0*/  SHFL.DOWN PT, R3, R0, 0x8, 0x1f ;  /* 0x09001f0000037f89 */ /* 0x000e3200000e0000 */
[----:B0-----:R-:W-:Y:S01]  /*0ab0*/  @!P0 FADD R0, R0, R3 ;  /* 0x0000000300008221 */ /* 0x001fe20000000000 */
[----:B------:R-:W-:-:S04]  /*0ac0*/  ISETP.NE.AND P0, PT, R9, RZ, PT ;  /* 0x000000ff0900720c */ /* 0x000fc80003f05270 */
[----:B------:R-:W0:Y:S02]  /*0ad0*/  SHFL.DOWN PT, R3, R0, 0x10, 0x1f ;  /* 0x0a001f0000037f89 */ /* 0x000e2400000e0000 */
[----:B0-----:R-:W-:-:S05]  /*0ae0*/  FADD R3, R0, R3 ;  /* 0x0000000300037221 */ /* 0x001fca0000000000 */
[----:B------:R0:W-:Y:S01]  /*0af0*/  @!P1 STS [R2+0x8], R3 ;  /* 0x0000080302009388 */ /* 0x0001e20000000800 */
[----:B------:R-:W-:Y:S01]  /*0b00*/  BAR.SYNC.DEFER_BLOCKING 0x0 ;  /* 0x0000000000007b1d */ /* 0x000fe20000010000 */
[----:B------:R-:W-:-:S04]  /*0b10*/  ISETP.GT.AND P1, PT, R6, 0xf, PT ;  /* 0x0000000f0600780c */ /* 0x000fc80003f24270 */
[----:B------:R-:W-:Y:S01]  /*0b20*/  FSEL R0, R0, R3, P1 ;  /* 0x0000000300007208 */ /* 0x000fe20000800000 */
[----:B------:R-:W-:Y:S08]  /*0b30*/  @P0 BRA `(.L_x_17) ;  /* 0x0000003000900947 */ /* 0x000ff00003800000 */
[----:B------:R-:W1:Y:S01]  /*0b40*/  S2UR UR5, SR_CgaCtaId ;  /* 0x00000000000579c3 */ /* 0x000e620000008800 */
[----:B------:R-:W-:Y:S02]  /*0b50*/  UMOV UR4, 0x400 ;  /* 0x0000040000047882 */ /* 0x000fe40000000000 */
[----:B-1----:R-:W-:-:S09]  /*0b60*/  ULEA UR4, UR5, UR4, 0x18 ;  /* 0x0000000405047291 */ /* 0x002fd2000f8ec0ff */
[----:B0-----:R-:W0:Y:S04]  /*0b70*/  LDS R3, [UR4+0xc] ;  /* 0x00000c04ff037984 */ /* 0x001e280008000800 */
[----:B------:R-:W1:Y:S04]  /*0b80*/  LDS.128 R4, [UR4+0x10] ;  /* 0x00001004ff047984 */ /* 0x000e680008000c00 */
[----:B------:R-:W2:Y:S01]  /*0b90*/  LDS.64 R8, [UR4+0x20] ;  /* 0x00002004ff087984 */ /* 0x000ea20008000a00 */
[----:B0-----:R-:W-:-:S04]  /*0ba0*/  FADD R3, R0, R3 ;  /* 0x0000000300037221 */ /* 0x001fc80000000000 */
[----:B-1----:R-:W-:-:S04]  /*0bb0*/  FADD R4, R3, R4 ;  /* 0x0000000403047221 */ /* 0x002fc80000000000 */
[----:B------:R-:W-:-:S04]  /*0bc0*/  FADD R5, R4, R5 ;  /* 0x0000000504057221 */ /* 0x000fc80000000000 */
[----:B------:R-:W-:-:S04]  /*0bd0*/  FADD R6, R5, R6 ;  /* 0x0000000605067221 */ /* 0x000fc80000000000 */
[----:B------:R-:W-:-:S04]  /*0be0*/  FADD R7, R6, R7 ;  /* 0x0000000706077221 */ /* 0x000fc80000000000 */
[----:B--2---:R-:W-:-:S04]  /*0bf0*/  FADD R8, R7, R8 ;  /* 0x0000000807087221 */ /* 0x004fc80000000000 */
[----:B------:R-:W-:Y:S01]  /*0c00*/  FADD R0, R8, R9 ;  /* 0x0000000908007221 */ /* 0x000fe20000000000 */
[----:B------:R-:W-:Y:S06]  /*0c10*/  BRA `(.L_x_17) ;  /* 0x0000003000587947 */ /* 0x000fec0003800000 */
.L_x_16:
[----:B------:R-:W1:Y:S01]  /*0c20*/  S2R R4, SR_LANEID ;  /* 0x0000000000047919 */ /* 0x000e620000000000 */
[----:B------:R-:W-:-:S04]  /*0c30*/  LOP3.LUT R0, R9, 0x3e0, RZ, 0xc0, !PT ;  /* 0x000003e009007812 */ /* 0x000fc800078ec0ff */
[----:B0-----:R-:W-:Y:S02]  /*0c40*/  IADD3 R3, PT, PT, R0, 0x20, RZ ;  /* 0x0000002000037810 */ /* 0x001fe40007ffe0ff */
[----:B------:R-:W-:Y:S02]  /*0c50*/  LOP3.LUT R5, RZ, R0, RZ, 0x33, !PT ;  /* 0x00000000ff057212 */ /* 0x000fe400078e33ff */
[-C--:B------:R-:W-:Y:S02]  /*0c60*/  ISETP.GT.AND P0, PT, R3, R20.reuse, PT ;  /* 0x000000140300720c */ /* 0x080fe40003f04270 */
[----:B------:R-:W-:-:S04]  /*0c70*/  IADD3 R5, PT, PT, R5, R20, RZ ;  /* 0x0000001405057210 */ /* 0x000fc80007ffe0ff */
[----:B------:R-:W-:-:S05]  /*0c80*/  SEL R5, R5, 0x1f, P0 ;  /* 0x0000001f05057807 */ /* 0x000fca0000000000 */
[----:B------:R-:W0:Y:S01]  /*0c90*/  SHFL.DOWN PT, R0, R7, 0x1, R5 ;  /* 0x0820000007007989 */ /* 0x000e2200000e0005 */
[C---:B-1----:R-:W-:Y:S02]  /*0ca0*/  ISETP.GE.AND P0, PT, R4.reuse, R5, PT ;  /* 0x000000050400720c */ /* 0x042fe40003f06270 */
[C---:B------:R-:W-:Y:S02]  /*0cb0*/  IADD3 R2, PT, PT, R4.reuse, 0x2, RZ ;  /* 0x0000000204027810 */ /* 0x040fe40007ffe0ff */
[----:B------:R-:W-:-:S09]  /*0cc0*/  ISETP.NE.AND P1, PT, R4, RZ, PT ;  /* 0x000000ff0400720c */ /* 0x000fd20003f25270 */
[----:B0-----:R-:W-:Y:S01]  /*0cd0*/  @!P0 FADD R7, R0, R7 ;  /* 0x0000000700078221 */ /* 0x001fe20000000000 */
[-C--:B------:R-:W-:Y:S02]  /*0ce0*/  ISETP.GT.AND P0, PT, R2, R5.reuse, PT ;  /* 0x000000050200720c */ /* 0x080fe40003f04270 */
[----:B------:R-:W-:Y:S01]  /*0cf0*/  IADD3 R2, PT, PT, R4, 0x4, RZ ;  /* 0x0000000404027810 */ /* 0x000fe20007ffe0ff */
[----:B------:R-:W0:Y:S01]  /*0d00*/  @!P1 S2R R6, SR_CgaCtaId ;  /* 0x0000000000069919 */ /* 0x000e220000008800 */
[----:B------:R-:W-:Y:S01]  /*0d10*/  @!P1 MOV R3, 0x400 ;  /* 0x0000040000039802 */ /* 0x000fe20000000f00 */
[----:B------:R-:W1:Y:S08]  /*0d20*/  SHFL.DOWN PT, R0, R7, 0x2, R5 ;  /* 0x0840000007007989 */ /* 0x000e7000000e0005 */
[----:B-1----:R-:W-:Y:S01]  /*0d30*/  @!P0 FADD R7, R7, R0 ;  /* 0x0000000007078221 */ /* 0x002fe20000000000 */
[----:B------:R-:W-:-:S02]  /*0d40*/  ISETP.GT.AND P0, PT, R2, R5, PT ;  /* 0x000000050200720c */ /* 0x000fc40003f04270 */
[----:B------:R-:W-:Y:S02]  /*0d50*/  IADD3 R2, PT, PT, R4, 0x8, RZ ;  /* 0x0000000804027810 */ /* 0x000fe40007ffe0ff */
[----:B------:R-:W1:Y:S01]  /*0d60*/  SHFL.DOWN PT, R0, R7, 0x4, R5 ;  /* 0x0880000007007989 */ /* 0x000e6200000e0005 */
[----:B0-----:R-:W-:-:S08]  /*0d70*/  @!P1 LEA R3, R6, R3, 0x18 ;  /* 0x0000000306039211 */ /* 0x001fd000078ec0ff */
[----:B-1----:R-:W-:Y:S01]  /*0d80*/  @!P0 FADD R7, R7, R0 ;  /* 0x0000000007078221 */ /* 0x002fe20000000000 */
[----:B------:R-:W-:Y:S01]  /*0d90*/  ISETP.GT.AND P0, PT, R2, R5, PT ;  /* 0x000000050200720c */ /* 0x000fe20003f04270 */
[----:B------:R-:W-:-:S03]  /*0da0*/  VIADD R2, R4, 0x10 ;  /* 0x0000001004027836 */ /* 0x000fc60000000000 */
[----:B------:R-:W0:Y:S09]  /*0db0*/  SHFL.DOWN PT, R0, R7, 0x8, R5 ;  /* 0x0900000007007989 */ /* 0x000e3200000e0005 */
[----:B0-----:R-:W-:Y:S01]  /*0dc0*/  @!P0 FADD R7, R7, R0 ;  /* 0x0000000007078221 */ /* 0x001fe20000000000 */
[----:B------:R-:W-:-:S02]  /*0dd0*/  ISETP.GT.AND P0, PT, R2, R5, PT ;  /* 0x000000050200720c */ /* 0x000fc40003f04270 */
[----:B------:R-:W-:Y:S02]  /*0de0*/  @!P1 SHF.R.U32.HI R2, RZ, 0x3, R9 ;  /* 0x00000003ff029819 */ /* 0x000fe40000011609 */
[----:B------:R-:W0:Y:S02]  /*0df0*/  SHFL.DOWN PT, R0, R7, 0x10, R5 ;  /* 0x0a00000007007989 */ /* 0x000e2400000e0005 */
[----:B------:R-:W-:-:S04]  /*0e00*/  @!P1 LOP3.LUT R2, R2, 0x7c, RZ, 0xc0, !PT ;  /* 0x0000007c02029812 */ /* 0x000fc800078ec0ff */
[----:B------:R-:W-:-:S03]  /*0e10*/  @!P1 IADD3 R3, PT, PT, R2, R3, RZ ;  /* 0x0000000302039210 */ /* 0x000fc60007ffe0ff */
[----:B0-----:R-:W-:Y:S01]  /*0e20*/  @!P0 FADD R7, R7, R0 ;  /* 0x0000000007078221 */ /* 0x001fe20000000000 */
[----:B------:R-:W-:-:S04]  /*0e30*/  ISETP.NE.AND P0, PT, R9, RZ, PT ;  /* 0x000000ff0900720c */ /* 0x000fc80003f05270 */
[----:B------:R-:W-:-:S05]  /*0e40*/  MOV R0, R7 ;  /* 0x0000000700007202 */ /* 0x000fca0000000f00 */
[----:B------:R4:W-:Y:S01]  /*0e50*/  @!P1 STS [R3+0x8], R0 ;  /* 0x0000080003009388 */ /* 0x0009e20000000800 */
[----:B------:R-:W-:Y:S06]  /*0e60*/  BAR.SYNC.DEFER_BLOCKING 0x0 ;  /* 0x0000000000007b1d */ /* 0x000fec0000010000 */
[----:B------:R-:W-:Y:S05]  /*0e70*/  @P0 BRA `(.L_x_17) ;  /* 0x0000002c00c00947 */ /* 0x000fea0003800000 */
[----:B------:R-:W0:Y:S01]  /*0e80*/  S2UR UR5, SR_CgaCtaId ;  /* 0x00000000000579c3 */ /* 0x000e220000008800 */
[----:B------:R-:W-:Y:S01]  /*0e90*/  UMOV UR4, 0x400 ;  /* 0x0000040000047882 */ /* 0x000fe20000000000 */
[C---:B------:R-:W-:Y:S02]  /*0ea0*/  ISETP.GT.AND P2, PT, R20.reuse, 0x20, PT ;  /* 0x000000201400780c */ /* 0x040fe40003f44270 */
[C---:B------:R-:W-:Y:S02]  /*0eb0*/  ISETP.GT.AND P4, PT, R20.reuse, 0x40, PT ;  /* 0x000000401400780c */ /* 0x040fe40003f84270 */
[C---:B------:R-:W-:Y:S02]  /*0ec0*/  ISETP.GT.AND P3, PT, R20.reuse, 0x60, PT ;  /* 0x000000601400780c */ /* 0x040fe40003f64270 */
[----:B------:R-:W-:Y:S01]  /*0ed0*/  ISETP.GT.AND P1, PT, R20, 0x80, PT ;  /* 0x000000801400780c */ /* 0x000fe20003f24270 */
[----:B0-----:R-:W-:-:S09]  /*0ee0*/  ULEA UR4, UR5, UR4, 0x18 ;  /* 0x0000000405047291 */ /* 0x001fd2000f8ec0ff */
[----:B----4-:R-:W0:Y:S04]  /*0ef0*/  LDS R3, [UR4+0xc] ;  /* 0x00000c04ff037984 */ /* 0x010e280008000800 */
[----:B------:R-:W1:Y:S04]  /*0f00*/  LDS.128 R4, [UR4+0x10] ;  /* 0x00001004ff047984 */ /* 0x000e680008000c00 */
[----:B------:R-:W2:Y:S01]  /*0f10*/  LDS.64 R8, [UR4+0x20] ;  /* 0x00002004ff087984 */ /* 0x000ea20008000a00 */
[----:B0-----:R-:W-:Y:S01]  /*0f20*/  @P2 FADD R0, R0, R3 ;  /* 0x0000000300002221 */ /* 0x001fe20000000000 */
[----:B------:R-:W-:-:S03]  /*0f30*/  ISETP.GT.AND P2, PT, R20, 0xa0, PT ;  /* 0x000000a01400780c */ /* 0x000fc60003f44270 */
[----:B-1----:R-:W-:Y:S01]  /*0f40*/  @P4 FADD R0, R0, R4 ;  /* 0x0000000400004221 */ /* 0x002fe20000000000 */
[----:B------:R-:W-:-:S03]  /*0f50*/  ISETP.GT.AND P4, PT, R20, 0xc0, PT ;  /* 0x000000c01400780c */ /* 0x000fc60003f84270 */
[----:B------:R-:W-:Y:S01]  /*0f60*/  @P3 FADD R0, R0, R5 ;  /* 0x0000000500003221 */ /* 0x000fe20000000000 */
[----:B------:R-:W-:-:S03]  /*0f70*/  ISETP.GT.AND P3, PT, R20, 0xe0, PT ;  /* 0x000000e01400780c */ /* 0x000fc60003f64270 */
[----:B------:R-:W-:-:S04]  /*0f80*/  @P1 FADD R0, R0, R6 ;  /* 0x0000000600001221 */ /* 0x000fc80000000000 */
[----:B------:R-:W-:-:S04]  /*0f90*/  @P2 FADD R0, R0, R7 ;  /* 0x0000000700002221 */ /* 0x000fc80000000000 */
[----:B--2---:R-:W-:-:S04]  /*0fa0*/  @P4 FADD R0, R0, R8 ;  /* 0x0000000800004221 */ /* 0x004fc80000000000 */
[----:B------:R-:W-:Y:S01]  /*0fb0*/  @P3 FADD R0, R0, R9 ;  /* 0x0000000900003221 */ /* 0x000fe20000000000 */
[----:B------:R-:W-:Y:S06]  /*0fc0*/  BRA `(.L_x_17) ;  /* 0x0000002c006c7947 */ /* 0x000fec0003800000 */
.L_x_3:
[----:B------:R-:W0:Y:S01]  /*0fd0*/  S2R R0, SR_TID.X ;  /* 0x0000000000007919 */ /* 0x000e220000002100 */
[----:B------:R-:W1:Y:S01]  /*0fe0*/  LDC.64 R2, c[0x0][0x380] ;  /* 0x0000e000ff027b82 */ /* 0x000e620000000a00 */
[----:B0-----:R-:W-:-:S05]  /*0ff0*/  SHF.L.U32 R5, R0, 0x2, RZ ;  /* 0x0000000200057819 */ /* 0x001fca00000006ff */
[----:B-1----:R-:W-:-:S05]  /*1000*/  IMAD.WIDE.U32 R2, R5, 0x4, R2 ;  /* 0x0000000405027825 */ /* 0x002fca00078e0002 */
[----:B------:R-:W2:Y:S04]  /*1010*/  LDG.E.128.CONSTANT R4, desc[UR6][R2.64] ;  /* 0x0000000602047981 */ /* 0x000ea8000c1e9d00 */
[----:B------:R-:W3:Y:S04]  /*1020*/  LDG.E.128.CONSTANT R8, desc[UR6][R2.64+0x1000] ;  /* 0x0010000602087981 */ /* 0x000ee8000c1e9d00 */
[----:B------:R-:W4:Y:S04]  /*1030*/  LDG.E.128.CONSTANT R12, desc[UR6][R2.64+0x2000] ;  /* 0x00200006020c7981 */ /* 0x000f28000c1e9d00 */
[----:B------:R-:W5:Y:S01]  /*1040*/  LDG.E.128.CONSTANT R16, desc[UR6][R2.64+0x3000] ;  /* 0x0030000602107981 */ /* 0x000f62000c1e9d00 */
[----:B------:R-:W-:Y:S01]  /*1050*/  ISETP.GE.U32.AND P0, PT, R20, 0x2000, PT ;  /* 0x000020001400780c */ /* 0x000fe20003f06070 */
[----:B------:R-:W-:-:S02]  /*1060*/  HFMA2 R23, -RZ, RZ, 0, 0.00048828125 ;  /* 0x00001000ff177431 */ /* 0x000fc400000001ff */
[----:B--2---:R-:W-:Y:S01]  /*1070*/  FADD R4, R4, R5 ;  /* 0x0000000504047221 */ /* 0x004fe20000000000 */
[----:B------:R-:W-:Y:S01]  /*1080*/  FADD R7, R6, R7 ;  /* 0x0000000706077221 */ /* 0x000fe20000000000 */
[----:B---3--:R-:W-:Y:S01]  /*1090*/  FADD R8, R8, R9 ;  /* 0x0000000908087221 */ /* 0x008fe20000000000 */
[----:B------:R-:W-:Y:S02]  /*10a0*/  FADD R11, R10, R11 ;  /* 0x0000000b0a0b7221 */ /* 0x000fe40000000000 */
[----:B------:R-:W-:Y:S01]  /*10b0*/  FADD R4, R4, R7 ;  /* 0x0000000704047221 */ /* 0x000fe20000000000 */
[----:B----4-:R-:W-:Y:S01]  /*10c0*/  FADD R12, R12, R13 ;  /* 0x0000000d0c0c7221 */ /* 0x010fe20000000000 */
[----:B------:R-:W-:Y:S01]  /*10d0*/  FADD R15, R14, R15 ;  /* 0x0000000f0e0f7221 */ /* 0x000fe20000000000 */
[----:B------:R-:W-:Y:S01]  /*10e0*/  FADD R11, R8, R11 ;  /* 0x0000000b080b7221 */ /* 0x000fe20000000000 */
[----:B-----5:R-:W-:Y:S01]  /*10f0*/  FADD R16, R16, R17 ;  /* 0x0000001110107221 */ /* 0x020fe20000000000 */
[----:B------:R-:W-:Y:S01]  /*1100*/  FADD R19, R18, R19 ;  /* 0x0000001312137221 */ /* 0x000fe20000000000 */
[----:B------:R-:W-:Y:S01]  /*1110*/  FADD R12, R12, R15 ;  /* 0x0000000f0c0c7221 */ /* 0x000fe20000000000 */
[----:B------:R-:W-:-:S02]  /*1120*/  FADD R4, R4, R11 ;  /* 0x0000000b04047221 */ /* 0x000fc40000000000 */
[----:B------:R-:W-:-:S04]  /*1130*/  FADD R19, R16, R19 ;  /* 0x0000001310137221 */ /* 0x000fc80000000000 */
[----:B------:R-:W-:-:S04]  /*1140*/  FADD R19, R12, R19 ;  /* 0x000000130c137221 */ /* 0x000fc80000000000 */
[----:B------:R-:W-:Y:S01]  /*1150*/  FADD R21, R4, R19 ;  /* 0x0000001304157221 */ /* 0x000fe20000000000 */
[----:B------:R-:W-:Y:S06]  /*1160*/  @!P0 BRA `(.L_x_18) ;  /* 0x00000000007c8947 */ /* 0x000fec0003800000 */
[----:B------:R-:W0:Y:S01]  /*1170*/  LDC R24, c[0x0][0x390] ;  /* 0x0000e400ff187b82 */ /* 0x000e220000000800 */
[----:B------:R-:W-:Y:S02]  /*1180*/  IADD3 R22, PT, PT, R20, -0x1000, RZ ;  /* 0xfffff00014167810 */ /* 0x000fe40007ffe0ff */
[----:B------:R-:W-:-:S07]  /*1190*/  MOV R23, 0x1000 ;  /* 0x0000100000177802 */ /* 0x000fce0000000f00 */
.L_x_20:
[----:B------:R-:W-:-:S05]  /*11a0*/  IMAD.WIDE R26, R23, 0x4, R2 ;  /* 0x00000004171a7825 */ /* 0x000fca00078e0202 */
[----:B------:R-:W2:Y:S04]  /*11b0*/  LDG.E.128.CONSTANT R16, desc[UR6][R26.64+0x2000] ;  /* 0x002000061a107981 */ /* 0x000ea8000c1e9d00 */
[----:B------:R-:W3:Y:S04]  /*11c0*/  LDG.E.128.CONSTANT R4, desc[UR6][R26.64+0x3000] ;  /* 0x003000061a047981 */ /* 0x000ee8000c1e9d00 */
[----:B------:R-:W4:Y:S04]  /*11d0*/  LDG.E.128.CONSTANT R8, desc[UR6][R26.64] ;  /* 0x000000061a087981 */ /* 0x000f28000c1e9d00 */
[----:B------:R-:W5:Y:S01]  /*11e0*/  LDG.E.128.CONSTANT R12, desc[UR6][R26.64+0x1000] ;  /* 0x001000061a0c7981 */ /* 0x000f62000c1e9d00 */
[----:B0-----:R-:W-:Y:S01]  /*11f0*/  MOV R20, R24 ;  /* 0x0000001800147202 */ /* 0x001fe20000000f00 */
[----:B--2---:R-:W-:Y:S01]  /*1200*/  FADD R17, R17, R18 ;  /* 0x0000001211117221 */ /* 0x004fe20000000000 */
[----:B---3--:R-:W-:-:S02]  /*1210*/  FADD R18, R19, R4 ;  /* 0x0000000413127221 */ /* 0x008fc40000000000 */
[----:B------:R-:W-:Y:S01]  /*1220*/  IADD3 R4, PT, PT, -R23, R20, RZ ;  /* 0x0000001417047210 */ /* 0x000fe20007ffe1ff */
[----:B------:R-:W-:Y:S01]  /*1230*/  FADD R5, R5, R6 ;  /* 0x0000000605057221 */ /* 0x000fe20000000000 */
[----:B----4-:R-:W-:Y:S01]  /*1240*/  FADD R9, R9, R10 ;  /* 0x0000000a09097221 */ /* 0x010fe20000000000 */
[----:B------:R-:W-:Y:S01]  /*1250*/  FADD R8, R8, R21 ;  /* 0x0000001508087221 */ /* 0x000fe20000000000 */
[----:B------:R-:W-:Y:S01]  /*1260*/  ISETP.GE.AND P0, PT, R4, 0x1000, PT ;  /* 0x000010000400780c */ /* 0x000fe20003f06270 */
[----:B-----5:R-:W-:Y:S01]  /*1270*/  FADD R13, R13, R14 ;  /* 0x0000000e0d0d7221 */ /* 0x020fe20000000000 */
[----:B------:R-:W-:Y:S01]  /*1280*/  FADD R10, R11, R12 ;  /* 0x0000000c0b0a7221 */ /* 0x000fe20000000000 */
[----:B------:R-:W-:Y:S01]  /*1290*/  FADD R14, R15, R16 ;  /* 0x000000100f0e7221 */ /* 0x000fe20000000000 */
[----:B------:R-:W-:Y:S01]  /*12a0*/  FADD R8, R8, R9 ;  /* 0x0000000908087221 */ /* 0x000fe20000000000 */
[----:B------:R-:W-:Y:S01]  /*12b0*/  FADD R5, R18, R5 ;  /* 0x0000000512057221 */ /* 0x000fe20000000000 */
[----:B------:R-:W-:Y:S01]  /*12c0*/  FADD R13, R10, R13 ;  /* 0x0000000d0a0d7221 */ /* 0x000fe20000000000 */
[----:B------:R-:W-:-:S03]  /*12d0*/  FADD R14, R14, R17 ;  /* 0x000000110e0e7221 */ /* 0x000fc60000000000 */
[----:B------:R-:W-:Y:S01]  /*12e0*/  FADD R8, R8, R13 ;  /* 0x0000000d08087221 */ /* 0x000fe20000000000 */
[----:B------:R-:W-:-:S04]  /*12f0*/  FADD R5, R14, R5 ;  /* 0x000000050e057221 */ /* 0x000fc80000000000 */
[----:B------:R-:W-:-:S04]  /*1300*/  FADD R5, R8, R5 ;  /* 0x0000000508057221 */ /* 0x000fc80000000000 */
[----:B------:R-:W-:Y:S01]  /*1310*/  FADD R21, R7, R5 ;  /* 0x0000000507157221 */ /* 0x000fe20000000000 */
[----:B------:R-:W-:Y:S06]  /*1320*/  @!P0 BRA `(.L_x_19) ;  /* 0x0000000800308947 */ /* 0x000fec0003800000 */
[----:B------:R-:W-:-:S04]  /*1330*/  IADD3 R23, PT, PT, R23, 0x1000, RZ ;  /* 0x0000100017177810 */ /* 0x000fc80007ffe0ff */
[----:B------:R-:W-:-:S13]  /*1340*/  ISETP.GT.AND P0, PT, R23, R22, PT ;  /* 0x000000161700720c */ /* 0x000fda0003f04270 */
[----:B------:R-:W-:Y:S05]  /*1350*/  @!P0 BRA `(.L_x_20) ;  /* 0xfffffffc00908947 */ /* 0x000fea000383ffff */
.L_x_18:
[----:B------:R-:W-:-:S13]  /*1360*/  ISETP.GE.AND P0, PT, R23, R20, PT ;  /* 0x000000141700720c */ /* 0x000fda0003f06270 */
[----:B------:R-:W-:Y:S05]  /*1370*/  @P0 BRA `(.L_x_19) ;  /* 0x00000008001c0947 */ /* 0x000fea0003800000 */
[----:B------:R-:W-:Y:S01]  /*1380*/  IMAD.IADD R9, R20, 0x1, -R23 ;  /* 0x0000000114097824 */ /* 0x000fe200078e0a17 */
[----:B------:R-:W-:Y:S04]  /*1390*/  BSSY.RECONVERGENT B1, `(.L_x_19) ;  /* 0x0000085000017945 */ /* 0x000fe80003800200 */
[----:B------:R-:W-:-:S13]  /*13a0*/  ISETP.GE.AND P0, PT, R0, R9, PT ;  /* 0x000000090000720c */ /* 0x000fda0003f06270 */
[----:B------:R-:W-:Y:S05]  /*13b0*/  @P0 BRA `(.L_x_21) ;  /* 0x0000000800080947 */ /* 0x000fea0003800000 */
[-C--:B------:R-:W-:Y:S01]  /*13c0*/  LOP3.LUT R2, RZ, R0.reuse, RZ, 0x33, !PT ;  /* 0x00000000ff027212 */ /* 0x080fe200078e33ff */
[----:B------:R-:W-:Y:S01]  /*13d0*/  BSSY.RECONVERGENT B2, `(.L_x_22) ;  /* 0x0000015000027945 */ /* 0x000fe20003800200 */
[----:B------:R-:W-:Y:S02]  /*13e0*/  MOV R8, R0 ;  /* 0x0000000000087202 */ /* 0x000fe40000000f00 */
[----:B------:R-:W-:-:S04]  /*13f0*/  IADD3 R2, PT, PT, -R23, R20, R2 ;  /* 0x0000001417027210 */ /* 0x000fc80007ffe102 */
[C---:B------:R-:W-:Y:S02]  /*1400*/  LOP3.LUT R3, R2.reuse, 0x300, RZ, 0xc0, !PT ;  /* 0x0000030002037812 */ /* 0x040fe400078ec0ff */
[----:B------:R-:W-:Y:S02]  /*1410*/  ISETP.GE.U32.AND P1, PT, R2, 0x300, PT ;  /* 0x000003000200780c */ /* 0x000fe40003f26070 */
[----:B------:R-:W-:-:S13]  /*1420*/  ISETP.NE.AND P0, PT, R3, 0x300, PT ;  /* 0x000003000300780c */ /* 0x000fda0003f05270 */
[----:B------:R-:W-:Y:S05]  /*1430*/  @!P0 BRA `(.L_x_23) ;  /* 0x0000000000388947 */ /* 0x000fea0003800000 */
[----:B------:R-:W0:Y:S01]  /*1440*/  LDC.64 R4, c[0x0][0x380] ;  /* 0x0000e000ff047b82 */ /* 0x000e220000000a00 */
[----:B------:R-:W-:Y:S02]  /*1450*/  LEA.HI R2, R2, 0x1, RZ, 0x18 ;  /* 0x0000000102027811 */ /* 0x000fe400078fc0ff */
[----:B------:R-:W-:Y:S02]  /*1460*/  IADD3 R7, PT, PT, R0, R23, RZ ;  /* 0x0000001700077210 */ /* 0x000fe40007ffe0ff */
[----:B------:R-:W-:Y:S02]  /*1470*/  LOP3.LUT R2, R2, 0x3, RZ, 0xc0, !PT ;  /* 0x0000000302027812 */ /* 0x000fe400078ec0ff */
[----:B------:R-:W-:Y:S02]  /*1480*/  MOV R8, R0 ;  /* 0x0000000000087202 */ /* 0x000fe40000000f00 */
[----:B------:R-:W-:-:S07]  /*1490*/  IADD3 R6, PT, PT, -R2, RZ, RZ ;  /* 0x000000ff02067210 */ /* 0x000fce0007ffe1ff */
.L_x_24:
[----:B0-----:R-:W-:-:S06]  /*14a0*/  IMAD.WIDE.U32 R2, R7, 0x4, R4 ;  /* 0x0000000407027825 */ /* 0x001fcc00078e0004 */
[----:B------:R-:W2:Y:S01]  /*14b0*/  LDG.E.CONSTANT R2, desc[UR6][R2.64] ;  /* 0x0000000602027981 */ /* 0x000ea2000c1e9900 */
[----:B------:R-:W-:Y:S02]  /*14c0*/  IADD3 R6, PT, PT, R6, 0x1, RZ ;  /* 0x0000000106067810 */ /* 0x000fe40007ffe0ff */
[----:B------:R-:W-:Y:S02]  /*14d0*/  IADD3 R8, PT, PT, R8, 0x100, RZ ;  /* 0x0000010008087810 */ /* 0x000fe40007ffe0ff */
[----:B------:R-:W-:Y:S02]  /*14e0*/  ISETP.NE.AND P0, PT, R6, RZ, PT ;  /* 0x000000ff0600720c */ /* 0x000fe40003f05270 */
[----:B------:R-:W-:Y:S01]  /*14f0*/  IADD3 R7, PT, PT, R7, 0x100, RZ ;  /* 0x0000010007077810 */ /* 0x000fe20007ffe0ff */
[----:B--2---:R-:W-:-:S10]  /*1500*/  FADD R21, R2, R21 ;  /* 0x0000001502157221 */ /* 0x004fd40000000000 */
[----:B------:R-:W-:Y:S05]  /*1510*/  @P0 BRA `(.L_x_24) ;  /* 0xfffffffc00e00947 */ /* 0x000fea000383ffff */
.L_x_23:
[----:B------:R-:W-:Y:S05]  /*1520*/  BSYNC.RECONVERGENT B2 ;  /* 0x0000000000027941 */ /* 0x000fea0003800200 */
.L_x_22:
[----:B------:R-:W-:Y:S05]  /*1530*/  @!P1 BRA `(.L_x_21) ;  /* 0x0000000400a89947 */ /* 0x000fea0003800000 */
[----:B------:R-:W0:Y:S01]  /*1540*/  LDCU.64 UR4, c[0x0][0x380] ;  /* 0x00007000ff0477ac */ /* 0x000e220008000a00 */
[----:B------:R-:W-:Y:S01]  /*1550*/  IADD3 R5, PT, PT, R9, -R8, RZ ;  /* 0x8000000809057210 */ /* 0x000fe20007ffe0ff */
[----:B------:R-:W-:Y:S01]  /*1560*/  BSSY.RECONVERGENT B2, `(.L_x_25) ;  /* 0x000003b000027945 */ /* 0x000fe20003800200 */
[CC--:B------:R-:W-:Y:S02]  /*1570*/  IADD3 R3, P0, PT, R8.reuse, R23.reuse, RZ ;  /* 0x0000001708037210 */ /* 0x0c0fe40007f1e0ff */
[----:B------:R-:W-:Y:S02]  /*1580*/  ISETP.GT.AND P1, PT, R5, 0xc00, PT ;  /* 0x00000c000500780c */ /* 0x000fe40003f24270 */
[----:B------:R-:W-:Y:S02]  /*1590*/  IADD3.X R4, PT, PT, RZ, RZ, RZ, P0, !PT ;  /* 0x000000ffff047210 */ /* 0x000fe400007fe4ff */
[----:B------:R-:W-:Y:S02]  /*15a0*/  IADD3 R11, PT, PT, R8, R23, RZ ;  /* 0x00000017080b7210 */ /* 0x000fe40007ffe0ff */
[----:B0-----:R-:W-:-:S04]  /*15b0*/  LEA R2, P0, R3, UR4, 0x2 ;  /* 0x0000000403027c11 */ /* 0x001fc8000f8010ff */
[----:B------:R-:W-:Y:S02]  /*15c0*/  LEA.HI.X R3, R3, UR5, R4, 0x2, P0 ;  /* 0x0000000503037c11 */ /* 0x000fe400080f1404 */
[----:B------:R-:W-:-:S05]  /*15d0*/  IADD3 R2, P0, PT, R2, 0x800, RZ ;  /* 0x0000080002027810 */ /* 0x000fca0007f1e0ff */
[----:B------:R-:W-:Y:S01]  /*15e0*/  IMAD.X R3, RZ, RZ, R3, P0 ;  /* 0x000000ffff037224 */ /* 0x000fe200000e0603 */
[----:B------:R-:W-:Y:S01]  /*15f0*/  PLOP3.LUT P0, PT, PT, PT, PT, 0x80, 0x8 ;  /* 0x000000000008781c */ /* 0x000fe20003f0f070 */
[----:B------:R-:W-:-:S12]  /*1600*/  @!P1 BRA `(.L_x_26) ;  /* 0x0000000000c09947 */ /* 0x000fd80003800000 */
[----:B------:R-:W-:Y:S02]  /*1610*/  PLOP3.LUT P0, PT, PT, PT, PT, 0x8, 0x80 ;  /* 0x000000000080781c */ /* 0x000fe40003f0e170 */
[----:B------:R-:W-:-:S11]  /*1620*/  IADD3 R13, PT, PT, R9, -0xc00, RZ ;  /* 0xfffff400090d7810 */ /* 0x000fd60007ffe0ff */
.L_x_27:
[----:B------:R-:W0:Y:S01]  /*1630*/  LDC.64 R4, c[0x0][0x380] ;  /* 0x0000e000ff047b82 */ /* 0x000e220000000a00 */
[----:B------:R-:W2:Y:S01]  /*1640*/  LDG.E.CONSTANT R10, desc[UR6][R2.64+-0x400] ;  /* 0xfffc0006020a7981 */ /* 0x000ea2000c1e9900 */
[----:B------:R-:W-:-:S03]  /*1650*/  IADD3 R25, PT, PT, R11, 0x400, RZ ;  /* 0x000004000b197810 */ /* 0x000fc60007ffe0ff */
[----:B------:R-:W3:Y:S04]  /*1660*/  LDG.E.CONSTANT R19, desc[UR6][R2.64] ;  /* 0x0000000602137981 */ /* 0x000ee8000c1e9900 */
[----:B------:R-:W4:Y:S01]  /*1670*/  LDG.E.CONSTANT R18, desc[UR6][R2.64+0x400] ;  /* 0x0004000602127981 */ /* 0x000f22000c1e9900 */
[----:B------:R-:W-:-:S03]  /*1680*/  IADD3 R7, PT, PT, R11, 0x800, RZ ;  /* 0x000008000b077810 */ /* 0x000fc60007ffe0ff */
[----:B------:R-:W5:Y:S04]  /*1690*/  LDG.E.CONSTANT R16, desc[UR6][R2.64+0xc00] ;  /* 0x000c000602107981 */ /* 0x000f68000c1e9900 */
[----:B------:R-:W5:Y:S04]  /*16a0*/  LDG.E.CONSTANT R15, desc[UR6][R2.64+0x1000] ;  /* 0x00100006020f7981 */ /* 0x000f68000c1e9900 */
[----:B------:R-:W5:Y:S01]  /*16b0*/  LDG.E.CONSTANT R14, desc[UR6][R2.64+0x1400] ;  /* 0x00140006020e7981 */ /* 0x000f62000c1e9900 */
[----:B0-----:R-:W-:-:S03]  /*16c0*/  IMAD.WIDE.U32 R22, R11, 0x4, R4 ;  /* 0x000000040b167825 */ /* 0x001fc600078e0004 */
[----:B------:R-:W5:Y:S04]  /*16d0*/  LDG.E.CONSTANT R20, desc[UR6][R2.64+0x2000] ;  /* 0x0020000602147981 */ /* 0x000f68000c1e9900 */
[----:B------:R0:W2:Y:S01]  /*16e0*/  LDG.E.CONSTANT R12, desc[UR6][R22.64] ;  /* 0x00000006160c7981 */ /* 0x0000a2000c1e9900 */
[----:B------:R-:W-:-:S03]  /*16f0*/  IMAD.WIDE.U32 R24, R25, 0x4, R4 ;  /* 0x0000000419187825 */ /* 0x000fc600078e0004 */
[----:B------:R-:W5:Y:S04]  /*1700*/  LDG.E.CONSTANT R26, desc[UR6][R2.64+0x3000] ;  /* 0x00300006021a7981 */ /* 0x000f68000c1e9900 */
[----:B------:R-:W5:Y:S01]  /*1710*/  LDG.E.CONSTANT R17, desc[UR6][R24.64] ;  /* 0x0000000618117981 */ /* 0x000f62000c1e9900 */
[--C-:B------:R-:W-:Y:S01]  /*1720*/  IMAD.WIDE.U32 R6, R7, 0x4, R4.reuse ;  /* 0x0000000407067825 */ /* 0x100fe200078e0004 */
[----:B0-----:R-:W-:Y:S02]  /*1730*/  IADD3 R23, PT, PT, R11, 0xc00, RZ ;  /* 0x00000c000b177810 */ /* 0x001fe40007ffe0ff */
[----:B------:R-:W5:Y:S04]  /*1740*/  LDG.E.CONSTANT R22, desc[UR6][R2.64+0x1c00] ;  /* 0x001c000602167981 */ /* 0x000f68000c1e9900 */
[----:B------:R-:W5:Y:S01]  /*1750*/  LDG.E.CONSTANT R6, desc[UR6][R6.64] ;  /* 0x0000000606067981 */ /* 0x000f62000c1e9900 */
[----:B------:R-:W-:-:S03]  /*1760*/  IMAD.WIDE.U32 R4, R23, 0x4, R4 ;  /* 0x0000000417047825 */ /* 0x000fc600078e0004 */
[----:B------:R-:W5:Y:S04]  /*1770*/  LDG.E.CONSTANT R23, desc[UR6][R2.64+0x2400] ;  /* 0x0024000602177981 */ /* 0x000f68000c1e9900 */
[----:B------:R-:W5:Y:S04]  /*1780*/  LDG.E.CONSTANT R4, desc[UR6][R4.64] ;  /* 0x0000000604047981 */ /* 0x000f68000c1e9900 */
[----:B------:R-:W5:Y:S04]  /*1790*/  LDG.E.CONSTANT R24, desc[UR6][R2.64+0x2c00] ;  /* 0x002c000602187981 */ /* 0x000f68000c1e9900 */
[----:B------:R0:W5:Y:S01]  /*17a0*/  LDG.E.CONSTANT R25, desc[UR6][R2.64+0x3400] ;  /* 0x0034000602197981 */ /* 0x000162000c1e9900 */
[----:B------:R-:W-:-:S04]  /*17b0*/  IADD3 R8, PT, PT, R8, 0x1000, RZ ;  /* 0x0000100008087810 */ /* 0x000fc80007ffe0ff */
[----:B------:R-:W-:Y:S02]  /*17c0*/  ISETP.GE.AND P1, PT, R8, R13, PT ;  /* 0x0000000d0800720c */ /* 0x000fe40003f26270 */
[----:B0-----:R-:W-:Y:S02]  /*17d0*/  IADD3 R2, P2, PT, R2, 0x4000, RZ ;  /* 0x0000400002027810 */ /* 0x001fe40007f5e0ff */
[----:B------:R-:W-:Y:S02]  /*17e0*/  IADD3 R11, PT, PT, R11, 0x1000, RZ ;  /* 0x000010000b0b7810 */ /* 0x000fe40007ffe0ff */
[----:B------:R-:W-:Y:S01]  /*17f0*/  IADD3.X R3, PT, PT, RZ, R3, RZ, P2, !PT ;  /* 0x00000003ff037210 */ /* 0x000fe200017fe4ff */
[----:B--2---:R-:W-:-:S04]  /*1800*/  FADD R21, R12, R21 ;  /* 0x000000150c157221 */ /* 0x004fc80000000000 */
[----:B------:R-:W-:-:S04]  /*1810*/  FADD R10, R21, R10 ;  /* 0x0000000a150a7221 */ /* 0x000fc80000000000 */
[----:B---3--:R-:W-:-:S04]  /*1820*/  FADD R19, R10, R19 ;  /* 0x000000130a137221 */ /* 0x008fc80000000000 */
[----:B----4-:R-:W-:-:S04]  /*1830*/  FADD R18, R19, R18 ;  /* 0x0000001213127221 */ /* 0x010fc80000000000 */
[----:B-----5:R-:W-:-:S04]  /*1840*/  FADD R17, R18, R17 ;  /* 0x0000001112117221 */ /* 0x020fc80000000000 */
        /* <DEDUP_REMOVED lines=12> */
.L_x_26:
[----:B------:R-:W-:Y:S05]  /*1910*/  BSYNC.RECONVERGENT B2 ;  /* 0x0000000000027941 */ /* 0x000fea0003800200 */
.L_x_25:
[----:B------:R-:W-:Y:S01]  /*1920*/  IADD3 R4, PT, PT, R9, -R8, RZ ;  /* 0x8000000809047210 */ /* 0x000fe20007ffe0ff */
[----:B------:R-:W-:Y:S03]  /*1930*/  BSSY.RECONVERGENT B2, `(.L_x_28) ;  /* 0x000001e000027945 */ /* 0x000fe60003800200 */
[----:B------:R-:W-:-:S13]  /*1940*/  ISETP.GT.AND P1, PT, R4, 0x400, PT ;  /* 0x000004000400780c */ /* 0x000fda0003f24270 */
[----:B------:R-:W-:Y:S05]  /*1950*/  @!P1 BRA `(.L_x_29) ;  /* 0x00000000006c9947 */ /* 0x000fea0003800000 */
[----:B------:R-:W0:Y:S01]  /*1960*/  LDC.64 R6, c[0x0][0x380] ;  /* 0x0000e000ff067b82 */ /* 0x000e220000000a00 */
[----:B------:R-:W2:Y:S01]  /*1970*/  LDG.E.CONSTANT R10, desc[UR6][R2.64+-0x400] ;  /* 0xfffc0006020a7981 */ /* 0x000ea2000c1e9900 */
[----:B------:R-:W-:-:S03]  /*1980*/  VIADD R15, R11, 0x400 ;  /* 0x000004000b0f7836 */ /* 0x000fc60000000000 */
[----:B------:R-:W3:Y:S04]  /*1990*/  LDG.E.CONSTANT R13, desc[UR6][R2.64] ;  /* 0x00000006020d7981 */ /* 0x000ee8000c1e9900 */
[----:B------:R-:W4:Y:S04]  /*19a0*/  LDG.E.CONSTANT R17, desc[UR6][R2.64+0xc00] ;  /* 0x000c000602117981 */ /* 0x000f28000c1e9900 */
[----:B------:R-:W5:Y:S04]  /*19b0*/  LDG.E.CONSTANT R19, desc[UR6][R2.64+0x1000] ;  /* 0x0010000602137981 */ /* 0x000f68000c1e9900 */
[----:B------:R1:W5:Y:S01]  /*19c0*/  LDG.E.CONSTANT R23, desc[UR6][R2.64+0x1400] ;  /* 0x0014000602177981 */ /* 0x000362000c1e9900 */
[----:B0-----:R-:W-:-:S06]  /*19d0*/  IMAD.WIDE.U32 R4, R11, 0x4, R6 ;  /* 0x000000040b047825 */ /* 0x001fcc00078e0006 */
[----:B------:R-:W2:Y:S01]  /*19e0*/  LDG.E.CONSTANT R4, desc[UR6][R4.64] ;  /* 0x0000000604047981 */ /* 0x000ea2000c1e9900 */
[----:B------:R-:W-:-:S03]  /*19f0*/  IMAD.WIDE.U32 R6, R15, 0x4, R6 ;  /* 0x000000040f067825 */ /* 0x000fc600078e0006 */
[----:B------:R-:W4:Y:S04]  /*1a00*/  LDG.E.CONSTANT R15, desc[UR6][R2.64+0x400] ;  /* 0x00040006020f7981 */ /* 0x000f28000c1e9900 */
[----:B------:R-:W5:Y:S01]  /*1a10*/  LDG.E.CONSTANT R7, desc[UR6][R6.64] ;  /* 0x0000000606077981 */ /* 0x000f62000c1e9900 */
[----:B------:R-:W-:Y:S02]  /*1a20*/  PLOP3.LUT P0, PT, PT, PT, PT, 0x8, 0x80 ;  /* 0x000000000080781c */ /* 0x000fe40003f0e170 */
[----:B------:R-:W-:Y:S02]  /*1a30*/  IADD3 R8, PT, PT, R8, 0x800, RZ ;  /* 0x0000080008087810 */ /* 0x000fe40007ffe0ff */
[----:B------:R-:W-:Y:S01]  /*1a40*/  IADD3 R11, PT, PT, R11, 0x800, RZ ;  /* 0x000008000b0b7810 */ /* 0x000fe20007ffe0ff */
[----:B--2---:R-:W-:-:S04]  /*1a50*/  FADD R21, R21, R4 ;  /* 0x0000000415157221 */ /* 0x004fc80000000000 */
[----:B------:R-:W-:-:S04]  /*1a60*/  FADD R10, R21, R10 ;  /* 0x0000000a150a7221 */ /* 0x000fc80000000000 */
[----:B---3--:R-:W-:-:S04]  /*1a70*/  FADD R10, R10, R13 ;  /* 0x0000000d0a0a7221 */ /* 0x008fc80000000000 */
[----:B----4-:R-:W-:-:S04]  /*1a80*/  FADD R10, R10, R15 ;  /* 0x0000000f0a0a7221 */ /* 0x010fc80000000000 */
[----:B-----5:R-:W-:Y:S01]  /*1a90*/  FADD R10, R10, R7 ;  /* 0x000000070a0a7221 */ /* 0x020fe20000000000 */
[----:B------:R-:W-:-:S03]  /*1aa0*/  IADD3 R4, P1, PT, R2, 0x2000, RZ ;  /* 0x0000200002047810 */ /* 0x000fc60007f3e0ff */
[----:B------:R-:W-:Y:S01]  /*1ab0*/  FADD R10, R10, R17 ;  /* 0x000000110a0a7221 */ /* 0x000fe20000000000 */
[----:B------:R-:W-:-:S03]  /*1ac0*/  IADD3.X R5, PT, PT, RZ, R3, RZ, P1, !PT ;  /* 0x00000003ff057210 */ /* 0x000fc60000ffe4ff */
[----:B------:R-:W-:Y:S01]  /*1ad0*/  FADD R10, R10, R19 ;  /* 0x000000130a0a7221 */ /* 0x000fe20000000000 */
[----:B-1----:R-:W-:Y:S02]  /*1ae0*/  MOV R2, R4 ;  /* 0x0000000400027202 */ /* 0x002fe40000000f00 */
[----:B------:R-:W-:Y:S01]  /*1af0*/  MOV R3, R5 ;  /* 0x0000000500037202 */ /* 0x000fe20000000f00 */
[----:B------:R-:W-:-:S07]  /*1b00*/  FADD R21, R10, R23 ;  /* 0x000000170a157221 */ /* 0x000fce0000000000 */
.L_x_29:
[----:B------:R-:W-:Y:S05]  /*1b10*/  BSYNC.RECONVERGENT B2 ;  /* 0x0000000000027941 */ /* 0x000fea0003800200 */
.L_x_28:
[----:B------:R-:W-:-:S13]  /*1b20*/  ISETP.LT.OR P0, PT, R8, R9, P0 ;  /* 0x000000090800720c */ /* 0x000fda0000701670 */
[----:B------:R-:W-:Y:S05]  /*1b30*/  @!P0 BRA `(.L_x_21) ;  /* 0x0000000000288947 */ /* 0x000fea0003800000 */
[----:B------:R-:W0:Y:S01]  /*1b40*/  LDC.64 R4, c[0x0][0x380] ;  /* 0x0000e000ff047b82 */ /* 0x000e220000000a00 */
[----:B------:R-:W2:Y:S04]  /*1b50*/  LDG.E.CONSTANT R6, desc[UR6][R2.64+-0x400] ;  /* 0xfffc000602067981 */ /* 0x000ea8000c1e9900 */
[----:B------:R-:W3:Y:S04]  /*1b60*/  LDG.E.CONSTANT R7, desc[UR6][R2.64] ;  /* 0x0000000602077981 */ /* 0x000ee8000c1e9900 */
[----:B------:R-:W4:Y:S01]  /*1b70*/  LDG.E.CONSTANT R9, desc[UR6][R2.64+0x400] ;  /* 0x0004000602097981 */ /* 0x000f22000c1e9900 */
[----:B0-----:R-:W-:-:S06]  /*1b80*/  IMAD.WIDE.U32 R4, R11, 0x4, R4 ;  /* 0x000000040b047825 */ /* 0x001fcc00078e0004 */
[----:B------:R-:W5:Y:S02]  /*1b90*/  LDG.E.CONSTANT R4, desc[UR6][R4.64] ;  /* 0x0000000604047981 */ /* 0x000f64000c1e9900 */
[----:B-----5:R-:W-:-:S04]  /*1ba0*/  FADD R21, R21, R4 ;  /* 0x0000000415157221 */ /* 0x020fc80000000000 */
[----:B--2---:R-:W-:-:S04]  /*1bb0*/  FADD R6, R21, R6 ;  /* 0x0000000615067221 */ /* 0x004fc80000000000 */
[----:B---3--:R-:W-:-:S04]  /*1bc0*/  FADD R6, R6, R7 ;  /* 0x0000000706067221 */ /* 0x008fc80000000000 */
[----:B----4-:R-:W-:-:S07]  /*1bd0*/  FADD R21, R6, R9 ;  /* 0x0000000906157221 */ /* 0x010fce0000000000 */
.L_x_21:
[----:B------:R-:W-:Y:S05]  /*1be0*/  BSYNC.RECONVERGENT B1 ;  /* 0x0000000000017941 */ /* 0x000fea0003800200 */
.L_x_19:
[----:B------:R-:W0:Y:S01]  /*1bf0*/  S2R R6, SR_LANEID ;  /* 0x0000000000067919 */ /* 0x000e220000000000 */
[----:B------:R-:W1:Y:S01]  /*1c00*/  SHFL.DOWN PT, R2, R21, 0x1, 0x1f ;  /* 0x08201f0015027f89 */ /* 0x000e6200000e0000 */
[C---:B0-----:R-:W-:Y:S02]  /*1c10*/  ISETP.GT.AND P0, PT, R6.reuse, 0x1e, PT ;  /* 0x0000001e0600780c */ /* 0x041fe40003f04270 */
[----:B------:R-:W-:-:S11]  /*1c20*/  ISETP.NE.AND P1, PT, R6, RZ, PT ;  /* 0x000000ff0600720c */ /* 0x000fd60003f25270 */
[----:B-1----:R-:W-:Y:S01]  /*1c30*/  @!P0 FADD R21, R2, R21 ;  /* 0x0000001502158221 */ /* 0x002fe20000000000 */
[----:B------:R-:W-:Y:S01]  /*1c40*/  ISETP.GT.AND P0, PT, R6, 0x1d, PT ;  /* 0x0000001d0600780c */ /* 0x000fe20003f04270 */
[----:B------:R-:W0:Y:S01]  /*1c50*/  @!P1 S2R R5, SR_CgaCtaId ;  /* 0x0000000000059919 */ /* 0x000e220000008800 */
[----:B------:R-:W-:Y:S02]  /*1c60*/  @!P1 MOV R4, 0x400 ;  /* 0x0000040000049802 */ /* 0x000fe40000000f00 */
[----:B------:R-:W-:Y:S01]  /*1c70*/  @!P1 SHF.R.U32.HI R3, RZ, 0x3, R0 ;  /* 0x00000003ff039819 */ /* 0x000fe20000011600 */
[----:B------:R-:W1:Y:S03]  /*1c80*/  SHFL.DOWN PT, R2, R21, 0x2, 0x1f ;  /* 0x08401f0015027f89 */ /* 0x000e6600000e0000 */
[----:B------:R-:W-:-:S05]  /*1c90*/  @!P1 LOP3.LUT R3, R3, 0x7c, RZ, 0xc0, !PT ;  /* 0x0000007c03039812 */ /* 0x000fca00078ec0ff */
[----:B-1----:R-:W-:Y:S01]  /*1ca0*/  @!P0 FADD R21, R21, R2 ;  /* 0x0000000215158221 */ /* 0x002fe20000000000 */
[----:B------:R-:W-:Y:S02]  /*1cb0*/  ISETP.GT.AND P0, PT, R6, 0x1b, PT ;  /* 0x0000001b0600780c */ /* 0x000fe40003f04270 */
[----:B0-----:R-:W-:Y:S02]  /*1cc0*/  @!P1 LEA R4, R5, R4, 0x18 ;  /* 0x0000000405049211 */ /* 0x001fe400078ec0ff */
[----:B------:R-:W0:Y:S02]  /*1cd0*/  SHFL.DOWN PT, R2, R21, 0x4, 0x1f ;  /* 0x08801f0015027f89 */ /* 0x000e2400000e0000 */
[----:B------:R-:W-:-:S07]  /*1ce0*/  @!P1 IADD3 R3, PT, PT, R3, R4, RZ ;  /* 0x0000000403039210 */ /* 0x000fce0007ffe0ff */
        /* <DEDUP_REMOVED lines=12> */
[----:B------:R-:W0:Y:S01]  /*1db0*/  S2UR UR5, SR_CgaCtaId ;  /* 0x00000000000579c3 */ /* 0x000e220000008800 */
[----:B------:R-:W-:Y:S02]  /*1dc0*/  UMOV UR4, 0x400 ;  /* 0x0000040000047882 */ /* 0x000fe40000000000 */
[----:B0-----:R-:W-:-:S09]  /*1dd0*/  ULEA UR4, UR5, UR4, 0x18 ;  /* 0x0000000405047291 */ /* 0x001fd2000f8ec0ff */
[----:B---3--:R-:W0:Y:S04]  /*1de0*/  LDS R3, [UR4+0xc] ;  /* 0x00000c04ff037984 */ /* 0x008e280008000800 */
        /* <DEDUP_REMOVED lines=10> */
.L_x_2:
        /* <DEDUP_REMOVED lines=12> */
.L_x_32:
[----:B------:R-:W-:Y:S05]  /*1f50*/  BSYNC.RECONVERGENT B1 ;  /* 0x0000000000017941 */ /* 0x000fea0003800200 */
.L_x_31:
[----:B------:R-:W-:Y:S01]  /*1f60*/  ISETP.GE.AND P0, PT, R11, R20, PT ;  /* 0x000000140b00720c */ /* 0x000fe20003f06270 */
[----:B------:R-:W-:-:S12]  /*1f70*/  BSSY.RECONVERGENT B1, `(.L_x_33) ;  /* 0x0000074000017945 */ /* 0x000fd80003800200 */
[----:B------:R-:W-:Y:S05]  /*1f80*/  @P0 BRA `(.L_x_34) ;  /* 0x0000000400c80947 */ /* 0x000fea0003800000 */
[----:B0-----:R-:W-:Y:S01]  /*1f90*/  LOP3.LUT R3, RZ, R11, RZ, 0x33, !PT ;  /* 0x0000000bff037212 */ /* 0x001fe200078e33ff */
[----:B------:R-:W-:Y:S04]  /*1fa0*/  BSSY.RECONVERGENT B2, `(.L_x_35) ;  /* 0x0000015000027945 */ /* 0x000fe80003800200 */
[----:B------:R-:W-:-:S05]  /*1fb0*/  IMAD.IADD R4, R3, 0x1, R20 ;  /* 0x0000000103047824 */ /* 0x000fca00078e0214 */
        /* <DEDUP_REMOVED lines=10> */
.L_x_37:
[----:B------:R-:W-:-:S06]  /*2060*/  MOV R3, R5 ;  /* 0x0000000500037202 */ /* 0x000fcc0000000f00 */
[----:B------:R0:W2:Y:S01]  /*2070*/  LDG.E.CONSTANT R3, desc[UR6][R2.64] ;  /* 0x0000000602037981 */ /* 0x0000a2000c1e9900 */
[----:B------:R-:W-:Y:S02]  /*2080*/  IADD3 R4, PT, PT, R4, 0x1, RZ ;  /* 0x0000000104047810 */ /* 0x000fe40007ffe0ff */
[----:B------:R-:W-:Y:S02]  /*2090*/  IADD3 R11, PT, PT, R11, 0x100, RZ ;  /* 0x000001000b0b7810 */ /* 0x000fe40007ffe0ff */
[----:B------:R-:W-:Y:S02]  /*20a0*/  ISETP.NE.AND P0, PT, R4, RZ, PT ;  /* 0x000000ff0400720c */ /* 0x000fe40003f05270 */
[----:B0-----:R-:W-:-:S04]  /*20b0*/  IADD3 R2, P2, PT, R2, 0x400, RZ ;  /* 0x0000040002027810 */ /* 0x001fc80007f5e0ff */
[----:B------:R-:W-:Y:S01]  /*20c0*/  IADD3.X R5, PT, PT, RZ, R5, RZ, P2, !PT ;  /* 0x00000005ff057210 */ /* 0x000fe200017fe4ff */
[----:B--2--5:R-:W-:-:S06]  /*20d0*/  FADD R0, R3, R0 ;  /* 0x0000000003007221 */ /* 0x024fcc0000000000 */
[----:B------:R-:W-:Y:S05]  /*20e0*/  @P0 BRA `(.L_x_37) ;  /* 0xfffffffc00dc0947 */ /* 0x000fea000383ffff */
.L_x_36:
[----:B------:R-:W-:Y:S05]  /*20f0*/  BSYNC.RECONVERGENT B2 ;  /* 0x0000000000027941 */ /* 0x000fea0003800200 */
.L_x_35:
        /* <DEDUP_REMOVED lines=8> */
.L_x_40:
        /* <DEDUP_REMOVED lines=9> */
[----:B------:R-:W-:-:S03]  /*2210*/  VIADD R3, R11, 0x800 ;  /* 0x000008000b037836 */ /* 0x000fc60000000000 */
[----:B------:R-:W4:Y:S01]  /*2220*/  LDG.E.CONSTANT R15, desc[UR6][R4.64+0x400] ;  /* 0x00040006040f7981 */ /* 0x000f22000c1e9900 */
        /* <DEDUP_REMOVED lines=32> */
.L_x_39:
[----:B------:R-:W-:Y:S05]  /*2430*/  BSYNC.RECONVERGENT B2 ;  /* 0x0000000000027941 */ /* 0x000fea0003800200 */
.L_x_38:
[----:B------:R-:W-:Y:S01]  /*2440*/  IADD3 R2, PT, PT, -R11, R20, RZ ;  /* 0x000000140b027210 */ /* 0x000fe20007ffe1ff */
[----:B------:R-:W-:Y:S03]  /*2450*/  BSSY.RECONVERGENT B2, `(.L_x_41) ;  /* 0x0000019000027945 */ /* 0x000fe60003800200 */
[----:B------:R-:W-:-:S13]  /*2460*/  ISETP.GT.AND P1, PT, R2, 0x400, PT ;  /* 0x000004000200780c */ /* 0x000fda0003f24270 */
[----:B------:R-:W-:Y:S05]  /*2470*/  @!P1 BRA `(.L_x_42) ;  /* 0x0000000000589947 */ /* 0x000fea0003800000 */
        /* <DEDUP_REMOVED lines=22> */
.L_x_42:
[----:B------:R-:W-:Y:S05]  /*25e0*/  BSYNC.RECONVERGENT B2 ;  /* 0x0000000000027941 */ /* 0x000fea0003800200 */
.L_x_41:
        /* <DEDUP_REMOVED lines=12> */
.L_x_34:
[----:B------:R-:W-:Y:S05]  /*26b0*/  BSYNC.RECONVERGENT B1 ;  /* 0x0000000000017941 */ /* 0x000fea0003800200 */
.L_x_33:
        /* <DEDUP_REMOVED lines=35> */
[----:B--2---:R-:W0:Y:S04]  /*28f0*/  LDS R3, [UR4+0xc] ;  /* 0x00000c04ff037984 */ /* 0x004e280008000800 */
        /* <DEDUP_REMOVED lines=10> */
.L_x_43:
[----:B0-----:R-:W0:Y:S01]  /*29a0*/  S2R R2, SR_LANEID ;  /* 0x0000000000027919 */ /* 0x001e220000000000 */
[----:B------:R-:W-:-:S04]  /*29b0*/  LOP3.LUT R0, R9, 0x3e0, RZ, 0xc0, !PT ;  /* 0x000003e009007812 */ /* 0x000fc800078ec0ff */
[----:B------:R-:W-:Y:S02]  /*29c0*/  IADD3 R3, PT, PT, R0, 0x20, RZ ;  /* 0x0000002000037810 */ /* 0x000fe40007ffe0ff */
[----:B------:R-:W-:Y:S02]  /*29d0*/  LOP3.LUT R7, RZ, R0, RZ, 0x33, !PT ;  /* 0x00000000ff077212 */ /* 0x000fe400078e33ff */
[-C--:B------:R-:W-:Y:S02]  /*29e0*/  ISETP.GT.AND P0, PT, R3, R20.reuse, PT ;  /* 0x000000140300720c */ /* 0x080fe40003f04270 */
[----:B------:R-:W-:-:S04]  /*29f0*/  IADD3 R7, PT, PT, R7, R20, RZ ;  /* 0x0000001407077210 */ /* 0x000fc80007ffe0ff */
[----:B------:R-:W-:-:S05]  /*2a00*/  SEL R4, R7, 0x1f, P0 ;  /* 0x0000001f07047807 */ /* 0x000fca0000000000 */
[----:B------:R-:W1:Y:S01]  /*2a10*/  SHFL.DOWN PT, R0, R5, 0x1, R4 ;  /* 0x0820000005007989 */ /* 0x000e6200000e0004 */
[C---:B0-----:R-:W-:Y:S01]  /*2a20*/  ISETP.GE.AND P0, PT, R2.reuse, R4, PT ;  /* 0x000000040200720c */ /* 0x041fe20003f06270 */
[C---:B------:R-:W-:Y:S01]  /*2a30*/  VIADD R3, R2.reuse, 0x2 ;  /* 0x0000000202037836 */ /* 0x040fe20000000000 */
[----:B------:R-:W-:-:S11]  /*2a40*/  ISETP.NE.AND P1, PT, R2, RZ, PT ;  /* 0x000000ff0200720c */ /* 0x000fd60003f25270 */
[----:B-1----:R-:W-:Y:S01]  /*2a50*/  @!P0 FADD R5, R0, R5 ;  /* 0x0000000500058221 */ /* 0x002fe20000000000 */
[-C--:B------:R-:W-:Y:S01]  /*2a60*/  ISETP.GT.AND P0, PT, R3, R4.reuse, PT ;  /* 0x000000040300720c */ /* 0x080fe20003f04270 */
[----:B------:R-:W0:Y:S01]  /*2a70*/  @!P1 S2R R6, SR_CgaCtaId ;  /* 0x0000000000069919 */ /* 0x000e220000008800 */
[----:B------:R-:W-:Y:S02]  /*2a80*/  IADD3 R3, PT, PT, R2, 0x4, RZ ;  /* 0x0000000402037810 */ /* 0x000fe40007ffe0ff */
[----:B------:R-:W1:Y:S09]  /*2a90*/  SHFL.DOWN PT, R0, R5, 0x2, R4 ;  /* 0x0840000005007989 */ /* 0x000e7200000e0004 */
[----:B-1----:R-:W-:Y:S01]  /*2aa0*/  @!P0 FADD R5, R5, R0 ;  /* 0x0000000005058221 */ /* 0x002fe20000000000 */
[----:B------:R-:W-:-:S02]  /*2ab0*/  ISETP.GT.AND P0, PT, R3, R4, PT ;  /* 0x000000040300720c */ /* 0x000fc40003f04270 */
[----:B------:R-:W-:Y:S02]  /*2ac0*/  IADD3 R3, PT, PT, R2, 0x8, RZ ;  /* 0x0000000802037810 */ /* 0x000fe40007ffe0ff */
[----:B------:R-:W1:Y:S09]  /*2ad0*/  SHFL.DOWN PT, R0, R5, 0x4, R4 ;  /* 0x0880000005007989 */ /* 0x000e7200000e0004 */
[----:B-1----:R-:W-:Y:S01]  /*2ae0*/  @!P0 FADD R5, R5, R0 ;  /* 0x0000000005058221 */ /* 0x002fe20000000000 */
[----:B------:R-:W-:-:S02]  /*2af0*/  ISETP.GT.AND P0, PT, R3, R4, PT ;  /* 0x000000040300720c */ /* 0x000fc40003f04270 */
[----:B------:R-:W-:Y:S02]  /*2b00*/  IADD3 R3, PT, PT, R2, 0x10, RZ ;  /* 0x0000001002037810 */ /* 0x000fe40007ffe0ff */
[----:B------:R-:W1:Y:S01]  /*2b10*/  SHFL.DOWN PT, R0, R5, 0x8, R4 ;  /* 0x0900000005007989 */ /* 0x000e6200000e0004 */
[----:B------:R-:W-:-:S04]  /*2b20*/  @!P1 SHF.R.U32.HI R2, RZ, 0x3, R9 ;  /* 0x00000003ff029819 */ /* 0x000fc80000011609 */
[----:B------:R-:W-:-:S04]  /*2b30*/  @!P1 LOP3.LUT R2, R2, 0x7c, RZ, 0xc0, !PT ;  /* 0x0000007c02029812 */ /* 0x000fc800078ec0ff */
[----:B-1----:R-:W-:Y:S01]  /*2b40*/  @!P0 FADD R5, R5, R0 ;  /* 0x0000000005058221 */ /* 0x002fe20000000000 */
[----:B------:R-:W-:Y:S02]  /*2b50*/  ISETP.GT.AND P0, PT, R3, R4, PT ;  /* 0x000000040300720c */ /* 0x000fe40003f04270 */
[----:B------:R-:W-:Y:S02]  /*2b60*/  @!P1 MOV R3, 0x400 ;  /* 0x0000040000039802 */ /* 0x000fe40000000f00 */
[----:B------:R-:W1:Y:S02]  /*2b70*/  SHFL.DOWN PT, R0, R5, 0x10, R4 ;  /* 0x0a00000005007989 */ /* 0x000e6400000e0004 */
[----:B0-----:R-:W-:-:S04]  /*2b80*/  @!P1 LEA R3, R6, R3, 0x18 ;  /* 0x0000000306039211 */ /* 0x001fc800078ec0ff */
[----:B------:R-:W-:-:S03]  /*2b90*/  @!P1 IADD3 R3, PT, PT, R2, R3, RZ ;  /* 0x0000000302039210 */ /* 0x000fc60007ffe0ff */
[----:B-1----:R-:W-:Y:S01]  /*2ba0*/  @!P0 FADD R5, R5, R0 ;  /* 0x0000000005058221 */ /* 0x002fe20000000000 */
        /* <DEDUP_REMOVED lines=12> */
[----:B-1----:R-:W0:Y:S04]  /*2c70*/  LDS R3, [UR4+0xc] ;  /* 0x00000c04ff037984 */ /* 0x002e280008000800 */
        /* <DEDUP_REMOVED lines=13> */
.L_x_30:
[----:B------:R-:W0:Y:S01]  /*2d50*/  S2R R8, SR_TID.X ;  /* 0x0000000000087919 */ /* 0x000e220000002100 */
[----:B------:R-:W0:Y:S02]  /*2d60*/  LDC.64 R2, c[0x0][0x380] ;  /* 0x0000e000ff027b82 */ /* 0x000e240000000a00 */
[----:B0-----:R-:W-:-:S05]  /*2d70*/  IMAD.WIDE.U32 R2, R8, 0x4, R2 ;  /* 0x0000000408027825 */ /* 0x001fca00078e0002 */
[----:B------:R-:W2:Y:S04]  /*2d80*/  LDG.E.CONSTANT R19, desc[UR6][R2.64] ;  /* 0x0000000602137981 */ /* 0x000ea8000c1e9900 */
[----:B------:R-:W2:Y:S04]  /*2d90*/  LDG.E.CONSTANT R0, desc[UR6][R2.64+0x400] ;  /* 0x0004000602007981 */ /* 0x000ea8000c1e9900 */
[----:B------:R-:W3:Y:S04]  /*2da0*/  LDG.E.CONSTANT R4, desc[UR6][R2.64+0x800] ;  /* 0x0008000602047981 */ /* 0x000ee8000c1e9900 */
[----:B------:R-:W3:Y:S04]  /*2db0*/  LDG.E.CONSTANT R5, desc[UR6][R2.64+0xc00] ;  /* 0x000c000602057981 */ /* 0x000ee8000c1e9900 */
[----:B------:R-:W4:Y:S04]  /*2dc0*/  LDG.E.CONSTANT R6, desc[UR6][R2.64+0x1000] ;  /* 0x0010000602067981 */ /* 0x000f28000c1e9900 */
[----:B------:R-:W4:Y:S04]  /*2dd0*/  LDG.E.CONSTANT R7, desc[UR6][R2.64+0x1400] ;  /* 0x0014000602077981 */ /* 0x000f28000c1e9900 */
[----:B------:R-:W5:Y:S04]  /*2de0*/  LDG.E.CONSTANT R9, desc[UR6][R2.64+0x1800] ;  /* 0x0018000602097981 */ /* 0x000f68000c1e9900 */
        /* <DEDUP_REMOVED lines=8> */
[----:B------:R-:W5:Y:S01]  /*2e70*/  LDG.E.CONSTANT R18, desc[UR6][R2.64+0x3c00] ;  /* 0x003c000602127981 */ /* 0x000f62000c1e9900 */
[----:B------:R-:W-:Y:S01]  /*2e80*/  ISETP.GE.U32.AND P0, PT, R20, 0x2000, PT ;  /* 0x000020001400780c */ /* 0x000fe20003f06070 */
[----:B--2---:R-:W-:Y:S01]  /*2e90*/  FADD R0, R19, R0 ;  /* 0x0000000013007221 */ /* 0x004fe20000000000 */
[----:B---3--:R-:W-:-:S04]  /*2ea0*/  FADD R5, R4, R5 ;  /* 0x0000000504057221 */ /* 0x008fc80000000000 */
[----:B------:R-:W-:Y:S01]  /*2eb0*/  FADD R0, R0, R5 ;  /* 0x0000000500007221 */ /* 0x000fe20000000000 */
[----:B----4-:R-:W-:Y:S01]  /*2ec0*/  FADD R6, R6, R7 ;  /* 0x0000000706067221 */ /* 0x010fe20000000000 */
[----:B-----5:R-:W-:-:S04]  /*2ed0*/  FADD R9, R9, R10 ;  /* 0x0000000a09097221 */ /* 0x020fc80000000000 */
[----:B------:R-:W-:Y:S01]  /*2ee0*/  FADD R9, R6, R9 ;  /* 0x0000000906097221 */ /* 0x000fe20000000000 */
[----:B------:R-:W-:-:S03]  /*2ef0*/  FADD R11, R11, R12 ;  /* 0x0000000c0b0b7221 */ /* 0x000fc60000000000 */
[----:B------:R-:W-:Y:S01]  /*2f00*/  FADD R0, R0, R9 ;  /* 0x0000000900007221 */ /* 0x000fe20000000000 */
[----:B------:R-:W-:-:S04]  /*2f10*/  FADD R14, R13, R14 ;  /* 0x0000000e0d0e7221 */ /* 0x000fc80000000000 */
[----:B------:R-:W-:Y:S01]  /*2f20*/  FADD R11, R11, R14 ;  /* 0x0000000e0b0b7221 */ /* 0x000fe20000000000 */
[----:B------:R-:W-:Y:S01]  /*2f30*/  FADD R15, R15, R16 ;  /* 0x000000100f0f7221 */ /* 0x000fe20000000000 */
[----:B------:R-:W-:-:S04]  /*2f40*/  FADD R18, R17, R18 ;  /* 0x0000001211127221 */ /* 0x000fc80000000000 */
[----:B------:R-:W-:-:S04]  /*2f50*/  FADD R18, R15, R18 ;  /* 0x000000120f127221 */ /* 0x000fc80000000000 */
[----:B------:R-:W-:Y:S01]  /*2f60*/  FADD R5, R11, R18 ;  /* 0x000000120b057221 */ /* 0x000fe20000000000 */
[----:B------:R-:W-:-:S03]  /*2f70*/  HFMA2 R11, -RZ, RZ, 0, 0.00048828125 ;  /* 0x00001000ff0b7431 */ /* 0x000fc600000001ff */
[----:B------:R-:W-:Y:S01]  /*2f80*/  FADD R0, R0, R5 ;  /* 0x0000000500007221 */ /* 0x000fe20000000000 */
[----:B------:R-:W-:Y:S06]  /*2f90*/  @!P0 BRA `(.L_x_44) ;  /* 0x0000000000ac8947 */ /* 0x000fec0003800000 */
[----:B------:R-:W0:Y:S01]  /*2fa0*/  LDC R7, c[0x0][0x390] ;  /* 0x0000e400ff077b82 */ /* 0x000e220000000800 */
[----:B------:R-:W-:Y:S02]  /*2fb0*/  IADD3 R6, PT, PT, R20, -0x1000, RZ ;  /* 0xfffff00014067810 */ /* 0x000fe40007ffe0ff */
[----:B------:R-:W-:-:S07]  /*2fc0*/  MOV R11, 0x1000 ;  /* 0x00001000000b7802 */ /* 0x000fce0000000f00 */
.L_x_46:
[----:B------:R-:W-:-:S05]  /*2fd0*/  IMAD.WIDE R4, R11, 0x4, R2 ;  /* 0x000000040b047825 */ /* 0x000fca00078e0202 */
[----:B------:R-:W2:Y:S04]  /*2fe0*/  LDG.E.CONSTANT R20, desc[UR6][R4.64+0x400] ;  /* 0x0004000604147981 */ /* 0x000ea8000c1e9900 */
[----:B------:R-:W2:Y:S04]  /*2ff0*/  LDG.E.CONSTANT R21, desc[UR6][R4.64+0x800] ;  /* 0x0008000604157981 */ /* 0x000ea8000c1e9900 */
        /* <DEDUP_REMOVED lines=13> */
[----:B------:R1:W5:Y:S01]  /*30d0*/  LDG.E.CONSTANT R18, desc[UR6][R4.64+0x3c00] ;  /* 0x003c000604127981 */ /* 0x000362000c1e9900 */
[----:B--2---:R-:W-:Y:S01]  /*30e0*/  FADD R21, R20, R21 ;  /* 0x0000001514157221 */ /* 0x004fe20000000000 */
[----:B0-----:R-:W-:-:S05]  /*30f0*/  MOV R20, R7 ;  /* 0x0000000700147202 */ /* 0x001fca0000000f00 */
[----:B-1----:R-:W-:Y:S02]  /*3100*/  IMAD.IADD R4, R20, 0x1, -R11 ;  /* 0x0000000114047824 */ /* 0x002fe400078e0a0b */
[----:B---3--:R-:W-:-:S03]  /*3110*/  FADD R0, R19, R0 ;  /* 0x0000000013007221 */ /* 0x008fc60000000000 */
[----:B------:R-:W-:Y:S01]  /*3120*/  ISETP.GE.AND P0, PT, R4, 0x1000, PT ;  /* 0x000010000400780c */ /* 0x000fe20003f06270 */
[----:B----4-:R-:W-:Y:S01]  /*3130*/  FADD R22, R22, R23 ;  /* 0x0000001716167221 */ /* 0x010fe20000000000 */
[----:B------:R-:W-:Y:S01]  /*3140*/  FADD R0, R0, R21 ;  /* 0x0000001500007221 */ /* 0x000fe20000000000 */
[----:B-----5:R-:W-:-:S04]  /*3150*/  FADD R25, R24, R25 ;  /* 0x0000001918197221 */ /* 0x020fc80000000000 */
[----:B------:R-:W-:Y:S01]  /*3160*/  FADD R25, R22, R25 ;  /* 0x0000001916197221 */ /* 0x000fe20000000000 */
[----:B------:R-:W-:Y:S01]  /*3170*/  FADD R16, R16, R17 ;  /* 0x0000001110107221 */ /* 0x000fe20000000000 */
[----:B------:R-:W-:-:S04]  /*3180*/  FADD R15, R15, R10 ;  /* 0x0000000a0f0f7221 */ /* 0x000fc80000000000 */
[----:B------:R-:W-:Y:S01]  /*3190*/  FADD R15, R16, R15 ;  /* 0x0000000f100f7221 */ /* 0x000fe20000000000 */
[----:B------:R-:W-:Y:S01]  /*31a0*/  FADD R9, R14, R9 ;  /* 0x000000090e097221 */ /* 0x000fe20000000000 */
[----:B------:R-:W-:-:S04]  /*31b0*/  FADD R12, R13, R12 ;  /* 0x0000000c0d0c7221 */ /* 0x000fc80000000000 */
[----:B------:R-:W-:Y:S01]  /*31c0*/  FADD R12, R9, R12 ;  /* 0x0000000c090c7221 */ /* 0x000fe20000000000 */
[----:B------:R-:W-:-:S03]  /*31d0*/  FADD R0, R0, R25 ;  /* 0x0000001900007221 */ /* 0x000fc60000000000 */
[----:B------:R-:W-:-:S04]  /*31e0*/  FADD R15, R15, R12 ;  /* 0x0000000c0f0f7221 */ /* 0x000fc80000000000 */
[----:B------:R-:W-:-:S04]  /*31f0*/  FADD R15, R0, R15 ;  /* 0x0000000f000f7221 */ /* 0x000fc80000000000 */
[----:B------:R-:W-:Y:S01]  /*3200*/  FADD R0, R18, R15 ;  /* 0x0000000f12007221 */ /* 0x000fe20000000000 */
[----:B------:R-:W-:Y:S06]  /*3210*/  @!P0 BRA `(.L_x_45) ;  /* 0x0000000800308947 */ /* 0x000fec0003800000 */
[----:B------:R-:W-:-:S04]  /*3220*/  IADD3 R11, PT, PT, R11, 0x1000, RZ ;  /* 0x000010000b0b7810 */ /* 0x000fc80007ffe0ff */
[----:B------:R-:W-:-:S13]  /*3230*/  ISETP.GT.AND P0, PT, R11, R6, PT ;  /* 0x000000060b00720c */ /* 0x000fda0003f04270 */
[----:B------:R-:W-:Y:S05]  /*3240*/  @!P0 BRA `(.L_x_46) ;  /* 0xfffffffc00608947 */ /* 0x000fea000383ffff */
.L_x_44:
[----:B------:R-:W-:-:S13]  /*3250*/  ISETP.GE.AND P0, PT, R11, R20, PT ;  /* 0x000000140b00720c */ /* 0x000fda0003f06270 */
[----:B------:R-:W-:Y:S05]  /*3260*/  @P0 BRA `(.L_x_45) ;  /* 0x00000008001c0947 */ /* 0x000fea0003800000 */
[----:B------:R-:W-:Y:S01]  /*3270*/  IADD3 R9, PT, PT, -R11, R20, RZ ;  /* 0x000000140b097210 */ /* 0x000fe20007ffe1ff */
[----:B------:R-:W-:Y:S03]  /*3280*/  BSSY.RECONVERGENT B1, `(.L_x_45) ;  /* 0x0000085000017945 */ /* 0x000fe60003800200 */
        /* <DEDUP_REMOVED lines=16> */
.L_x_50:
        /* <DEDUP_REMOVED lines=8> */
.L_x_49:
[----:B------:R-:W-:Y:S05]  /*3410*/  BSYNC.RECONVERGENT B2 ;  /* 0x0000000000027941 */ /* 0x000fea0003800200 */
.L_x_48:
[----:B------:R-:W-:Y:S05]  /*3420*/  @!P1 BRA `(.L_x_47) ;  /* 0x0000000400a89947 */ /* 0x000fea0003800000 */
[----:B------:R-:W0:Y:S01]  /*3430*/  LDCU.64 UR4, c[0x0][0x380] ;  /* 0x00007000ff0477ac */ /* 0x000e220008000a00 */
[----:B------:R-:W-:Y:S01]  /*3440*/  IADD3 R5, PT, PT, R9, -R10, RZ ;  /* 0x8000000a09057210 */ /* 0x000fe20007ffe0ff */
[----:B------:R-:W-:Y:S01]  /*3450*/  BSSY.RECONVERGENT B2, `(.L_x_51) ;  /* 0x000003b000027945 */ /* 0x000fe20003800200 */
[CC--:B------:R-:W-:Y:S02]  /*3460*/  IADD3 R3, P0, PT, R10.reuse, R11.reuse, RZ ;  /* 0x0000000b0a037210 */ /* 0x0c0fe40007f1e0ff */
[----:B------:R-:W-:Y:S02]  /*3470*/  ISETP.GT.AND P1, PT, R5, 0xc00, PT ;  /* 0x00000c000500780c */ /* 0x000fe40003f24270 */
[----:B------:R-:W-:Y:S01]  /*3480*/  IADD3 R11, PT, PT, R10, R11, RZ ;  /* 0x0000000b0a0b7210 */ /* 0x000fe20007ffe0ff */
[----:B------:R-:W-:Y:S01]  /*3490*/  IMAD.X R4, RZ, RZ, RZ, P0 ;  /* 0x000000ffff047224 */ /* 0x000fe200000e06ff */
[----:B0-----:R-:W-:-:S04]  /*34a0*/  LEA R2, P0, R3, UR4, 0x2 ;  /* 0x0000000403027c11 */ /* 0x001fc8000f8010ff */
[----:B------:R-:W-:Y:S02]  /*34b0*/  LEA.HI.X R3, R3, UR5, R4, 0x2, P0 ;  /* 0x0000000503037c11 */ /* 0x000fe400080f1404 */
[----:B------:R-:W-:-:S04]  /*34c0*/  IADD3 R2, P0, PT, R2, 0x800, RZ ;  /* 0x0000080002027810 */ /* 0x000fc80007f1e0ff */
[----:B------:R-:W-:Y:S02]  /*34d0*/  IADD3.X R3, PT, PT, RZ, R3, RZ, P0, !PT ;  /* 0x00000003ff037210 */ /* 0x000fe400007fe4ff */
[----:B------:R-:W-:Y:S01]  /*34e0*/  PLOP3.LUT P0, PT, PT, PT, PT, 0x80, 0x8 ;  /* 0x000000000008781c */ /* 0x000fe20003f0f070 */
[----:B------:R-:W-:-:S12]  /*34f0*/  @!P1 BRA `(.L_x_52) ;  /* 0x0000000000c09947 */ /* 0x000fd80003800000 */
[----:B------:R-:W-:Y:S02]  /*3500*/  PLOP3.LUT P0, PT, PT, PT, PT, 0x8, 0x80 ;  /* 0x000000000080781c */ /* 0x000fe40003f0e170 */
[----:B------:R-:W-:-:S11]  /*3510*/  IADD3 R13, PT, PT, R9, -0xc00, RZ ;  /* 0xfffff400090d7810 */ /* 0x000fd60007ffe0ff */
.L_x_53:
[----:B------:R-:W0:Y:S01]  /*3520*/  LDC.64 R4, c[0x0][0x380] ;  /* 0x0000e000ff047b82 */ /* 0x000e220000000a00 */
[----:B------:R-:W2:Y:S01]  /*3530*/  LDG.E.CONSTANT R12, desc[UR6][R2.64+-0x400] ;  /* 0xfffc0006020c7981 */ /* 0x000ea2000c1e9900 */
[----:B------:R-:W-:-:S03]  /*3540*/  IADD3 R25, PT, PT, R11, 0x400, RZ ;  /* 0x000004000b197810 */ /* 0x000fc60007ffe0ff */
[----:B------:R-:W3:Y:S04]  /*3550*/  LDG.E.CONSTANT R20, desc[UR6][R2.64] ;  /* 0x0000000602147981 */ /* 0x000ee8000c1e9900 */
[----:B------:R-:W4:Y:S01]  /*3560*/  LDG.E.CONSTANT R19, desc[UR6][R2.64+0x400] ;  /* 0x0004000602137981 */ /* 0x000f22000c1e9900 */
[----:B------:R-:W-:-:S03]  /*3570*/  IADD3 R7, PT, PT, R11, 0x800, RZ ;  /* 0x000008000b077810 */ /* 0x000fc60007ffe0ff */
[----:B------:R-:W5:Y:S04]  /*3580*/  LDG.E.CONSTANT R17, desc[UR6][R2.64+0xc00] ;  /* 0x000c000602117981 */ /* 0x000f68000c1e9900 */
[----:B------:R-:W5:Y:S01]  /*3590*/  LDG.E.CONSTANT R16, desc[UR6][R2.64+0x1000] ;  /* 0x0010000602107981 */ /* 0x000f62000c1e9900 */
[----:B------:R-:W-:-:S03]  /*35a0*/  IADD3 R23, PT, PT, R11, 0xc00, RZ ;  /* 0x00000c000b177810 */ /* 0x000fc60007ffe0ff */
[----:B------:R-:W5:Y:S01]  /*35b0*/  LDG.E.CONSTANT R22, desc[UR6][R2.64+0x1c00] ;  /* 0x001c000602167981 */ /* 0x000f62000c1e9900 */
[----:B0-----:R-:W-:-:S03]  /*35c0*/  IMAD.WIDE.U32 R14, R11, 0x4, R4 ;  /* 0x000000040b0e7825 */ /* 0x001fc600078e0004 */
[----:B------:R-:W5:Y:S04]  /*35d0*/  LDG.E.CONSTANT R21, desc[UR6][R2.64+0x2000] ;  /* 0x0020000602157981 */ /* 0x000f68000c1e9900 */
[----:B------:R-:W5:Y:S04]  /*35e0*/  LDG.E.CONSTANT R26, desc[UR6][R2.64+0x3000] ;  /* 0x00300006021a7981 */ /* 0x000f68000c1e9900 */
[----:B------:R-:W2:Y:S01]  /*35f0*/  LDG.E.CONSTANT R15, desc[UR6][R14.64] ;  /* 0x000000060e0f7981 */ /* 0x000ea2000c1e9900 */
[----:B------:R-:W-:-:S05]  /*3600*/  IMAD.WIDE.U32 R24, R25, 0x4, R4 ;  /* 0x0000000419187825 */ /* 0x000fca00078e0004 */
[----:B------:R-:W5:Y:S01]  /*3610*/  LDG.E.CONSTANT R18, desc[UR6][R24.64] ;  /* 0x0000000618127981 */ /* 0x000f62000c1e9900 */
[----:B------:R-:W-:-:S03]  /*3620*/  IMAD.WIDE.U32 R6, R7, 0x4, R4 ;  /* 0x0000000407067825 */ /* 0x000fc600078e0004 */
        /* <DEDUP_REMOVED lines=8> */
[----:B------:R-:W-:Y:S01]  /*36b0*/  ISETP.GE.AND P1, PT, R10, R13, PT ;  /* 0x0000000d0a00720c */ /* 0x000fe20003f26270 */
[----:B------:R-:W-:Y:S01]  /*36c0*/  VIADD R11, R11, 0x1000 ;  /* 0x000010000b0b7836 */ /* 0x000fe20000000000 */
[----:B0-----:R-:W-:-:S04]  /*36d0*/  IADD3 R2, P2, PT, R2, 0x4000, RZ ;  /* 0x0000400002027810 */ /* 0x001fc80007f5e0ff */
        /* <DEDUP_REMOVED lines=18> */
.L_x_52:
[----:B------:R-:W-:Y:S05]  /*3800*/  BSYNC.RECONVERGENT B2 ;  /* 0x0000000000027941 */ /* 0x000fea0003800200 */
.L_x_51:
[----:B------:R-:W-:Y:S01]  /*3810*/  IADD3 R4, PT, PT, R9, -R10, RZ ;  /* 0x8000000a09047210 */ /* 0x000fe20007ffe0ff */
[----:B------:R-:W-:Y:S03]  /*3820*/  BSSY.RECONVERGENT B2, `(.L_x_54) ;  /* 0x000001e000027945 */ /* 0x000fe60003800200 */
[----:B------:R-:W-:-:S13]  /*3830*/  ISETP.GT.AND P1, PT, R4, 0x400, PT ;  /* 0x000004000400780c */ /* 0x000fda0003f24270 */
[----:B------:R-:W-:Y:S05]  /*3840*/  @!P1 BRA `(.L_x_55) ;  /* 0x00000000006c9947 */ /* 0x000fea0003800000 */
[----:B------:R-:W0:Y:S01]  /*3850*/  LDC.64 R6, c[0x0][0x380] ;  /* 0x0000e000ff067b82 */ /* 0x000e220000000a00 */
[----:B------:R-:W2:Y:S01]  /*3860*/  LDG.E.CONSTANT R13, desc[UR6][R2.64+-0x400] ;  /* 0xfffc0006020d7981 */ /* 0x000ea2000c1e9900 */
[----:B------:R-:W-:-:S03]  /*3870*/  IADD3 R17, PT, PT, R11, 0x400, RZ ;  /* 0x000004000b117810 */ /* 0x000fc60007ffe0ff */
[----:B------:R-:W3:Y:S04]  /*3880*/  LDG.E.CONSTANT R15, desc[UR6][R2.64] ;  /* 0x00000006020f7981 */ /* 0x000ee8000c1e9900 */
[----:B------:R-:W4:Y:S04]  /*3890*/  LDG.E.CONSTANT R19, desc[UR6][R2.64+0xc00] ;  /* 0x000c000602137981 */ /* 0x000f28000c1e9900 */
[----:B------:R-:W5:Y:S04]  /*38a0*/  LDG.E.CONSTANT R21, desc[UR6][R2.64+0x1000] ;  /* 0x0010000602157981 */ /* 0x000f68000c1e9900 */
[----:B------:R-:W5:Y:S01]  /*38b0*/  LDG.E.CONSTANT R23, desc[UR6][R2.64+0x1400] ;  /* 0x0014000602177981 */ /* 0x000f62000c1e9900 */
[----:B0-----:R-:W-:-:S06]  /*38c0*/  IMAD.WIDE.U32 R4, R11, 0x4, R6 ;  /* 0x000000040b047825 */ /* 0x001fcc00078e0006 */
[----:B------:R0:W2:Y:S01]  /*38d0*/  LDG.E.CONSTANT R5, desc[UR6][R4.64] ;  /* 0x0000000604057981 */ /* 0x0000a2000c1e9900 */
[----:B------:R-:W-:-:S03]  /*38e0*/  IMAD.WIDE.U32 R6, R17, 0x4, R6 ;  /* 0x0000000411067825 */ /* 0x000fc600078e0006 */
[----:B------:R1:W4:Y:S04]  /*38f0*/  LDG.E.CONSTANT R17, desc[UR6][R2.64+0x400] ;  /* 0x0004000602117981 */ /* 0x000328000c1e9900 */
[----:B------:R-:W5:Y:S01]  /*3900*/  LDG.E.CONSTANT R7, desc[UR6][R6.64] ;  /* 0x0000000606077981 */ /* 0x000f62000c1e9900 */
[----:B0-----:R-:W-:Y:S02]  /*3910*/  IADD3 R4, P1, PT, R2, 0x2000, RZ ;  /* 0x0000200002047810 */ /* 0x001fe40007f3e0ff */
[----:B------:R-:W-:Y:S02]  /*3920*/  PLOP3.LUT P0, PT, PT, PT, PT, 0x8, 0x80 ;  /* 0x000000000080781c */ /* 0x000fe40003f0e170 */
[----:B------:R-:W-:Y:S02]  /*3930*/  IADD3 R10, PT, PT, R10, 0x800, RZ ;  /* 0x000008000a0a7810 */ /* 0x000fe40007ffe0ff */
[----:B------:R-:W-:-:S02]  /*3940*/  IADD3 R11, PT, PT, R11, 0x800, RZ ;  /* 0x000008000b0b7810 */ /* 0x000fc40007ffe0ff */
[----:B-1----:R-:W-:Y:S01]  /*3950*/  MOV R2, R4 ;  /* 0x0000000400027202 */ /* 0x002fe20000000f00 */
[----:B--2---:R-:W-:-:S04]  /*3960*/  FADD R0, R0, R5 ;  /* 0x0000000500007221 */ /* 0x004fc80000000000 */
[----:B------:R-:W-:-:S04]  /*3970*/  FADD R0, R0, R13 ;  /* 0x0000000d00007221 */ /* 0x000fc80000000000 */
[----:B---3--:R-:W-:-:S04]  /*3980*/  FADD R0, R0, R15 ;  /* 0x0000000f00007221 */ /* 0x008fc80000000000 */
[----:B----4-:R-:W-:-:S04]  /*3990*/  FADD R0, R0, R17 ;  /* 0x0000001100007221 */ /* 0x010fc80000000000 */
[----:B-----5:R-:W-:-:S04]  /*39a0*/  FADD R0, R0, R7 ;  /* 0x0000000700007221 */ /* 0x020fc80000000000 */
[----:B------:R-:W-:Y:S01]  /*39b0*/  FADD R0, R0, R19 ;  /* 0x0000001300007221 */ /* 0x000fe20000000000 */
[----:B------:R-:W-:-:S03]  /*39c0*/  IADD3.X R5, PT, PT, RZ, R3, RZ, P1, !PT ;  /* 0x00000003ff057210 */ /* 0x000fc60000ffe4ff */
[----:B------:R-:W-:Y:S01]  /*39d0*/  FADD R0, R0, R21 ;  /* 0x0000001500007221 */ /* 0x000fe20000000000 */
[----:B------:R-:W-:-:S03]  /*39e0*/  MOV R3, R5 ;  /* 0x0000000500037202 */ /* 0x000fc60000000f00 */
[----:B------:R-:W-:-:S07]  /*39f0*/  FADD R0, R0, R23 ;  /* 0x0000001700007221 */ /* 0x000fce0000000000 */
.L_x_55:
[----:B------:R-:W-:Y:S05]  /*3a00*/  BSYNC.RECONVERGENT B2 ;  /* 0x0000000000027941 */ /* 0x000fea0003800200 */
.L_x_54:
[----:B------:R-:W-:-:S13]  /*3a10*/  ISETP.LT.OR P0, PT, R10, R9, P0 ;  /* 0x000000090a00720c */ /* 0x000fda0000701670 */
[----:B------:R-:W-:Y:S05]  /*3a20*/  @!P0 BRA `(.L_x_47) ;  /* 0x0000000000288947 */ /* 0x000fea0003800000 */
[----:B------:R-:W0:Y:S01]  /*3a30*/  LDC.64 R4, c[0x0][0x380] ;  /* 0x0000e000ff047b82 */ /* 0x000e220000000a00 */
[----:B------:R-:W2:Y:S04]  /*3a40*/  LDG.E.CONSTANT R7, desc[UR6][R2.64+-0x400] ;  /* 0xfffc000602077981 */ /* 0x000ea8000c1e9900 */
[----:B------:R-:W3:Y:S01]  /*3a50*/  LDG.E.CONSTANT R9, desc[UR6][R2.64] ;  /* 0x0000000602097981 */ /* 0x000ee2000c1e9900 */
[----:B0-----:R-:W-:-:S03]  /*3a60*/  IMAD.WIDE.U32 R4, R11, 0x4, R4 ;  /* 0x000000040b047825 */ /* 0x001fc600078e0004 */
[----:B------:R-:W4:Y:S04]  /*3a70*/  LDG.E.CONSTANT R11, desc[UR6][R2.64+0x400] ;  /* 0x00040006020b7981 */ /* 0x000f28000c1e9900 */
[----:B------:R-:W5:Y:S02]  /*3a80*/  LDG.E.CONSTANT R5, desc[UR6][R4.64] ;  /* 0x0000000604057981 */ /* 0x000f64000c1e9900 */
[----:B-----5:R-:W-:-:S04]  /*3a90*/  FADD R0, R0, R5 ;  /* 0x0000000500007221 */ /* 0x020fc80000000000 */
[----:B--2---:R-:W-:-:S04]  /*3aa0*/  FADD R0, R0, R7 ;  /* 0x0000000700007221 */ /* 0x004fc80000000000 */
[----:B---3--:R-:W-:-:S04]  /*3ab0*/  FADD R0, R0, R9 ;  /* 0x0000000900007221 */ /* 0x008fc80000000000 */
[----:B----4-:R-:W-:-:S07]  /*3ac0*/  FADD R0, R0, R11 ;  /* 0x0000000b00007221 */ /* 0x010fce0000000000 */
.L_x_47:
[----:B------:R-:W-:Y:S05]  /*3ad0*/  BSYNC.RECONVERGENT B1 ;  /* 0x0000000000017941 */ /* 0x000fea0003800200 */
.L_x_45:
[----:B------:R-:W0:Y:S01]  /*3ae0*/  S2R R6, SR_LANEID ;  /* 0x0000000000067919 */ /* 0x000e220000000000 */
[----:B------:R-:W-:-:S05]  /*3af0*/  MOV R3, R0 ;  /* 0x0000000000037202 */ /* 0x000fca0000000f00 */
        /* <DEDUP_REMOVED lines=30> */
[----:B------:R-:W1:Y:S04]  /*3ce0*/  LDS R3, [UR4+0xc] ;  /* 0x00000c04ff037984 */ /* 0x000e680008000800 */
[----:B0-----:R-:W0:Y:S04]  /*3cf0*/  LDS.128 R4, [UR4+0x10] ;  /* 0x00001004ff047984 */ /* 0x001e280008000c00 */
[----:B------:R-:W2:Y:S01]  /*3d00*/  LDS.64 R8, [UR4+0x20] ;  /* 0x00002004ff087984 */ /* 0x000ea20008000a00 */
[----:B-1----:R-:W-:-:S04]  /*3d10*/  FADD R3, R0, R3 ;  /* 0x0000000300037221 */ /* 0x002fc80000000000 */
[----:B0-----:R-:W-:-:S04]  /*3d20*/  FADD R4, R3, R4 ;  /* 0x0000000403047221 */ /* 0x001fc80000000000 */
[----:B------:R-:W-:-:S04]  /*3d30*/  FADD R5, R4, R5 ;  /* 0x0000000504057221 */ /* 0x000fc80000000000 */
[----:B------:R-:W-:-:S04]  /*3d40*/  FADD R6, R5, R6 ;  /* 0x0000000605067221 */ /* 0x000fc80000000000 */
[----:B------:R-:W-:-:S04]  /*3d50*/  FADD R7, R6, R7 ;  /* 0x0000000706077221 */ /* 0x000fc80000000000 */
[----:B--2---:R-:W-:-:S04]  /*3d60*/  FADD R8, R7, R8 ;  /* 0x0000000807087221 */ /* 0x004fc80000000000 */
[----:B------:R-:W-:-:S07]  /*3d70*/  FADD R0, R8, R9 ;  /* 0x0000000908007221 */ /* 0x000fce0000000000 */
.L_x_17:
[----:B------:R-:W-:Y:S05]  /*3d80*/  BSYNC.RECONVERGENT B0 ;  /* 0x0000000000007941 */ /* 0x000fea0003800200 */
.L_x_1:
[----:B------:R-:W-:Y:S05]  /*3d90*/  @P0 EXIT ;  /* 0x000000000000094d */ /* 0x000fea0003800000 */
[----:B01234-:R-:W0:Y:S01]  /*3da0*/  LDC.64 R2, c[0x0][0x388] ;  /* 0x0000e200ff027b82 */ /* 0x01fe220000000a00 */
[----:B------:R-:W1:Y:S02]  /*3db0*/  LDCU UR4, c[0x0][0x398] ;  /* 0x00007300ff0477ac */ /* 0x000e640008000800 */
[----:B-1----:R-:W-:-:S05]  /*3dc0*/  FADD R5, R0, UR4 ;  /* 0x0000000400057e21 */ /* 0x002fca0008000000 */
[----:B0-----:R-:W-:Y:S01]  /*3dd0*/  STG.E desc[UR6][R2.64], R5 ;  /* 0x0000000502007986 */ /* 0x001fe2000c101906 */
[----:B------:R-:W-:Y:S05]  /*3de0*/  EXIT ;  /* 0x000000000000794d */ /* 0x000fea0003800000 */
.L_x_56:
[----:B------:R-:W-:-:S00]  /*3df0*/  BRA `(.L_x_56) ;  /* 0xfffffffc00fc7947 */ /* 0x000fc0000383ffff */
[----:B------:R-:W-:-:S00]  /*3e00*/  NOP ;  /* 0x0000000000007918 */ /* 0x000fc00000000000 */
[----:B------:R-:W-:-:S00]  /*3e10*/  NOP ;  /* 0x0000000000007918 */ /* 0x000fc00000000000 */
[----:B------:R-:W-:-:S00]  /*3e20*/  NOP ;  /* 0x0000000000007918 */ /* 0x000fc00000000000 */
[----:B------:R-:W-:-:S00]  /*3e30*/  NOP ;  /* 0x0000000000007918 */ /* 0x000fc00000000000 */
[----:B------:R-:W-:-:S00]  /*3e40*/  NOP ;  /* 0x0000000000007918 */ /* 0x000fc00000000000 */
[----:B------:R-:W-:-:S00]  /*3e50*/  NOP ;  /* 0x0000000000007918 */ /* 0x000fc00000000000 */
[----:B------:R-:W-:-:S00]  /*3e60*/  NOP ;  /* 0x0000000000007918 */ /* 0x000fc00000000000 */
[----:B------:R-:W-:-:S00]  /*3e70*/  NOP ;  /* 0x0000000000007918 */ /* 0x000fc00000000000 */
.L_x_844:


//--------------------- .text._ZN3cub18CUB_300001_SM_10006detail6reduce18DeviceReduceKernelINS2_10policy_hubIfyN4cuda3std3__44plusIfEEE10Policy1000EN6thrust24THRUST_300001_SM_1000_NS10device_ptrIfEEyS9_fNS7_10__identityEEEvT0_PT3_T1_NS0_13GridEvenShareISK_EET2_T4_ --------------------------
	.section	.text._ZN3cub18CUB_300001_SM_10006detail6reduce18DeviceReduceKernelINS2_10policy_hubIfyN4cuda3std3__44plusIfEEE10Policy1000EN6thrust24THRUST_300001_SM_1000_NS10device_ptrIfEEyS9_fNS7_10__identityEEEvT0_PT3_T1_NS0_13GridEvenShareISK_EET2_T4_,"ax",@progbits
	.align	128
        .global         _ZN3cub18CUB_300001_SM_10006detail6reduce18DeviceReduceKernelINS2_10policy_hubIfyN4cuda3std3__44plusIfEEE10Policy1000EN6thrust24THRUST_300001_SM_1000_NS10device_ptrIfEEyS9_fNS7_10__identityEEEvT0_PT3_T1_NS0_13GridEvenShareISK_EET2_T4_
        .type           _ZN3cub18CUB_300001_SM_10006detail6reduce18DeviceReduceKernelINS2_10policy_hubIfyN4cuda3std3__44plusIfEEE10Policy1000EN6thrust24THRUST_300001_SM_1000_NS10device_ptrIfEEyS9_fNS7_10__identityEEEvT0_PT3_T1_NS0_13GridEvenShareISK_EET2_T4_,@function
        .size           _ZN3cub18CUB_300001_SM_10006detail6reduce18DeviceReduceKernelINS2_10policy_hubIfyN4cuda3std3__44plusIfEEE10Policy1000EN6thrust24THRUST_300001_SM_1000_NS10device_ptrIfEEyS9_fNS7_10__identityEEEvT0_PT3_T1_NS0_13GridEvenShareISK_EET2_T4_,(.L_x_845 - _ZN3cub18CUB_300001_SM_10006detail6reduce18DeviceReduceKernelINS2_10policy_hubIfyN4cuda3std3__44plusIfEEE10Policy1000EN6thrust24THRUST_300001_SM_1000_NS10device_ptrIfEEyS9_fNS7_10__identityEEEvT0_PT3_T1_NS0_13GridEvenShareISK_EET2_T4_)
        .other          _ZN3cub18CUB_300001_SM_10006detail6reduce18DeviceReduceKernelINS2_10policy_hubIfyN4cuda3std3__44plusIfEEE10Policy1000EN6thrust24THRUST_300001_SM_1000_NS10device_ptrIfEEyS9_fNS7_10__identityEEEvT0_PT3_T1_NS0_13GridEvenShareISK_EET2_T4_,@"STO_CUDA_ENTRY STV_DEFAULT"
_ZN3cub18CUB_300001_SM_10006detail6reduce18DeviceReduceKernelINS2_10policy_hubIfyN4cuda3std3__44plusIfEEE10Policy1000EN6thrust24THRUST_300001_SM_1000_NS10device_ptrIfEEyS9_fNS7_10__identityEEEvT0_PT3_T1_NS0_13GridEvenShareISK_EET2_T4_:
.text._ZN3cub18CUB_300001_SM_10006detail6reduce18DeviceReduceKernelINS2_10policy_hubIfyN4cuda3std3__44plusIfEEE10Policy1000EN6thrust24THRUST_300001_SM_1000_NS10device_ptrIfEEyS9_fNS7_10__identityEEEvT0_PT3_T1_NS0_13GridEvenShareISK_EET2_T4_:
[----:B------:R-:W-:Y:S08]  /*0000*/  LDC R1, c[0x0][0x37c] ;  /* 0x0000df00ff017b82 */ /* 0x000ff00000000800 */
[----:B------:R-:W0:Y:S01]  /*0010*/  S2UR UR16, SR_CTAID.X ;  /* 0x00000000001079c3 */ /* 0x000e220000002500 */
[----:B------:R-:W1:Y:S01]  /*0020*/  LDCU.64 UR8, c[0x0][0x3b8] ;  /* 0x00007700ff0877ac */ /* 0x000e620008000a00 */
[----:B------:R-:W-:Y:S01]  /*0030*/  BSSY.RECONVERGENT B0, `(.L_x_57) ;  /* 0x0000229000007945 */ /* 0x000fe20003800200 */
[----:B------:R-:W2:Y:S01]  /*0040*/  LDCU UR5, c[0x0][0x3c0] ;  /* 0x00007800ff0577ac */ /* 0x000ea20008000800 */
[----:B------:R-:W3:Y:S01]  /*0050*/  LDCU.64 UR14, c[0x0][0x358] ;  /* 0x00006b00ff0e77ac */ /* 0x000ee20008000a00 */
[----:B-1----:R-:W-:-:S02]  /*0060*/  IMAD.U32 R2, RZ, RZ, UR8 ;  /* 0x00000008ff027e24 */ /* 0x002fc4000f8e00ff */
[----:B------:R-:W-:Y:S01]  /*0070*/  IMAD.U32 R3, RZ, RZ, UR9 ;  /* 0x00000009ff037e24 */ /* 0x000fe2000f8e00ff */
[----:B--2---:R-:W-:Y:S02]  /*0080*/  USHF.L.U32 UR5, UR5, 0xc, URZ ;  /* 0x0000000c05057899 */ /* 0x004fe400080006ff */
[----:B0-----:R-:W-:Y:S02]  /*0090*/  USHF.L.U32 UR7, UR16, 0xc, URZ ;  /* 0x0000000c10077899 */ /* 0x001fe400080006ff */
[----:B------:R-:W-:-:S04]  /*00a0*/  USHF.R.S32.HI UR4, URZ, 0x1f, UR5 ;  /* 0x0000001fff047899 */ /* 0x000fc80008011405 */
[----:B------:R-:W-:-:S04]  /*00b0*/  IADD3 R23, P1, PT, R2, -UR7, RZ ;  /* 0x8000000702177c10 */ /* 0x000fc8000ff3e0ff */
[----:B------:R-:W-:Y:S02]  /*00c0*/  ISETP.GT.U32.AND P0, PT, R23, 0xfff, PT ;  /* 0x00000fff1700780c */ /* 0x000fe40003f04070 */
[----:B------:R-:W-:-:S04]  /*00d0*/  IADD3.X R22, PT, PT, R3, -0x1, RZ, P1, !PT ;  /* 0xffffffff03167810 */ /* 0x000fc80000ffe4ff */
[----:B------:R-:W-:-:S13]  /*00e0*/  ISETP.GT.U32.AND.EX P0, PT, R22, RZ, PT, P0 ;  /* 0x000000ff1600720c */ /* 0x000fda0003f04100 */
[----:B---3--:R-:W-:Y:S05]  /*00f0*/  @P0 BRA `(.L_x_58) ;  /* 0x0000000c00c40947 */ /* 0x008fea0003800000 */
[----:B------:R-:W0:Y:S01]  /*0100*/  S2R R0, SR_TID.X ;  /* 0x0000000000007919 */ /* 0x000e220000002100 */
[----:B------:R-:W-:Y:S01]  /*0110*/  IADD3 R5, PT, PT, R2, -UR7, RZ ;  /* 0x8000000702057c10 */ /* 0x000fe2000fffe0ff */
[----:B------:R-:W-:Y:S01]  /*0120*/  BSSY.RECONVERGENT B1, `(.L_x_59) ;  /* 0x000000a000017945 */ /* 0x000fe20003800200 */
[----:B------:R-:W-:Y:S02]  /*0130*/  IMAD.MOV.U32 R4, RZ, RZ, RZ ;  /* 0x000000ffff047224 */ /* 0x000fe400078e00ff */
[----:B0-----:R-:W-:Y:S02]  /*0140*/  ISETP.GE.AND P0, PT, R0, R5, PT ;  /* 0x000000050000720c */ /* 0x001fe40003f06270 */
[----:B------:R-:W-:-:S11]  /*0150*/  MOV R6, R0 ;  /* 0x0000000000067202 */ /* 0x000fd60000000f00 */
[----:B------:R-:W-:Y:S05]  /*0160*/  @P0 BRA `(.L_x_60) ;  /* 0x0000000000140947 */ /* 0x000fea0003800000 */
[----:B------:R-:W0:Y:S01]  /*0170*/  LDC.64 R8, c[0x0][0x380] ;  /* 0x0000e000ff087b82 */ /* 0x000e220000000a00 */
[----:B------:R-:W-:-:S04]  /*0180*/  VIADD R3, R0, UR7 ;  /* 0x0000000700037c36 */ /* 0x000fc80008000000 */
[----:B0-----:R-:W-:-:S05]  /*0190*/  IMAD.WIDE.U32 R8, R3, 0x4, R8 ;  /* 0x0000000403087825 */ /* 0x001fca00078e0008 */
[----:B------:R0:W5:Y:S01]  /*01a0*/  LDG.E R4, desc[UR14][R8.64] ;  /* 0x0000000e08047981 */ /* 0x000162000c1e1900 */
[----:B------:R-:W-:-:S07]  /*01b0*/  IADD3 R6, PT, PT, R0, 0x100, RZ ;  /* 0x0000010000067810 */ /* 0x000fce0007ffe0ff */
.L_x_60:
[----:B------:R-:W-:Y:S05]  /*01c0*/  BSYNC.RECONVERGENT B1 ;  /* 0x0000000000017941 */ /* 0x000fea0003800200 */
.L_x_59:
[----:B------:R-:W-:Y:S01]  /*01d0*/  ISETP.GE.AND P0, PT, R6, R5, PT ;  /* 0x000000050600720c */ /* 0x000fe20003f06270 */
[----:B------:R-:W-:-:S12]  /*01e0*/  BSSY.RECONVERGENT B1, `(.L_x_61) ;  /* 0x0000079000017945 */ /* 0x000fd80003800200 */
[----:B------:R-:W-:Y:S05]  /*01f0*/  @P0 BRA `(.L_x_62) ;  /* 0x0000000400dc0947 */ /* 0x000fea0003800000 */
[----:B------:R-:W-:Y:S01]  /*0200*/  LOP3.LUT R3, RZ, R6, RZ, 0x33, !PT ;  /* 0x00000006ff037212 */ /* 0x000fe200078e33ff */
[----:B------:R-:W-:Y:S03]  /*0210*/  BSSY.RECONVERGENT B2, `(.L_x_63) ;  /* 0x0000037000027945 */ /* 0x000fe60003800200 */
[----:B------:R-:W-:-:S04]  /*0220*/  IADD3 R3, PT, PT, R2, -UR7, R3 ;  /* 0x8000000702037c10 */ /* 0x000fc8000fffe003 */
[C---:B------:R-:W-:Y:S02]  /*0230*/  ISETP.GE.U32.AND P1, PT, R3.reuse, 0xf00, PT ;  /* 0x00000f000300780c */ /* 0x040fe40003f26070 */
[----:B------:R-:W-:-:S04]  /*0240*/  LEA.HI R7, R3, 0x1, RZ, 0x18 ;  /* 0x0000000103077811 */ /* 0x000fc800078fc0ff */
[----:B------:R-:W-:-:S04]  /*0250*/  LOP3.LUT R22, R7, 0xf, RZ, 0xc0, !PT ;  /* 0x0000000f07167812 */ /* 0x000fc800078ec0ff */
[----:B------:R-:W-:-:S03]  /*0260*/  ISETP.NE.AND P0, PT, R22, RZ, PT ;  /* 0x000000ff1600720c */ /* 0x000fc60003f05270 */
[----:B------:R-:W-:Y:S10]  /*0270*/  @!P1 BRA `(.L_x_64) ;  /* 0x0000000000c09947 */ /* 0x000ff40003800000 */
[----:B------:R-:W1:Y:S01]  /*0280*/  LDCU.64 UR8, c[0x0][0x380] ;  /* 0x00007000ff0877ac */ /* 0x000e620008000a00 */
[----:B------:R-:W-:Y:S01]  /*0290*/  IMAD.WIDE.U32 R2, R6, 0x4, RZ ;  /* 0x0000000406027825 */ /* 0x000fe200078e00ff */
[----:B------:R-:W-:Y:S01]  /*02a0*/  LOP3.LUT R11, R7, 0x1fffff0, RZ, 0xc0, !PT ;  /* 0x01fffff0070b7812 */ /* 0x000fe200078ec0ff */
[----:B------:R-:W-:-:S04]  /*02b0*/  UIMAD.WIDE.U32 UR4, UR16, 0x4000, URZ ;  /* 0x00004000100478a5 */ /* 0x000fc8000f8e00ff */
[----:B------:R-:W-:Y:S02]  /*02c0*/  IMAD.MOV R11, RZ, RZ, -R11 ;  /* 0x000000ffff0b7224 */ /* 0x000fe400078e0a0b */
[----:B------:R-:W-:Y:S02]  /*02d0*/  LOP3.LUT R2, R2, UR4, RZ, 0xfc, !PT ;  /* 0x0000000402027c12 */ /* 0x000fe4000f8efcff */
[----:B------:R-:W-:Y:S02]  /*02e0*/  LOP3.LUT R3, R3, UR5, RZ, 0xfc, !PT ;  /* 0x0000000503037c12 */ /* 0x000fe4000f8efcff */
[----:B-1----:R-:W-:-:S04]  /*02f0*/  IADD3 R2, P1, PT, R2, UR8, RZ ;  /* 0x0000000802027c10 */ /* 0x002fc8000ff3e0ff */
[----:B------:R-:W-:-:S04]  /*0300*/  IADD3 R2, P2, PT, R2, 0x2000, RZ ;  /* 0x0000200002027810 */ /* 0x000fc80007f5e0ff */
[----:B------:R-:W-:-:S09]  /*0310*/  IADD3.X R3, PT, PT, RZ, UR9, R3, P2, P1 ;  /* 0x00000009ff037c10 */ /* 0x000fd200097e2403 */
.L_x_65:
[----:B------:R-:W2:Y:S04]  /*0320*/  LDG.E R21, desc[UR14][R2.64+-0x2000] ;  /* 0xffe0000e02157981 */ /* 0x000ea8000c1e1900 */
[----:B------:R-:W3:Y:S04]  /*0330*/  LDG.E R20, desc[UR14][R2.64+-0x1c00] ;  /* 0xffe4000e02147981 */ /* 0x000ee8000c1e1900 */
[----:B------:R-:W4:Y:S04]  /*0340*/  LDG.E R23, desc[UR14][R2.64+-0x1800] ;  /* 0xffe8000e02177981 */ /* 0x000f28000c1e1900 */
        /* <DEDUP_REMOVED lines=11> */
[----:B0-----:R-:W4:Y:S04]  /*0400*/  LDG.E R9, desc[UR14][R2.64+0x1800] ;  /* 0x0018000e02097981 */ /* 0x001f28000c1e1900 */
[----:B------:R0:W4:Y:S01]  /*0410*/  LDG.E R8, desc[UR14][R2.64+0x1c00] ;  /* 0x001c000e02087981 */ /* 0x000122000c1e1900 */
[----:B------:R-:W-:-:S02]  /*0420*/  IADD3 R11, PT, PT, R11, 0x10, RZ ;  /* 0x000000100b0b7810 */ /* 0x000fc40007ffe0ff */
[----:B------:R-:W-:Y:S02]  /*0430*/  IADD3 R6, PT, PT, R6, 0x1000, RZ ;  /* 0x0000100006067810 */ /* 0x000fe40007ffe0ff */
[----:B------:R-:W-:Y:S02]  /*0440*/  ISETP.NE.AND P1, PT, R11, RZ, PT ;  /* 0x000000ff0b00720c */ /* 0x000fe40003f25270 */
[----:B0-----:R-:W-:-:S05]  /*0450*/  IADD3 R2, P2, PT, R2, 0x4000, RZ ;  /* 0x0000400002027810 */ /* 0x001fca0007f5e0ff */
[----:B------:R-:W-:Y:S02]  /*0460*/  IMAD.X R3, RZ, RZ, R3, P2 ;  /* 0x000000ffff037224 */ /* 0x000fe400010e0603 */
        /* <DEDUP_REMOVED lines=16> */
[----:B------:R-:W-:Y:S06]  /*0570*/  @P1 BRA `(.L_x_65) ;  /* 0xfffffffc00681947 */ /* 0x000fec000383ffff */
.L_x_64:
[----:B------:R-:W-:Y:S05]  /*0580*/  BSYNC.RECONVERGENT B2 ;  /* 0x0000000000027941 */ /* 0x000fea0003800200 */
.L_x_63:
[----:B------:R-:W-:Y:S05]  /*0590*/  @!P0 BRA `(.L_x_62) ;  /* 0x0000000000f48947 */ /* 0x000fea0003800000 */
[----:B------:R-:W-:Y:S01]  /*05a0*/  ISETP.GE.U32.AND P0, PT, R22, 0x8, PT ;  /* 0x000000081600780c */ /* 0x000fe20003f06070 */
[----:B------:R-:W-:Y:S01]  /*05b0*/  BSSY.RECONVERGENT B2, `(.L_x_66) ;  /* 0x000001a000027945 */ /* 0x000fe20003800200 */
[----:B------:R-:W-:-:S04]  /*05c0*/  LOP3.LUT R10, R7, 0x7, RZ, 0xc0, !PT ;  /* 0x00000007070a7812 */ /* 0x000fc800078ec0ff */
[----:B------:R-:W-:-:S07]  /*05d0*/  ISETP.NE.AND P1, PT, R10, RZ, PT ;  /* 0x000000ff0a00720c */ /* 0x000fce0003f25270 */
[----:B------:R-:W-:Y:S06]  /*05e0*/  @!P0 BRA `(.L_x_67) ;  /* 0x0000000000588947 */ /* 0x000fec0003800000 */
[----:B------:R-:W1:Y:S01]  /*05f0*/  LDCU.64 UR4, c[0x0][0x380] ;  /* 0x00007000ff0477ac */ /* 0x000e620008000a00 */
[----:B------:R-:W-:-:S04]  /*0600*/  IADD3 R3, P0, PT, R6, UR7, RZ ;  /* 0x0000000706037c10 */ /* 0x000fc8000ff1e0ff */
[----:B0-----:R-:W-:Y:S02]  /*0610*/  LEA.HI.X.SX32 R8, R6, RZ, 0x1, P0 ;  /* 0x000000ff06087211 */ /* 0x001fe400000f0eff */
[----:B-1----:R-:W-:-:S04]  /*0620*/  LEA R2, P0, R3, UR4, 0x2 ;  /* 0x0000000403027c11 */ /* 0x002fc8000f8010ff */
[----:B------:R-:W-:-:S05]  /*0630*/  LEA.HI.X R3, R3, UR5, R8, 0x2, P0 ;  /* 0x0000000503037c11 */ /* 0x000fca00080f1408 */
[----:B------:R-:W2:Y:S04]  /*0640*/  LDG.E R9, desc[UR14][R2.64] ;  /* 0x0000000e02097981 */ /* 0x000ea8000c1e1900 */
[----:B------:R-:W3:Y:S04]  /*0650*/  LDG.E R8, desc[UR14][R2.64+0x400] ;  /* 0x0004000e02087981 */ /* 0x000ee8000c1e1900 */
[----:B------:R-:W4:Y:S04]  /*0660*/  LDG.E R11, desc[UR14][R2.64+0x800] ;  /* 0x0008000e020b7981 */ /* 0x000f28000c1e1900 */
[----:B------:R-:W4:Y:S04]  /*0670*/  LDG.E R13, desc[UR14][R2.64+0xc00] ;  /* 0x000c000e020d7981 */ /* 0x000f28000c1e1900 */
[----:B------:R-:W4:Y:S04]  /*0680*/  LDG.E R15, desc[UR14][R2.64+0x1000] ;  /* 0x0010000e020f7981 */ /* 0x000f28000c1e1900 */
[----:B------:R-:W4:Y:S04]  /*0690*/  LDG.E R17, desc[UR14][R2.64+0x1400] ;  /* 0x0014000e02117981 */ /* 0x000f28000c1e1900 */
[----:B------:R-:W4:Y:S04]  /*06a0*/  LDG.E R19, desc[UR14][R2.64+0x1800] ;  /* 0x0018000e02137981 */ /* 0x000f28000c1e1900 */
[----:B------:R-:W4:Y:S01]  /*06b0*/  LDG.E R21, desc[UR14][R2.64+0x1c00] ;  /* 0x001c000e02157981 */ /* 0x000f22000c1e1900 */
[----:B------:R-:W-:-:S02]  /*06c0*/  VIADD R6, R6, 0x800 ;  /* 0x0000080006067836 */ /* 0x000fc40000000000 */
        /* <DEDUP_REMOVED lines=8> */
.L_x_67:
[----:B------:R-:W-:Y:S05]  /*0750*/  BSYNC.RECONVERGENT B2 ;  /* 0x0000000000027941 */ /* 0x000fea0003800200 */
.L_x_66:
        /* <DEDUP_REMOVED lines=14> */
[----:B------:R-:W4:Y:S01]  /*0840*/  LDG.E R13, desc[UR14][R2.64+0xc00] ;  /* 0x000c000e020d7981 */ /* 0x000f22000c1e1900 */
[----:B------:R-:W-:Y:S01]  /*0850*/  IADD3 R6, PT, PT, R6, 0x400, RZ ;  /* 0x0000040006067810 */ /* 0x000fe20007ffe0ff */
[----:B--2--5:R-:W-:-:S04]  /*0860*/  FADD R9, R4, R9 ;  /* 0x0000000904097221 */ /* 0x024fc80000000000 */
[----:B---3--:R-:W-:-:S04]  /*0870*/  FADD R8, R9, R8 ;  /* 0x0000000809087221 */ /* 0x008fc80000000000 */
[----:B----4-:R-:W-:-:S04]  /*0880*/  FADD R8, R8, R11 ;  /* 0x0000000b08087221 */ /* 0x010fc80000000000 */
[----:B------:R-:W-:-:S07]  /*0890*/  FADD R4, R8, R13 ;  /* 0x0000000d08047221 */ /* 0x000fce0000000000 */
.L_x_69:
[----:B------:R-:W-:Y:S05]  /*08a0*/  BSYNC.RECONVERGENT B2 ;  /* 0x0000000000027941 */ /* 0x000fea0003800200 */
.L_x_68:
[----:B------:R-:W-:Y:S05]  /*08b0*/  @!P1 BRA `(.L_x_62) ;  /* 0x00000000002c9947 */ /* 0x000fea0003800000 */
[----:B------:R-:W1:Y:S01]  /*08c0*/  LDC.64 R2, c[0x0][0x380] ;  /* 0x0000e000ff027b82 */ /* 0x000e620000000a00 */
[----:B0-----:R-:W-:Y:S01]  /*08d0*/  IMAD.U32 R9, RZ, RZ, UR16 ;  /* 0x00000010ff097e24 */ /* 0x001fe2000f8e00ff */
[----:B------:R-:W-:-:S03]  /*08e0*/  IADD3 R7, PT, PT, -R7, RZ, RZ ;  /* 0x000000ff07077210 */ /* 0x000fc60007ffe1ff */
[----:B-1----:R-:W-:-:S07]  /*08f0*/  IMAD.WIDE.U32 R2, R9, 0x4000, R2 ;  /* 0x0000400009027825 */ /* 0x002fce00078e0002 */
.L_x_70:
[----:B------:R-:W-:-:S06]  /*0900*/  IMAD.WIDE R8, R6, 0x4, R2 ;  /* 0x0000000406087825 */ /* 0x000fcc00078e0202 */
[----:B------:R-:W2:Y:S01]  /*0910*/  LDG.E R9, desc[UR14][R8.64] ;  /* 0x0000000e08097981 */ /* 0x000ea2000c1e1900 */
[----:B------:R-:W-:Y:S01]  /*0920*/  VIADD R7, R7, 0x1 ;  /* 0x0000000107077836 */ /* 0x000fe20000000000 */
[----:B------:R-:W-:-:S04]  /*0930*/  IADD3 R6, PT, PT, R6, 0x100, RZ ;  /* 0x0000010006067810 */ /* 0x000fc80007ffe0ff */
[----:B------:R-:W-:Y:S01]  /*0940*/  ISETP.NE.AND P0, PT, R7, RZ, PT ;  /* 0x000000ff0700720c */ /* 0x000fe20003f05270 */
[----:B--2--5:R-:W-:-:S12]  /*0950*/  FADD R4, R9, R4 ;  /* 0x0000000409047221 */ /* 0x024fd80000000000 */
[----:B------:R-:W-:Y:S05]  /*0960*/  @P0 BRA `(.L_x_70) ;  /* 0xfffffffc00e40947 */ /* 0x000fea000383ffff */
.L_x_62:
[----:B------:R-:W-:Y:S05]  /*0970*/  BSYNC.RECONVERGENT B1 ;  /* 0x0000000000017941 */ /* 0x000fea0003800200 */
.L_x_61:
[----:B------:R-:W-:Y:S01]  /*0980*/  ISETP.GE.AND P0, PT, R5, 0x100, PT ;  /* 0x000001000500780c */ /* 0x000fe20003f06270 */
[----:B-----5:R-:W-:-:S12]  /*0990*/  IMAD.MOV.U32 R11, RZ, RZ, R4 ;  /* 0x000000ffff0b7224 */ /* 0x020fd800078e0004 */
[----:B------:R-:W-:Y:S05]  /*09a0*/  @!P0 BRA `(.L_x_71) ;  /* 0x0000000000ac8947 */ /* 0x000fea0003800000 */
[----:B------:R-:W1:Y:S01]  /*09b0*/  S2R R7, SR_LANEID ;  /* 0x0000000000077919 */ /* 0x000e620000000000 */
[----:B------:R-:W2:Y:S02]  /*09c0*/  SHFL.DOWN PT, R2, R11, 0x1, 0x1f ;  /* 0x08201f000b027f89 */ /* 0x000ea400000e0000 */
[----:B--2---:R-:W-:Y:S01]  /*09d0*/  FADD R2, R2, R11 ;  /* 0x0000000b02027221 */ /* 0x004fe20000000000 */
[C---:B-1----:R-:W-:Y:S02]  /*09e0*/  ISETP.GT.AND P0, PT, R7.reuse, 0x1e, PT ;  /* 0x0000001e0700780c */ /* 0x042fe40003f04270 */
[----:B------:R-:W-:Y:S02]  /*09f0*/  ISETP.NE.AND P1, PT, R7, RZ, PT ;  /* 0x000000ff0700720c */ /* 0x000fe40003f25270 */
[----:B------:R-:W-:Y:S02]  /*0a00*/  FSEL R2, R11, R2, P0 ;  /* 0x000000020b027208 */ /* 0x000fe40000000000 */
[----:B------:R-:W-:-:S03]  /*0a10*/  ISETP.GT.AND P0, PT, R7, 0x1d, PT ;  /* 0x0000001d0700780c */ /* 0x000fc60003f04270 */
[----:B------:R-:W1:Y:S06]  /*0a20*/  SHFL.DOWN PT, R3, R2, 0x2, 0x1f ;  /* 0x08401f0002037f89 */ /* 0x000e6c00000e0000 */
[----:B------:R-:W2:Y:S01]  /*0a30*/  @!P1 S2R R6, SR_CgaCtaId ;  /* 0x0000000000069919 */ /* 0x000ea20000008800 */
[----:B------:R-:W-:Y:S02]  /*0a40*/  @!P1 MOV R5, 0x400 ;  /* 0x0000040000059802 */ /* 0x000fe40000000f00 */
[----:B------:R-:W-:-:S04]  /*0a50*/  @!P1 SHF.R.U32.HI R4, RZ, 0x3, R0 ;  /* 0x00000003ff049819 */ /* 0x000fc80000011600 */
[----:B------:R-:W-:Y:S01]  /*0a60*/  @!P1 LOP3.LUT R4, R4, 0x7c, RZ, 0xc0, !PT ;  /* 0x0000007c04049812 */ /* 0x000fe200078ec0ff */
[----:B-1----:R-:W-:Y:S01]  /*0a70*/  @!P0 FADD R2, R2, R3 ;  /* 0x0000000302028221 */ /* 0x002fe20000000000 */
[----:B------:R-:W-:-:S04]  /*0a80*/  ISETP.GT.AND P0, PT, R7, 0x1b, PT ;  /* 0x0000001b0700780c */ /* 0x000fc80003f04270 */
[----:B------:R-:W1:Y:S01]  /*0a90*/  SHFL.DOWN PT, R3, R2, 0x4, 0x1f ;  /* 0x08801f0002037f89 */ /* 0x000e6200000e0000 */
[----:B--2---:R-:W-:-:S04]  /*0aa0*/  @!P1 LEA R5, R6, R5, 0x18 ;  /* 0x0000000506059211 */ /* 0x004fc800078ec0ff */
[----:B------:R-:W-:-:S04]  /*0ab0*/  @!P1 IADD3 R4, PT, PT, R4, R5, RZ ;  /* 0x0000000504049210 */ /* 0x000fc80007ffe0ff */
[----:B-1----:R-:W-:Y:S01]  /*0ac0*/  @!P0 FADD R2, R2, R3 ;  /* 0x0000000302028221 */ /* 0x002fe20000000000 */
[----:B------:R-:W-:-:S04]  /*0ad0*/  ISETP.GT.AND P0, PT, R7, 0x17, PT ;  /* 0x000000170700780c */ /* 0x000fc80003f04270 */
[----:B------:R-:W1:Y:S09]  /*0ae0*/  SHFL.DOWN PT, R3, R2, 0x8, 0x1f ;  /* 0x09001f0002037f89 */ /* 0x000e7200000e0000 */
[----:B-1----:R-:W-:Y:S01]  /*0af0*/  @!P0 FADD R2, R2, R3 ;  /* 0x0000000302028221 */ /* 0x002fe20000000000 */
[----:B------:R-:W-:-:S04]  /*0b00*/  ISETP.NE.AND P0, PT, R0, RZ, PT ;  /* 0x000000ff0000720c */ /* 0x000fc80003f05270 */
[----:B------:R-:W1:Y:S02]  /*0b10*/  SHFL.DOWN PT, R3, R2, 0x10, 0x1f ;  /* 0x0a001f0002037f89 */ /* 0x000e6400000e0000 */
[----:B-1----:R-:W-:-:S05]  /*0b20*/  FADD R3, R2, R3 ;  /* 0x0000000302037221 */ /* 0x002fca0000000000 */
[----:B------:R2:W-:Y:S01]  /*0b30*/  @!P1 STS [R4+0x8], R3 ;  /* 0x0000080304009388 */ /* 0x0005e20000000800 */
[----:B------:R-:W-:Y:S01]  /*0b40*/  BAR.SYNC.DEFER_BLOCKING 0x0 ;  /* 0x0000000000007b1d */ /* 0x000fe20000010000 */
[----:B------:R-:W-:-:S04]  /*0b50*/  ISETP.GT.AND P1, PT, R7, 0xf, PT ;  /* 0x0000000f0700780c */ /* 0x000fc80003f24270 */
[----:B0-----:R-:W-:Y:S01]  /*0b60*/  FSEL R9, R2, R3, P1 ;  /* 0x0000000302097208 */ /* 0x001fe20000800000 */
[----:B------:R-:W-:Y:S08]  /*0b70*/  @P0 BRA `(.L_x_72) ;  /* 0x0000001400d00947 */ /* 0x000ff00003800000 */
[----:B------:R-:W0:Y:S01]  /*0b80*/  S2UR UR5, SR_CgaCtaId ;  /* 0x00000000000579c3 */ /* 0x000e220000008800 */
[----:B------:R-:W-:Y:S02]  /*0b90*/  UMOV UR4, 0x400 ;  /* 0x0000040000047882 */ /* 0x000fe40000000000 */
[----:B0-----:R-:W-:-:S09]  /*0ba0*/  ULEA UR4, UR5, UR4, 0x18 ;  /* 0x0000000405047291 */ /* 0x001fd2000f8ec0ff */
[----:B------:R-:W0:Y:S04]  /*0bb0*/  LDS R0, [UR4+0xc] ;  /* 0x00000c04ff007984 */ /* 0x000e280008000800 */
[----:B--2---:R-:W1:Y:S04]  /*0bc0*/  LDS.128 R4, [UR4+0x10] ;  /* 0x00001004ff047984 */ /* 0x004e680008000c00 */
        /* <DEDUP_REMOVED lines=9> */
.L_x_71:
[----:B0-----:R-:W0:Y:S01]  /*0c60*/  S2R R9, SR_LANEID ;  /* 0x0000000000097919 */ /* 0x001e220000000000 */
[----:B------:R-:W-:-:S05]  /*0c70*/  LOP3.LUT R2, R0, 0x3e0, RZ, 0xc0, !PT ;  /* 0x000003e000027812 */ /* 0x000fca00078ec0ff */
[----:B------:R-:W-:Y:S01]  /*0c80*/  VIADD R4, R2, 0x20 ;  /* 0x0000002002047836 */ /* 0x000fe20000000000 */
[----:B------:R-:W-:-:S04]  /*0c90*/  LOP3.LUT R2, RZ, R2, RZ, 0x33, !PT ;  /* 0x00000002ff027212 */ /* 0x000fc800078e33ff */
[----:B------:R-:W-:Y:S02]  /*0ca0*/  ISETP.GT.AND P0, PT, R4, R5, PT ;  /* 0x000000050400720c */ /* 0x000fe40003f04270 */
[----:B------:R-:W-:-:S04]  /*0cb0*/  IADD3 R2, PT, PT, R5, R2, RZ ;  /* 0x0000000205027210 */ /* 0x000fc80007ffe0ff */
[----:B------:R-:W-:-:S05]  /*0cc0*/  SEL R2, R2, 0x1f, P0 ;  /* 0x0000001f02027807 */ /* 0x000fca0000000000 */
[----:B------:R-:W1:Y:S01]  /*0cd0*/  SHFL.DOWN PT, R3, R11, 0x1, R2 ;  /* 0x082000000b037989 */ /* 0x000e6200000e0002 */
[C---:B0-----:R-:W-:Y:S01]  /*0ce0*/  ISETP.GE.AND P0, PT, R9.reuse, R2, PT ;  /* 0x000000020900720c */ /* 0x041fe20003f06270 */
[C---:B------:R-:W-:Y:S01]  /*0cf0*/  VIADD R7, R9.reuse, 0x2 ;  /* 0x0000000209077836 */ /* 0x040fe20000000000 */
[----:B------:R-:W-:-:S11]  /*0d00*/  ISETP.NE.AND P1, PT, R9, RZ, PT ;  /* 0x000000ff0900720c */ /* 0x000fd60003f25270 */
[----:B-1----:R-:W-:Y:S01]  /*0d10*/  @!P0 FADD R11, R3, R11 ;  /* 0x0000000b030b8221 */ /* 0x002fe20000000000 */
[----:B------:R-:W-:Y:S01]  /*0d20*/  ISETP.GT.AND P0, PT, R7, R2, PT ;  /* 0x000000020700720c */ /* 0x000fe20003f04270 */
[----:B------:R-:W0:Y:S01]  /*0d30*/  @!P1 S2R R13, SR_CgaCtaId ;  /* 0x00000000000d9919 */ /* 0x000e220000008800 */
[----:B------:R-:W-:Y:S02]  /*0d40*/  IADD3 R7, PT, PT, R9, 0x4, RZ ;  /* 0x0000000409077810 */ /* 0x000fe40007ffe0ff */
[----:B------:R-:W-:Y:S01]  /*0d50*/  @!P1 MOV R6, 0x400 ;  /* 0x0000040000069802 */ /* 0x000fe20000000f00 */
[----:B------:R-:W1:Y:S01]  /*0d60*/  SHFL.DOWN PT, R3, R11, 0x2, R2 ;  /* 0x084000000b037989 */ /* 0x000e6200000e0002 */
[----:B------:R-:W-:-:S04]  /*0d70*/  @!P1 SHF.R.U32.HI R4, RZ, 0x3, R0 ;  /* 0x00000003ff049819 */ /* 0x000fc80000011600 */
[----:B------:R-:W-:-:S03]  /*0d80*/  @!P1 LOP3.LUT R4, R4, 0x7c, RZ, 0xc0, !PT ;  /* 0x0000007c04049812 */ /* 0x000fc600078ec0ff */
[----:B-1----:R-:W-:Y:S01]  /*0d90*/  @!P0 FADD R11, R11, R3 ;  /* 0x000000030b0b8221 */ /* 0x002fe20000000000 */
[----:B------:R-:W-:Y:S01]  /*0da0*/  ISETP.GT.AND P0, PT, R7, R2, PT ;  /* 0x000000020700720c */ /* 0x000fe20003f04270 */
[----:B------:R-:W-:Y:S01]  /*0db0*/  VIADD R7, R9, 0x8 ;  /* 0x0000000809077836 */ /* 0x000fe20000000000 */
[----:B0-----:R-:W-:Y:S02]  /*0dc0*/  @!P1 LEA R13, R13, R6, 0x18 ;  /* 0x000000060d0d9211 */ /* 0x001fe400078ec0ff */
[----:B------:R-:W0:Y:S03]  /*0dd0*/  SHFL.DOWN PT, R3, R11, 0x4, R2 ;  /* 0x088000000b037989 */ /* 0x000e2600000e0002 */
[----:B------:R-:W-:-:S06]  /*0de0*/  @!P1 IMAD.IADD R4, R4, 0x1, R13 ;  /* 0x0000000104049824 */ /* 0x000fcc00078e020d */
[----:B0-----:R-:W-:Y:S01]  /*0df0*/  @!P0 FADD R11, R11, R3 ;  /* 0x000000030b0b8221 */ /* 0x001fe20000000000 */
[-C--:B------:R-:W-:Y:S02]  /*0e00*/  ISETP.GT.AND P0, PT, R7, R2.reuse, PT ;  /* 0x000000020700720c */ /* 0x080fe40003f04270 */
[----:B------:R-:W-:Y:S02]  /*0e10*/  IADD3 R7, PT, PT, R9, 0x10, RZ ;  /* 0x0000001009077810 */ /* 0x000fe40007ffe0ff */
[----:B------:R-:W0:Y:S09]  /*0e20*/  SHFL.DOWN PT, R3, R11, 0x8, R2 ;  /* 0x090000000b037989 */ /* 0x000e3200000e0002 */
[----:B0-----:R-:W-:Y:S01]  /*0e30*/  @!P0 FADD R11, R11, R3 ;  /* 0x000000030b0b8221 */ /* 0x001fe20000000000 */
[----:B------:R-:W-:-:S04]  /*0e40*/  ISETP.GT.AND P0, PT, R7, R2, PT ;  /* 0x000000020700720c */ /* 0x000fc80003f04270 */
[----:B------:R-:W0:Y:S09]  /*0e50*/  SHFL.DOWN PT, R3, R11, 0x10, R2 ;  /* 0x0a0000000b037989 */ /* 0x000e3200000e0002 */
        /* <DEDUP_REMOVED lines=13> */
[----:B------:R-:W1:Y:S04]  /*0f30*/  LDS R0, [UR4+0xc] ;  /* 0x00000c04ff007984 */ /* 0x000e680008000800 */
[----:B------:R-:W0:Y:S04]  /*0f40*/  LDS.128 R12, [UR4+0x10] ;  /* 0x00001004ff0c7984 */ /* 0x000e280008000c00 */
[----:B------:R-:W2:Y:S01]  /*0f50*/  LDS.64 R2, [UR4+0x20] ;  /* 0x00002004ff027984 */ /* 0x000ea20008000a00 */
[----:B-1----:R-:W-:Y:S01]  /*0f60*/  @P2 FADD R9, R9, R0 ;  /* 0x0000000009092221 */ /* 0x002fe20000000000 */
[----:B------:R-:W-:-:S03]  /*0f70*/  ISETP.GT.AND P2, PT, R5, 0xa0, PT ;  /* 0x000000a00500780c */ /* 0x000fc60003f44270 */
[----:B0-----:R-:W-:Y:S01]  /*0f80*/  @P4 FADD R9, R9, R12 ;  /* 0x0000000c09094221 */ /* 0x001fe20000000000 */
        /* <DEDUP_REMOVED lines=8> */
.L_x_58:
[----:B------:R-:W0:Y:S01]  /*1010*/  S2R R0, SR_TID.X ;  /* 0x0000000000007919 */ /* 0x000e220000002100 */
[----:B------:R-:W1:Y:S01]  /*1020*/  LDC.64 R4, c[0x0][0x380] ;  /* 0x0000e000ff047b82 */ /* 0x000e620000000a00 */
[----:B0-----:R-:W-:-:S04]  /*1030*/  VIADD R7, R0, UR7 ;  /* 0x0000000700077c36 */ /* 0x001fc80008000000 */
[----:B-1----:R-:W-:-:S05]  /*1040*/  IMAD.WIDE.U32 R4, R7, 0x4, R4 ;  /* 0x0000000407047825 */ /* 0x002fca00078e0004 */
[----:B------:R-:W2:Y:S04]  /*1050*/  LDG.E R7, desc[UR14][R4.64] ;  /* 0x0000000e04077981 */ /* 0x000ea8000c1e1900 */
[----:B------:R-:W2:Y:S04]  /*1060*/  LDG.E R8, desc[UR14][R4.64+0x400] ;  /* 0x0004000e04087981 */ /* 0x000ea8000c1e1900 */
[----:B------:R-:W3:Y:S04]  /*1070*/  LDG.E R9, desc[UR14][R4.64+0x800] ;  /* 0x0008000e04097981 */ /* 0x000ee8000c1e1900 */
[----:B------:R-:W3:Y:S04]  /*1080*/  LDG.E R10, desc[UR14][R4.64+0xc00] ;  /* 0x000c000e040a7981 */ /* 0x000ee8000c1e1900 */
[----:B------:R-:W4:Y:S04]  /*1090*/  LDG.E R11, desc[UR14][R4.64+0x1000] ;  /* 0x0010000e040b7981 */ /* 0x000f28000c1e1900 */
[----:B------:R-:W4:Y:S04]  /*10a0*/  LDG.E R12, desc[UR14][R4.64+0x1400] ;  /* 0x0014000e040c7981 */ /* 0x000f28000c1e1900 */
[----:B------:R-:W5:Y:S04]  /*10b0*/  LDG.E R13, desc[UR14][R4.64+0x1800] ;  /* 0x0018000e040d7981 */ /* 0x000f68000c1e1900 */
        /* <DEDUP_REMOVED lines=8> */
[----:B------:R-:W5:Y:S01]  /*1140*/  LDG.E R21, desc[UR14][R4.64+0x3c00] ;  /* 0x003c000e04157981 */ /* 0x000f62000c1e1900 */
[----:B------:R-:W-:-:S04]  /*1150*/  ISETP.GE.U32.AND P0, PT, R23, UR5, PT ;  /* 0x0000000517007c0c */ /* 0x000fc8000bf06070 */
[----:B------:R-:W-:Y:S01]  /*1160*/  ISETP.GE.U32.AND.EX P0, PT, R22, UR4, PT, P0 ;  /* 0x0000000416007c0c */ /* 0x000fe2000bf06100 */
        /* <DEDUP_REMOVED lines=13> */
[----:B------:R-:W-:-:S04]  /*1240*/  FADD R6, R15, R6 ;  /* 0x000000060f067221 */ /* 0x000fc80000000000 */
[----:B------:R-:W-:Y:S01]  /*1250*/  FADD R7, R7, R6 ;  /* 0x0000000607077221 */ /* 0x000fe20000000000 */
[----:B------:R-:W-:Y:S06]  /*1260*/  @!P0 BRA `(.L_x_73) ;  /* 0x0000000c006c8947 */ /* 0x000fec0003800000 */
[----:B------:R-:W-:Y:S01]  /*1270*/  UIADD3 UR8, UP0, UPT, UR5, UR7, URZ ;  /* 0x0000000705087290 */ /* 0x000fe2000ff1e0ff */
[----:B------:R-:W-:Y:S01]  /*1280*/  IADD3 R23, P2, PT, R2, -0x1000, RZ ;  /* 0xfffff00002177810 */ /* 0x000fe20007f5e0ff */
[----:B------:R-:W0:Y:S01]  /*1290*/  LDCU.64 UR12, c[0x0][0x380] ;  /* 0x00007000ff0c77ac */ /* 0x000e220008000a00 */
[----:B------:R-:W-:Y:S02]  /*12a0*/  LOP3.LUT R5, RZ, R0, RZ, 0x33, !PT ;  /* 0x00000000ff057212 */ /* 0x000fe400078e33ff */
[----:B------:R-:W-:Y:S01]  /*12b0*/  IADD3.X R8, PT, PT, R3, -0x1, RZ, P2, !PT ;  /* 0xffffffff03087810 */ /* 0x000fe200017fe4ff */
[----:B------:R-:W-:Y:S01]  /*12c0*/  UIADD3.X UR9, UPT, UPT, URZ, UR4, URZ, UP0, !UPT ;  /* 0x00000004ff097290 */ /* 0x000fe200087fe4ff */
[----:B------:R-:W-:Y:S01]  /*12d0*/  ISETP.LT.U32.AND P0, PT, R23, UR8, PT ;  /* 0x0000000817007c0c */ /* 0x000fe2000bf01070 */
[----:B------:R-:W-:Y:S01]  /*12e0*/  UMOV UR6, UR5 ;  /* 0x0000000500067c82 */ /* 0x000fe20008000000 */
[----:B------:R-:W-:Y:S01]  /*12f0*/  IADD3 R9, P1, PT, R0, UR8, RZ ;  /* 0x0000000800097c10 */ /* 0x000fe2000ff3e0ff */
[----:B------:R-:W-:Y:S01]  /*1300*/  UMOV UR4, URZ ;  /* 0x000000ff00047c82 */ /* 0x000fe20008000000 */
[----:B------:R-:W-:Y:S01]  /*1310*/  IADD3 R5, PT, PT, R2, -UR5, R5 ;  /* 0x8000000502057c10 */ /* 0x000fe2000fffe005 */
[----:B------:R-:W-:Y:S01]  /*1320*/  UMOV UR10, UR8 ;  /* 0x00000008000a7c82 */ /* 0x000fe20008000000 */
[----:B------:R-:W-:Y:S01]  /*1330*/  MOV R11, UR9 ;  /* 0x00000009000b7c02 */ /* 0x000fe20008000f00 */
[----:B------:R-:W-:-:S03]  /*1340*/  IMAD.X R0, RZ, RZ, UR9, P1 ;  /* 0x00000009ff007e24 */ /* 0x000fc600088e06ff */
[----:B------:R-:W-:Y:S02]  /*1350*/  ISETP.GT.U32.AND.EX P0, PT, R11, R8, PT, P0 ;  /* 0x000000080b00720c */ /* 0x000fe40003f04100 */
[----:B0-----:R-:W-:-:S04]  /*1360*/  LEA R6, P2, R9, UR12, 0x2 ;  /* 0x0000000c09067c11 */ /* 0x001fc8000f8410ff */
[----:B------:R-:W-:Y:S02]  /*1370*/  IADD3 R6, P1, PT, R6, 0x2000, RZ ;  /* 0x0000200006067810 */ /* 0x000fe40007f3e0ff */
[----:B------:R-:W-:Y:S02]  /*1380*/  LEA.HI.X R9, R9, UR13, R0, 0x2, P2 ;  /* 0x0000000d09097c11 */ /* 0x000fe400090f1400 */
[----:B------:R-:W-:Y:S01]  /*1390*/  IADD3 R0, PT, PT, R5, -UR7, RZ ;  /* 0x8000000705007c10 */ /* 0x000fe2000fffe0ff */
[----:B------:R-:W-:Y:S02]  /*13a0*/  UMOV UR7, UR9 ;  /* 0x0000000900077c82 */ /* 0x000fe40008000000 */
[----:B------:R-:W-:Y:S01]  /*13b0*/  IMAD.X R9, RZ, RZ, R9, P1 ;  /* 0x000000ffff097224 */ /* 0x000fe200008e0609 */
[----:B------:R-:W-:Y:S06]  /*13c0*/  @P0 BRA `(.L_x_74) ;  /* 0x0000000400000947 */ /* 0x000fec0003800000 */
[----:B------:R-:W0:Y:S01]  /*13d0*/  LDC.64 R2, c[0x0][0x3b8] ;  /* 0x0000ee00ff027b82 */ /* 0x000e220000000a00 */
[----:B------:R-:W1:Y:S01]  /*13e0*/  LDCU.64 UR12, c[0x0][0x380] ;  /* 0x00007000ff0c77ac */ /* 0x000e620008000a00 */
[----:B------:R-:W-:Y:S01]  /*13f0*/  NOP ;  /* 0x0000000000007918 */ /* 0x000fe20000000000 */
.L_x_75:
[----:B------:R-:W2:Y:S02]  /*1400*/  S2R R5, SR_TID.X ;  /* 0x0000000000057919 */ /* 0x000ea40000002100 */
[----:B--2---:R-:W-:-:S04]  /*1410*/  IADD3 R5, P0, PT, R5, UR8, RZ ;  /* 0x0000000805057c10 */ /* 0x004fc8000ff1e0ff */
[----:B------:R-:W-:Y:S02]  /*1420*/  IADD3.X R10, PT, PT, RZ, UR9, RZ, P0, !PT ;  /* 0x00000009ff0a7c10 */ /* 0x000fe400087fe4ff */
[----:B-1----:R-:W-:-:S04]  /*1430*/  LEA R4, P0, R5, UR12, 0x2 ;  /* 0x0000000c05047c11 */ /* 0x002fc8000f8010ff */
[----:B------:R-:W-:-:S05]  /*1440*/  LEA.HI.X R5, R5, UR13, R10, 0x2, P0 ;  /* 0x0000000d05057c11 */ /* 0x000fca00080f140a */
        /* <DEDUP_REMOVED lines=15> */
[----:B------:R1:W5:Y:S01]  /*1540*/  LDG.E R22, desc[UR14][R4.64+0x3c00] ;  /* 0x003c000e04167981 */ /* 0x000362000c1e1900 */
[----:B------:R-:W-:-:S02]  /*1550*/  USHF.R.S32.HI UR11, URZ, 0x1f, UR5 ;  /* 0x0000001fff0b7899 */ /* 0x000fc40008011405 */
[----:B------:R-:W-:-:S04]  /*1560*/  UIADD3 UR6, UP0, UPT, UR5, UR10, URZ ;  /* 0x0000000a05067290 */ /* 0x000fc8000ff1e0ff */
[----:B------:R-:W-:Y:S01]  /*1570*/  UIADD3.X UR7, UPT, UPT, UR11, UR7, URZ, UP0, !UPT ;  /* 0x000000070b077290 */ /* 0x000fe200087fe4ff */
[----:B--2---:R-:W-:Y:S01]  /*1580*/  FADD R7, R24, R7 ;  /* 0x0000000718077221 */ /* 0x004fe20000000000 */
[----:B0-----:R-:W-:-:S04]  /*1590*/  IADD3 R24, P1, PT, R2, -UR8, RZ ;  /* 0x8000000802187c10 */ /* 0x001fc8000ff3e0ff */
[----:B------:R-:W-:Y:S02]  /*15a0*/  ISETP.GE.U32.AND P0, PT, R24, UR5, PT ;  /* 0x0000000518007c0c */ /* 0x000fe4000bf06070 */
[----:B-1----:R-:W-:Y:S01]  /*15b0*/  IADD3.X R4, PT, PT, R3, ~UR9, RZ, P1, !PT ;  /* 0x8000000903047c10 */ /* 0x002fe20008ffe4ff */
[----:B---3--:R-:W-:-:S03]  /*15c0*/  FADD R26, R25, R26 ;  /* 0x0000001a191a7221 */ /* 0x008fc60000000000 */
[----:B------:R-:W-:Y:S01]  /*15d0*/  ISETP.GE.U32.AND.EX P0, PT, R4, UR11, PT, P0 ;  /* 0x0000000b04007c0c */ /* 0x000fe2000bf06100 */
        /* <DEDUP_REMOVED lines=12> */
[----:B------:R-:W-:-:S04]  /*16a0*/  FADD R7, R7, R10 ;  /* 0x0000000a07077221 */ /* 0x000fc80000000000 */
[----:B------:R-:W-:Y:S01]  /*16b0*/  FADD R7, R22, R7 ;  /* 0x0000000716077221 */ /* 0x000fe20000000000 */
[----:B------:R-:W-:Y:S06]  /*16c0*/  @!P0 BRA `(.L_x_73) ;  /* 0x0000000800548947 */ /* 0x000fec0003800000 */
[----:B------:R-:W-:Y:S01]  /*16d0*/  UIADD3 UR8, UP0, UPT, UR5, UR8, URZ ;  /* 0x0000000805087290 */ /* 0x000fe2000ff1e0ff */
[----:B------:R-:W-:Y:S01]  /*16e0*/  MOV R5, R9 ;  /* 0x0000000900057202 */ /* 0x000fe20000000f00 */
[----:B------:R-:W-:Y:S01]  /*16f0*/  IMAD.U32 R11, RZ, RZ, UR5 ;  /* 0x00000005ff0b7e24 */ /* 0x000fe2000f8e00ff */
[----:B------:R-:W-:Y:S01]  /*1700*/  UIADD3 UR4, UPT, UPT, UR4, 0x1, URZ ;  /* 0x0000000104047890 */ /* 0x000fe2000fffe0ff */
[----:B------:R-:W-:Y:S01]  /*1710*/  IMAD.MOV.U32 R4, RZ, RZ, R6 ;  /* 0x000000ffff047224 */ /* 0x000fe200078e0006 */
[----:B------:R-:W-:Y:S01]  /*1720*/  UIADD3.X UR9, UPT, UPT, UR11, UR9, URZ, UP0, !UPT ;  /* 0x000000090b097290 */ /* 0x000fe200087fe4ff */
[----:B------:R-:W-:Y:S01]  /*1730*/  ISETP.LT.U32.AND P0, PT, R23, UR8, PT ;  /* 0x0000000817007c0c */ /* 0x000fe2000bf01070 */
[----:B------:R-:W-:Y:S01]  /*1740*/  VIADD R0, R0, -UR5 ;  /* 0x8000000500007c36 */ /* 0x000fe20008000000 */
[----:B------:R-:W-:Y:S01]  /*1750*/  UMOV UR10, UR6 ;  /* 0x00000006000a7c82 */ /* 0x000fe20008000000 */
[----:B------:R-:W-:Y:S02]  /*1760*/  IMAD.WIDE R4, R11, 0x4, R4 ;  /* 0x000000040b047825 */ /* 0x000fe400078e0204 */
[----:B------:R-:W-:-:S02]  /*1770*/  MOV R13, UR9 ;  /* 0x00000009000d7c02 */ /* 0x000fc40008000f00 */
[----:B------:R-:W-:Y:S01]  /*1780*/  IMAD.MOV.U32 R6, RZ, RZ, R4 ;  /* 0x000000ffff067224 */ /* 0x000fe200078e0004 */
[----:B------:R-:W-:Y:S02]  /*1790*/  MOV R9, R5 ;  /* 0x0000000500097202 */ /* 0x000fe40000000f00 */
[----:B------:R-:W-:-:S13]  /*17a0*/  ISETP.GT.U32.AND.EX P0, PT, R13, R8, PT, P0 ;  /* 0x000000080d00720c */ /* 0x000fda0003f04100 */
[----:B------:R-:W-:Y:S05]  /*17b0*/  @!P0 BRA `(.L_x_75) ;  /* 0xfffffffc00108947 */ /* 0x000fea000383ffff */
[----:B------:R-:W-:-:S05]  /*17c0*/  UMOV UR6, UR5 ;  /* 0x0000000500067c82 */ /* 0x000fca0008000000 */
.L_x_74:
[----:B------:R-:W0:Y:S01]  /*17d0*/  S2R R5, SR_TID.X ;  /* 0x0000000000057919 */ /* 0x000e220000002100 */
[C---:B------:R-:W-:Y:S01]  /*17e0*/  IADD3 R4, PT, PT, R2.reuse, -UR8, RZ ;  /* 0x8000000802047c10 */ /* 0x040fe2000fffe0ff */
[----:B------:R-:W-:Y:S01]  /*17f0*/  IMAD.U32 R8, RZ, RZ, UR9 ;  /* 0x00000009ff087e24 */ /* 0x000fe2000f8e00ff */
[----:B------:R-:W-:Y:S01]  /*1800*/  ISETP.LE.U32.AND P1, PT, R2, UR8, PT ;  /* 0x0000000802007c0c */ /* 0x000fe2000bf23070 */
[----:B------:R-:W-:Y:S01]  /*1810*/  BSSY.RECONVERGENT B1, `(.L_x_73) ;  /* 0x0000080000017945 */ /* 0x000fe20003800200 */
[----:B0-----:R-:W-:-:S04]  /*1820*/  ISETP.GE.AND P0, PT, R5, R4, PT ;  /* 0x000000040500720c */ /* 0x001fc80003f06270 */
[----:B------:R-:W-:-:S13]  /*1830*/  ISETP.GE.U32.OR.EX P0, PT, R8, R3, P0, P1 ;  /* 0x000000030800720c */ /* 0x000fda0000706510 */
[----:B------:R-:W-:Y:S05]  /*1840*/  @P0 BRA `(.L_x_76) ;  /* 0x0000000400f00947 */ /* 0x000fea0003800000 */
[----:B------:R-:W0:Y:S01]  /*1850*/  LDC R4, c[0x0][0x3c0] ;  /* 0x0000f000ff047b82 */ /* 0x000e220000000800 */
[----:B------:R-:W-:Y:S01]  /*1860*/  USHF.L.U32 UR5, UR16, 0xc, URZ ;  /* 0x0000000c10057899 */ /* 0x000fe200080006ff */
[----:B------:R-:W-:Y:S01]  /*1870*/  LOP3.LUT R3, RZ, R5, RZ, 0x33, !PT ;  /* 0x00000005ff037212 */ /* 0x000fe200078e33ff */
[----:B------:R-:W-:Y:S02]  /*1880*/  BSSY.RECONVERGENT B2, `(.L_x_77) ;  /* 0x0000037000027945 */ /* 0x000fe40003800200 */
[----:B------:R-:W-:-:S06]  /*1890*/  UIADD3 UR5, UPT, UPT, UR5, UR6, URZ ;  /* 0x0000000605057290 */ /* 0x000fcc000fffe0ff */
[----:B------:R-:W-:Y:S01]  /*18a0*/  IADD3 R2, PT, PT, R2, -UR5, R3 ;  /* 0x8000000502027c10 */ /* 0x000fe2000fffe003 */
[----:B0-----:R-:W-:Y:S01]  /*18b0*/  IMAD R3, R4, UR4, RZ ;  /* 0x0000000404037c24 */ /* 0x001fe2000f8e02ff */
[----:B------:R-:W-:-:S03]  /*18c0*/  MOV R4, R5 ;  /* 0x0000000500047202 */ /* 0x000fc60000000f00 */
[----:B------:R-:W-:-:S05]  /*18d0*/  IMAD R2, R3, -0x1000, R2 ;  /* 0xfffff00003027824 */ /* 0x000fca00078e0202 */
[C---:B------:R-:W-:Y:S02]  /*18e0*/  ISETP.GE.U32.AND P0, PT, R2.reuse, 0xf00, PT ;  /* 0x00000f000200780c */ /* 0x040fe40003f06070 */
[----:B------:R-:W-:-:S04]  /*18f0*/  LEA.HI R19, R2, 0x1, RZ, 0x18 ;  /* 0x0000000102137811 */ /* 0x000fc800078fc0ff */
[----:B------:R-:W-:-:S04]  /*1900*/  LOP3.LUT R21, R19, 0xf, RZ, 0xc0, !PT ;  /* 0x0000000f13157812 */ /* 0x000fc800078ec0ff */
[----:B------:R-:W-:-:S03]  /*1910*/  ISETP.NE.AND P1, PT, R21, RZ, PT ;  /* 0x000000ff1500720c */ /* 0x000fc60003f25270 */
[----:B------:R-:W-:Y:S10]  /*1920*/  @!P0 BRA `(.L_x_78) ;  /* 0x0000000000b08947 */ /* 0x000ff40003800000 */
[----:B------:R-:W-:Y:S01]  /*1930*/  LEA.HI R2, R0, 0x1, RZ, 0x18 ;  /* 0x0000000100027811 */ /* 0x000fe200078fc0ff */
[----:B------:R-:W-:-:S03]  /*1940*/  IMAD.MOV.U32 R4, RZ, RZ, R5 ;  /* 0x000000ffff047224 */ /* 0x000fc600078e0005 */
[----:B------:R-:W-:-:S04]  /*1950*/  LOP3.LUT R2, R2, 0x1fffff0, RZ, 0xc0, !PT ;  /* 0x01fffff002027812 */ /* 0x000fc800078ec0ff */
[----:B------:R-:W-:-:S07]  /*1960*/  IADD3 R8, PT, PT, -R2, RZ, RZ ;  /* 0x000000ff02087210 */ /* 0x000fce0007ffe1ff */
.L_x_79:
[----:B------:R-:W-:Y:S01]  /*1970*/  IMAD.MOV.U32 R2, RZ, RZ, R6 ;  /* 0x000000ffff027224 */ /* 0x000fe200078e0006 */
[----:B------:R-:W-:-:S05]  /*1980*/  MOV R3, R9 ;  /* 0x0000000900037202 */ /* 0x000fca0000000f00 */
[----:B------:R-:W2:Y:S04]  /*1990*/  LDG.E R18, desc[UR14][R2.64+-0x2000] ;  /* 0xffe0000e02127981 */ /* 0x000ea8000c1e1900 */
[----:B------:R-:W3:Y:S04]  /*19a0*/  LDG.E R17, desc[UR14][R2.64+-0x1c00] ;  /* 0xffe4000e02117981 */ /* 0x000ee8000c1e1900 */
        /* <DEDUP_REMOVED lines=14> */
[----:B------:R-:W-:-:S02]  /*1a90*/  VIADD R8, R8, 0x10 ;  /* 0x0000001008087836 */ /* 0x000fc40000000000 */
[----:B------:R-:W-:-:S03]  /*1aa0*/  VIADD R4, R4, 0x1000 ;  /* 0x0000100004047836 */ /* 0x000fc60000000000 */
[----:B------:R-:W-:Y:S01]  /*1ab0*/  ISETP.NE.AND P0, PT, R8, RZ, PT ;  /* 0x000000ff0800720c */ /* 0x000fe20003f05270 */
[----:B--2---:R-:W-:-:S04]  /*1ac0*/  FADD R18, R18, R7 ;  /* 0x0000000712127221 */ /* 0x004fc80000000000 */
        /* <DEDUP_REMOVED lines=13> */
[----:B------:R-:W-:-:S03]  /*1ba0*/  IADD3 R6, P2, PT, R2, 0x4000, RZ ;  /* 0x0000400002067810 */ /* 0x000fc60007f5e0ff */
[----:B------:R-:W-:Y:S01]  /*1bb0*/  FADD R10, R10, R9 ;  /* 0x000000090a0a7221 */ /* 0x000fe20000000000 */
[----:B------:R-:W-:-:S03]  /*1bc0*/  IADD3.X R9, PT, PT, RZ, R3, RZ, P2, !PT ;  /* 0x00000003ff097210 */ /* 0x000fc600017fe4ff */
[----:B------:R-:W-:Y:S01]  /*1bd0*/  FADD R7, R10, R5 ;  /* 0x000000050a077221 */ /* 0x000fe20000000000 */
[----:B------:R-:W-:Y:S06]  /*1be0*/  @P0 BRA `(.L_x_79) ;  /* 0xfffffffc00600947 */ /* 0x000fec000383ffff */
.L_x_78:
[----:B------:R-:W-:Y:S05]  /*1bf0*/  BSYNC.RECONVERGENT B2 ;  /* 0x0000000000027941 */ /* 0x000fea0003800200 */
.L_x_77:
[----:B------:R-:W-:Y:S05]  /*1c00*/  @!P1 BRA `(.L_x_76) ;  /* 0x0000000400009947 */ /* 0x000fea0003800000 */
[----:B------:R-:W-:Y:S01]  /*1c10*/  ISETP.GE.U32.AND P0, PT, R21, 0x8, PT ;  /* 0x000000081500780c */ /* 0x000fe20003f06070 */
[----:B------:R-:W-:Y:S01]  /*1c20*/  BSSY.RECONVERGENT B2, `(.L_x_80) ;  /* 0x0000019000027945 */ /* 0x000fe20003800200 */
[----:B------:R-:W-:-:S04]  /*1c30*/  LOP3.LUT R9, R19, 0x7, RZ, 0xc0, !PT ;  /* 0x0000000713097812 */ /* 0x000fc800078ec0ff */
[----:B------:R-:W-:-:S07]  /*1c40*/  ISETP.NE.AND P1, PT, R9, RZ, PT ;  /* 0x000000ff0900720c */ /* 0x000fce0003f25270 */
[----:B------:R-:W-:Y:S06]  /*1c50*/  @!P0 BRA `(.L_x_81) ;  /* 0x0000000000548947 */ /* 0x000fec0003800000 */
[----:B------:R-:W-:-:S04]  /*1c60*/  IADD3 R3, P0, PT, R4, UR8, RZ ;  /* 0x0000000804037c10 */ /* 0x000fc8000ff1e0ff */
[----:B------:R-:W-:Y:S02]  /*1c70*/  IADD3.X R6, PT, PT, RZ, UR9, RZ, P0, !PT ;  /* 0x00000009ff067c10 */ /* 0x000fe400087fe4ff */
[----:B------:R-:W-:-:S04]  /*1c80*/  LEA R2, P0, R3, UR12, 0x2 ;  /* 0x0000000c03027c11 */ /* 0x000fc8000f8010ff */
[----:B------:R-:W-:-:S05]  /*1c90*/  LEA.HI.X R3, R3, UR13, R6, 0x2, P0 ;  /* 0x0000000d03037c11 */ /* 0x000fca00080f1406 */
[----:B------:R-:W2:Y:S04]  /*1ca0*/  LDG.E R6, desc[UR14][R2.64] ;  /* 0x0000000e02067981 */ /* 0x000ea8000c1e1900 */
[----:B------:R-:W3:Y:S04]  /*1cb0*/  LDG.E R5, desc[UR14][R2.64+0x400] ;  /* 0x0004000e02057981 */ /* 0x000ee8000c1e1900 */
[----:B------:R-:W4:Y:S04]  /*1cc0*/  LDG.E R8, desc[UR14][R2.64+0x800] ;  /* 0x0008000e02087981 */ /* 0x000f28000c1e1900 */
[----:B------:R-:W5:Y:S04]  /*1cd0*/  LDG.E R10, desc[UR14][R2.64+0xc00] ;  /* 0x000c000e020a7981 */ /* 0x000f68000c1e1900 */
[----:B------:R-:W5:Y:S04]  /*1ce0*/  LDG.E R12, desc[UR14][R2.64+0x1000] ;  /* 0x0010000e020c7981 */ /* 0x000f68000c1e1900 */
[----:B------:R-:W5:Y:S04]  /*1cf0*/  LDG.E R14, desc[UR14][R2.64+0x1400] ;  /* 0x0014000e020e7981 */ /* 0x000f68000c1e1900 */
[----:B------:R-:W5:Y:S04]  /*1d00*/  LDG.E R16, desc[UR14][R2.64+0x1800] ;  /* 0x0018000e02107981 */ /* 0x000f68000c1e1900 */
[----:B------:R-:W5:Y:S01]  /*1d10*/  LDG.E R18, desc[UR14][R2.64+0x1c00] ;  /* 0x001c000e02127981 */ /* 0x000f62000c1e1900 */
[----:B------:R-:W-:-:S02]  /*1d20*/  VIADD R4, R4, 0x800 ;  /* 0x0000080004047836 */ /* 0x000fc40000000000 */
[----:B--2---:R-:W-:-:S04]  /*1d30*/  FADD R6, R7, R6 ;  /* 0x0000000607067221 */ /* 0x004fc80000000000 */
[----:B---3--:R-:W-:-:S04]  /*1d40*/  FADD R5, R6, R5 ;  /* 0x0000000506057221 */ /* 0x008fc80000000000 */
[----:B----4-:R-:W-:-:S04]  /*1d50*/  FADD R5, R5, R8 ;  /* 0x0000000805057221 */ /* 0x010fc80000000000 */
[----:B-----5:R-:W-:-:S04]  /*1d60*/  FADD R5, R5, R10 ;  /* 0x0000000a05057221 */ /* 0x020fc80000000000 */
[----:B------:R-:W-:-:S04]  /*1d70*/  FADD R5, R5, R12 ;  /* 0x0000000c05057221 */ /* 0x000fc80000000000 */
[----:B------:R-:W-:-:S04]  /*1d80*/  FADD R5, R5, R14 ;  /* 0x0000000e05057221 */ /* 0x000fc80000000000 */
[----:B------:R-:W-:-:S04]  /*1d90*/  FADD R5, R5, R16 ;  /* 0x0000001005057221 */ /* 0x000fc80000000000 */
[----:B------:R-:W-:-:S07]  /*1da0*/  FADD R7, R5, R18 ;  /* 0x0000001205077221 */ /* 0x000fce0000000000 */
.L_x_81:
[----:B------:R-:W-:Y:S05]  /*1db0*/  BSYNC.RECONVERGENT B2 ;  /* 0x0000000000027941 */ /* 0x000fea0003800200 */
.L_x_80:
[----:B------:R-:W-:Y:S05]  /*1dc0*/  @!P1 BRA `(.L_x_76) ;  /* 0x0000000000909947 */ /* 0x000fea0003800000 */
[----:B------:R-:W-:Y:S01]  /*1dd0*/  ISETP.GE.U32.AND P0, PT, R9, 0x4, PT ;  /* 0x000000040900780c */ /* 0x000fe20003f06070 */
[----:B------:R-:W-:Y:S01]  /*1de0*/  BSSY.RECONVERGENT B2, `(.L_x_82) ;  /* 0x0000010000027945 */ /* 0x000fe20003800200 */
[----:B------:R-:W-:-:S11]  /*1df0*/  LOP3.LUT P1, RZ, R19, 0x3, RZ, 0xc0, !PT ;  /* 0x0000000313ff7812 */ /* 0x000fd6000782c0ff */
[----:B------:R-:W-:Y:S05]  /*1e00*/  @!P0 BRA `(.L_x_83) ;  /* 0x0000000000348947 */ /* 0x000fea0003800000 */
[----:B------:R-:W-:-:S04]  /*1e10*/  IADD3 R3, P0, PT, R4, UR8, RZ ;  /* 0x0000000804037c10 */ /* 0x000fc8000ff1e0ff */
[----:B------:R-:W-:Y:S02]  /*1e20*/  IADD3.X R6, PT, PT, RZ, UR9, RZ, P0, !PT ;  /* 0x00000009ff067c10 */ /* 0x000fe400087fe4ff */
[----:B------:R-:W-:-:S04]  /*1e30*/  LEA R2, P0, R3, UR12, 0x2 ;  /* 0x0000000c03027c11 */ /* 0x000fc8000f8010ff */
[----:B------:R-:W-:-:S05]  /*1e40*/  LEA.HI.X R3, R3, UR13, R6, 0x2, P0 ;  /* 0x0000000d03037c11 */ /* 0x000fca00080f1406 */
[----:B------:R-:W2:Y:S04]  /*1e50*/  LDG.E R6, desc[UR14][R2.64] ;  /* 0x0000000e02067981 */ /* 0x000ea8000c1e1900 */
[----:B------:R-:W3:Y:S04]  /*1e60*/  LDG.E R5, desc[UR14][R2.64+0x400] ;  /* 0x0004000e02057981 */ /* 0x000ee8000c1e1900 */
[----:B------:R-:W4:Y:S04]  /*1e70*/  LDG.E R8, desc[UR14][R2.64+0x800] ;  /* 0x0008000e02087981 */ /* 0x000f28000c1e1900 */
[----:B------:R-:W5:Y:S01]  /*1e80*/  LDG.E R10, desc[UR14][R2.64+0xc00] ;  /* 0x000c000e020a7981 */ /* 0x000f62000c1e1900 */
[----:B------:R-:W-:-:S02]  /*1e90*/  VIADD R4, R4, 0x400 ;  /* 0x0000040004047836 */ /* 0x000fc40000000000 */
[----:B--2---:R-:W-:-:S04]  /*1ea0*/  FADD R6, R7, R6 ;  /* 0x0000000607067221 */ /* 0x004fc80000000000 */
[----:B---3--:R-:W-:-:S04]  /*1eb0*/  FADD R5, R6, R5 ;  /* 0x0000000506057221 */ /* 0x008fc80000000000 */
[----:B----4-:R-:W-:-:S04]  /*1ec0*/  FADD R5, R5, R8 ;  /* 0x0000000805057221 */ /* 0x010fc80000000000 */
[----:B-----5:R-:W-:-:S07]  /*1ed0*/  FADD R7, R5, R10 ;  /* 0x0000000a05077221 */ /* 0x020fce0000000000 */
.L_x_83:
[----:B------:R-:W-:Y:S05]  /*1ee0*/  BSYNC.RECONVERGENT B2 ;  /* 0x0000000000027941 */ /* 0x000fea0003800200 */
.L_x_82:
[----:B------:R-:W-:Y:S05]  /*1ef0*/  @!P1 BRA `(.L_x_76) ;  /* 0x0000000000449947 */ /* 0x000fea0003800000 */
[----:B------:R-:W-:Y:S02]  /*1f00*/  LOP3.LUT R0, R0, 0xffff, RZ, 0xc0, !PT ;  /* 0x0000ffff00007812 */ /* 0x000fe400078ec0ff */
[----:B------:R-:W-:Y:S02]  /*1f10*/  IADD3 R5, P0, PT, R4, UR10, RZ ;  /* 0x0000000a04057c10 */ /* 0x000fe4000ff1e0ff */
[----:B------:R-:W-:Y:S02]  /*1f20*/  LEA.HI R0, R0, 0x1, RZ, 0x18 ;  /* 0x0000000100007811 */ /* 0x000fe400078fc0ff */
[----:B------:R-:W-:Y:S02]  /*1f30*/  LEA R4, P1, R5, UR12, 0x2 ;  /* 0x0000000c05047c11 */ /* 0x000fe4000f8210ff */
[----:B------:R-:W-:Y:S02]  /*1f40*/  LOP3.LUT R0, R0, 0x3, RZ, 0xc0, !PT ;  /* 0x0000000300007812 */ /* 0x000fe400078ec0ff */
[----:B------:R-:W-:-:S03]  /*1f50*/  IADD3.X R2, PT, PT, RZ, UR7, RZ, P0, !PT ;  /* 0x00000007ff027c10 */ /* 0x000fc600087fe4ff */
[----:B------:R-:W-:Y:S01]  /*1f60*/  IMAD.MOV R0, RZ, RZ, -R0 ;  /* 0x000000ffff007224 */ /* 0x000fe200078e0a00 */
[----:B------:R-:W-:-:S07]  /*1f70*/  LEA.HI.X R5, R5, UR13, R2, 0x2, P1 ;  /* 0x0000000d05057c11 */ /* 0x000fce00088f1402 */
.L_x_84:
[----:B------:R-:W-:Y:S01]  /*1f80*/  MOV R2, R4 ;  /* 0x0000000400027202 */ /* 0x000fe20000000f00 */
[----:B------:R-:W-:-:S05]  /*1f90*/  IMAD.MOV.U32 R3, RZ, RZ, R5 ;  /* 0x000000ffff037224 */ /* 0x000fca00078e0005 */
[----:B------:R-:W2:Y:S01]  /*1fa0*/  LDG.E R2, desc[UR14][R2.64] ;  /* 0x0000000e02027981 */ /* 0x000ea2000c1e1900 */
[----:B------:R-:W-:Y:S02]  /*1fb0*/  IADD3 R0, PT, PT, R0, 0x1, RZ ;  /* 0x0000000100007810 */ /* 0x000fe40007ffe0ff */
[----:B------:R-:W-:Y:S02]  /*1fc0*/  IADD3 R4, P1, PT, R4, 0x400, RZ ;  /* 0x0000040004047810 */ /* 0x000fe40007f3e0ff */
[----:B------:R-:W-:-:S03]  /*1fd0*/  ISETP.NE.AND P0, PT, R0, RZ, PT ;  /* 0x000000ff0000720c */ /* 0x000fc60003f05270 */
[----:B------:R-:W-:Y:S02]  /*1fe0*/  IMAD.X R5, RZ, RZ, R5, P1 ;  /* 0x000000ffff057224 */ /* 0x000fe400008e0605 */
[----:B--2---:R-:W-:-:S08]  /*1ff0*/  FADD R7, R2, R7 ;  /* 0x0000000702077221 */ /* 0x004fd00000000000 */
[----:B------:R-:W-:Y:S05]  /*2000*/  @P0 BRA `(.L_x_84) ;  /* 0xfffffffc00dc0947 */ /* 0x000fea000383ffff */
.L_x_76:
[----:B------:R-:W-:Y:S05]  /*2010*/  BSYNC.RECONVERGENT B1 ;  /* 0x0000000000017941 */ /* 0x000fea0003800200 */
.L_x_73:
[----:B------:R-:W0:Y:S01]  /*2020*/  S2R R6, SR_LANEID ;  /* 0x0000000000067919 */ /* 0x000e220000000000 */
[----:B------:R-:W1:Y:S01]  /*2030*/  SHFL.DOWN PT, R0, R7, 0x1, 0x1f ;  /* 0x08201f0007007f89 */ /* 0x000e6200000e0000 */
[----:B------:R-:W2:Y:S01]  /*2040*/  S2R R5, SR_TID.X ;  /* 0x0000000000057919 */ /* 0x000ea20000002100 */
[C---:B0-----:R-:W-:Y:S02]  /*2050*/  ISETP.GT.AND P0, PT, R6.reuse, 0x1e, PT ;  /* 0x0000001e0600780c */ /* 0x041fe40003f04270 */
[----:B------:R-:W-:-:S11]  /*2060*/  ISETP.NE.AND P1, PT, R6, RZ, PT ;  /* 0x000000ff0600720c */ /* 0x000fd60003f25270 */
[----:B-1----:R-:W-:Y:S01]  /*2070*/  @!P0 FADD R7, R0, R7 ;  /* 0x0000000700078221 */ /* 0x002fe20000000000 */
[----:B------:R-:W-:Y:S01]  /*2080*/  ISETP.GT.AND P0, PT, R6, 0x1d, PT ;  /* 0x0000001d0600780c */ /* 0x000fe20003f04270 */
[----:B------:R-:W0:Y:S01]  /*2090*/  @!P1 S2R R4, SR_CgaCtaId ;  /* 0x0000000000049919 */ /* 0x000e220000008800 */
[----:B------:R-:W-:Y:S02]  /*20a0*/  @!P1 MOV R3, 0x400 ;  /* 0x0000040000039802 */ /* 0x000fe40000000f00 */
[----:B--2---:R-:W-:Y:S01]  /*20b0*/  @!P1 SHF.R.U32.HI R2, RZ, 0x3, R5 ;  /* 0x00000003ff029819 */ /* 0x004fe20000011605 */
        /* <DEDUP_REMOVED lines=31> */
[----:B------:R-:W-:-:S07]  /*22b0*/  FADD R9, R2, R3 ;  /* 0x0000000302097221 */ /* 0x000fce0000000000 */
.L_x_72:
[----:B------:R-:W-:Y:S05]  /*22c0*/  BSYNC.RECONVERGENT B0 ;  /* 0x0000000000007941 */ /* 0x000fea0003800200 */
.L_x_57:
[----:B------:R-:W-:Y:S05]  /*22d0*/  @P0 EXIT ;  /* 0x000000000000094d */ /* 0x000fea0003800000 */
[----:B------:R-:W3:Y:S02]  /*22e0*/  LDCU.64 UR4, c[0x0][0x388] ;  /* 0x00007100ff0477ac */ /* 0x000ee40008000a00 */
[----:B---3--:R-:W-:-:S06]  /*22f0*/  UIMAD.WIDE.U32 UR4, UR16, 0x4, UR4 ;  /* 0x00000004100478a5 */ /* 0x008fcc000f8e0004 */
[----:B------:R-:W-:Y:S01]  /*2300*/  IMAD.U32 R2, RZ, RZ, UR4 ;  /* 0x00000004ff027e24 */ /* 0x000fe2000f8e00ff */
[----:B0-2---:R-:W-:-:S05]  /*2310*/  MOV R3, UR5 ;  /* 0x0000000500037c02 */ /* 0x005fca0008000f00 */
[----:B------:R-:W-:Y:S01]  /*2320*/  STG.E desc[UR14][R2.64], R9 ;  /* 0x0000000902007986 */ /* 0x000fe2000c10190e */
[----:B------:R-:W-:Y:S05]  /*2330*/  EXIT ;  /* 0x000000000000794d */ /* 0x000fea0003800000 */
.L_x_85:
        /* <DEDUP_REMOVED lines=12> */
.L_x_845:


//--------------------- .text._ZN3cub18CUB_300001_SM_10006detail6reduce28DeviceReduceSingleTileKernelINS2_10policy_hubIfyN4cuda3std3__44plusIfEEE10Policy1000EN6thrust24THRUST_300001_SM_1000_NS10device_ptrIfEEPfyS9_ffNS7_10__identityEEEvT0_T1_T2_T3_T4_T6_ --------------------------
	.section	.text._ZN3cub18CUB_300001_SM_10006detail6reduce28DeviceReduceSingleTileKernelINS2_10policy_hubIfyN4cuda3std3__44plusIfEEE10Policy1000EN6thrust24THRUST_300001_SM_1000_NS10device_ptrIfEEPfyS9_ffNS7_10__identityEEEvT0_T1_T2_T3_T4_T6_,"ax",@progbits
	.align	128
        .global         _ZN3cub18CUB_300001_SM_10006detail6reduce28DeviceReduceSingleTileKernelINS2_10policy_hubIfyN4cuda3std3__44plusIfEEE10Policy1000EN6thrust24THRUST_300001_SM_1000_NS10device_ptrIfEEPfyS9_ffNS7_10__identityEEEvT0_T1_T2_T3_T4_T6_
        .type           _ZN3cub18CUB_300001_SM_10006detail6reduce28DeviceReduceSingleTileKernelINS2_10policy_hubIfyN4cuda3std3__44plusIfEEE10Policy1000EN6thrust24THRUST_300001_SM_1000_NS10device_ptrIfEEPfyS9_ffNS7_10__identityEEEvT0_T1_T2_T3_T4_T6_,@function
        .size           _ZN3cub18CUB_300001_SM_10006detail6reduce28DeviceReduceSingleTileKernelINS2_10policy_hubIfyN4cuda3std3__44plusIfEEE10Policy1000EN6thrust24THRUST_300001_SM_1000_NS10device_ptrIfEEPfyS9_ffNS7_10__identityEEEvT0_T1_T2_T3_T4_T6_,(.L_x_846 - _ZN3cub18CUB_300001_SM_10006detail6reduce28DeviceReduceSingleTileKernelINS2_10policy_hubIfyN4cuda3std3__44plusIfEEE10Policy1000EN6thrust24THRUST_300001_SM_1000_NS10device_ptrIfEEPfyS9_ffNS7_10__identityEEEvT0_T1_T2_T3_T4_T6_)
        .other          _ZN3cub18CUB_300001_SM_10006detail6reduce28DeviceReduceSingleTileKernelINS2_10policy_hubIfyN4cuda3std3__44plusIfEEE10Policy1000EN6thrust24THRUST_300001_SM_1000_NS10device_ptrIfEEPfyS9_ffNS7_10__identityEEEvT0_T1_T2_T3_T4_T6_,@"STO_CUDA_ENTRY STV_DEFAULT"
_ZN3cub18CUB_300001_SM_10006detail6reduce28DeviceReduceSingleTileKernelINS2_10policy_hubIfyN4cuda3std3__44plusIfEEE10Policy1000EN6thrust24THRUST_300001_SM_1000_NS10device_ptrIfEEPfyS9_ffNS7_10__identityEEEvT0_T1_T2_T3_T4_T6_:
.text._ZN3cub18CUB_300001_SM_10006detail6reduce28DeviceReduceSingleTileKernelINS2_10policy_hubIfyN4cuda3std3__44plusIfEEE10Policy1000EN6thrust24THRUST_300001_SM_1000_NS10device_ptrIfEEPfyS9_ffNS7_10__identityEEEvT0_T1_T2_T3_T4_T6_:
[----:B------:R-:W-:Y:S01]  /*0000*/  LDC R1, c[0x0][0x37c] ;  /* 0x0000df00ff017b82 */ /* 0x000fe20000000800 */
[----:B------:R-:W0:Y:S01]  /*0010*/  LDCU.64 UR4, c[0x0][0x390] ;  /* 0x00007200ff0477ac */ /* 0x000e220008000a00 */
[----:B------:R-:W1:Y:S01]  /*0020*/  LDCU.64 UR6, c[0x0][0x358] ;  /* 0x00006b00ff0677ac */ /* 0x000e620008000a00 */
[----:B0-----:R-:W-:Y:S01]  /*0030*/  MOV R4, UR4 ;  /* 0x0000000400047c02 */ /* 0x001fe20008000f00 */
[----:B------:R-:W-:-:S03]  /*0040*/  IMAD.U32 R0, RZ, RZ, UR5 ;  /* 0x00000005ff007e24 */ /* 0x000fc6000f8e00ff */
[----:B------:R-:W-:-:S04]  /*0050*/  ISETP.NE.U32.AND P0, PT, R4, RZ, PT ;  /* 0x000000ff0400720c */ /* 0x000fc80003f05070 */
[----:B------:R-:W-:-:S13]  /*0060*/  ISETP.NE.AND.EX P0, PT, R0, RZ, PT, P0 ;  /* 0x000000ff0000720c */ /* 0x000fda0003f05300 */
        /* <DEDUP_REMOVED lines=8> */
.L_x_86:
[----:B------:R-:W-:Y:S01]  /*00f0*/  ISETP.GT.U32.AND P0, PT, R4, 0xfff, PT ;  /* 0x00000fff0400780c */ /* 0x000fe20003f04070 */
[----:B------:R-:W-:Y:S03]  /*0100*/  BSSY.RECONVERGENT B0, `(.L_x_87) ;  /* 0x00001f3000007945 */ /* 0x000fe60003800200 */
[----:B------:R-:W-:-:S13]  /*0110*/  ISETP.GT.U32.AND.EX P0, PT, R0, RZ, PT, P0 ;  /* 0x000000ff0000720c */ /* 0x000fda0003f04100 */
[----:B------:R-:W-:Y:S05]  /*0120*/  @P0 BRA `(.L_x_88) ;  /* 0x0000000c00ac0947 */ /* 0x000fea0003800000 */
[----:B------:R-:W0:Y:S01]  /*0130*/  S2R R5, SR_TID.X ;  /* 0x0000000000057919 */ /* 0x000e220000002100 */
[----:B------:R-:W-:Y:S01]  /*0140*/  BSSY.RECONVERGENT B1, `(.L_x_89) ;  /* 0x0000009000017945 */ /* 0x000fe20003800200 */
[----:B------:R-:W-:Y:S01]  /*0150*/  HFMA2 R6, -RZ, RZ, 0, 0 ;  /* 0x00000000ff067431 */ /* 0x000fe200000001ff */
[----:B0-----:R-:W-:Y:S01]  /*0160*/  ISETP.GE.U32.AND P0, PT, R5, R4, PT ;  /* 0x000000040500720c */ /* 0x001fe20003f06070 */
[----:B------:R-:W-:-:S12]  /*0170*/  IMAD.MOV.U32 R7, RZ, RZ, R5 ;  /* 0x000000ffff077224 */ /* 0x000fd800078e0005 */
[----:B------:R-:W-:Y:S05]  /*0180*/  @P0 BRA `(.L_x_90) ;  /* 0x0000000000100947 */ /* 0x000fea0003800000 */
[----:B------:R-:W0:Y:S02]  /*0190*/  LDC.64 R2, c[0x0][0x380] ;  /* 0x0000e000ff027b82 */ /* 0x000e240000000a00 */
[----:B0-----:R-:W-:-:S05]  /*01a0*/  IMAD.WIDE.U32 R2, R5, 0x4, R2 ;  /* 0x0000000405027825 */ /* 0x001fca00078e0002 */
[----:B------:R0:W5:Y:S01]  /*01b0*/  LDG.E R6, desc[UR6][R2.64] ;  /* 0x0000000602067981 */ /* 0x000162000c1e1900 */
[----:B------:R-:W-:-:S07]  /*01c0*/  IADD3 R7, PT, PT, R5, 0x100, RZ ;  /* 0x0000010005077810 */ /* 0x000fce0007ffe0ff */
.L_x_90:
[----:B------:R-:W-:Y:S05]  /*01d0*/  BSYNC.RECONVERGENT B1 ;  /* 0x0000000000017941 */ /* 0x000fea0003800200 */
.L_x_89:
[----:B------:R-:W-:Y:S01]  /*01e0*/  ISETP.GE.U32.AND P0, PT, R7, R4, PT ;  /* 0x000000040700720c */ /* 0x000fe20003f06070 */
[----:B------:R-:W-:-:S12]  /*01f0*/  BSSY.RECONVERGENT B1, `(.L_x_91) ;  /* 0x000006d000017945 */ /* 0x000fd80003800200 */
[----:B------:R-:W-:Y:S05]  /*0200*/  @P0 BRA `(.L_x_92) ;  /* 0x0000000400ac0947 */ /* 0x000fea0003800000 */
[----:B0-----:R-:W-:Y:S01]  /*0210*/  LOP3.LUT R3, RZ, R7, RZ, 0x33, !PT ;  /* 0x00000007ff037212 */ /* 0x001fe200078e33ff */
[----:B------:R-:W-:Y:S04]  /*0220*/  BSSY.RECONVERGENT B2, `(.L_x_93) ;  /* 0x0000033000027945 */ /* 0x000fe80003800200 */
[----:B------:R-:W-:-:S05]  /*0230*/  IMAD.IADD R3, R3, 0x1, R4 ;  /* 0x0000000103037824 */ /* 0x000fca00078e0204 */
[C---:B------:R-:W-:Y:S02]  /*0240*/  ISETP.GE.U32.AND P0, PT, R3.reuse, 0xf00, PT ;  /* 0x00000f000300780c */ /* 0x040fe40003f06070 */
[----:B------:R-:W-:-:S04]  /*0250*/  LEA.HI R8, R3, 0x1, RZ, 0x18 ;  /* 0x0000000103087811 */ /* 0x000fc800078fc0ff */
[----:B------:R-:W-:-:S04]  /*0260*/  LOP3.LUT R22, R8, 0xf, RZ, 0xc0, !PT ;  /* 0x0000000f08167812 */ /* 0x000fc800078ec0ff */
[----:B------:R-:W-:-:S03]  /*0270*/  ISETP.NE.AND P1, PT, R22, RZ, PT ;  /* 0x000000ff1600720c */ /* 0x000fc60003f25270 */
[----:B------:R-:W-:Y:S10]  /*0280*/  @!P0 BRA `(.L_x_94) ;  /* 0x0000000000b08947 */ /* 0x000ff40003800000 */
[----:B------:R-:W0:Y:S01]  /*0290*/  LDC.64 R2, c[0x0][0x380] ;  /* 0x0000e000ff027b82 */ /* 0x000e220000000a00 */
[----:B------:R-:W-:-:S04]  /*02a0*/  LOP3.LUT R9, R8, 0x1fffff0, RZ, 0xc0, !PT ;  /* 0x01fffff008097812 */ /* 0x000fc800078ec0ff */
[----:B------:R-:W-:Y:S01]  /*02b0*/  IADD3 R9, PT, PT, -R9, RZ, RZ ;  /* 0x000000ff09097210 */ /* 0x000fe20007ffe1ff */
[----:B0-----:R-:W-:-:S03]  /*02c0*/  IMAD.WIDE.U32 R2, R7, 0x4, R2 ;  /* 0x0000000407027825 */ /* 0x001fc600078e0002 */
[----:B------:R-:W-:-:S05]  /*02d0*/  IADD3 R2, P0, PT, R2, 0x2000, RZ ;  /* 0x0000200002027810 */ /* 0x000fca0007f1e0ff */
[----:B------:R-:W-:-:S08]  /*02e0*/  IMAD.X R3, RZ, RZ, R3, P0 ;  /* 0x000000ffff037224 */ /* 0x000fd000000e0603 */
.L_x_95:
        /* <DEDUP_REMOVED lines=38> */
.L_x_94:
[----:B------:R-:W-:Y:S05]  /*0550*/  BSYNC.RECONVERGENT B2 ;  /* 0x0000000000027941 */ /* 0x000fea0003800200 */
.L_x_93:
[----:B------:R-:W-:Y:S05]  /*0560*/  @!P1 BRA `(.L_x_92) ;  /* 0x0000000000d49947 */ /* 0x000fea0003800000 */
[----:B------:R-:W-:Y:S01]  /*0570*/  ISETP.GE.U32.AND P0, PT, R22, 0x8, PT ;  /* 0x000000081600780c */ /* 0x000fe20003f06070 */
[----:B------:R-:W-:Y:S01]  /*0580*/  BSSY.RECONVERGENT B2, `(.L_x_96) ;  /* 0x0000017000027945 */ /* 0x000fe20003800200 */
[----:B------:R-:W-:-:S04]  /*0590*/  LOP3.LUT R11, R8, 0x7, RZ, 0xc0, !PT ;  /* 0x00000007080b7812 */ /* 0x000fc800078ec0ff */
[----:B------:R-:W-:-:S07]  /*05a0*/  ISETP.NE.AND P1, PT, R11, RZ, PT ;  /* 0x000000ff0b00720c */ /* 0x000fce0003f25270 */
[----:B------:R-:W-:Y:S06]  /*05b0*/  @!P0 BRA `(.L_x_97) ;  /* 0x00000000004c8947 */ /* 0x000fec0003800000 */
[----:B------:R-:W0:Y:S02]  /*05c0*/  LDC.64 R2, c[0x0][0x380] ;  /* 0x0000e000ff027b82 */ /* 0x000e240000000a00 */
[----:B0-----:R-:W-:-:S05]  /*05d0*/  IMAD.WIDE R2, R7, 0x4, R2 ;  /* 0x0000000407027825 */ /* 0x001fca00078e0202 */
        /* <DEDUP_REMOVED lines=17> */
.L_x_97:
[----:B------:R-:W-:Y:S05]  /*06f0*/  BSYNC.RECONVERGENT B2 ;  /* 0x0000000000027941 */ /* 0x000fea0003800200 */
.L_x_96:
        /* <DEDUP_REMOVED lines=17> */
.L_x_99:
[----:B------:R-:W-:Y:S05]  /*0810*/  BSYNC.RECONVERGENT B2 ;  /* 0x0000000000027941 */ /* 0x000fea0003800200 */
.L_x_98:
[----:B------:R-:W-:Y:S05]  /*0820*/  @!P1 BRA `(.L_x_92) ;  /* 0x0000000000249947 */ /* 0x000fea0003800000 */
[----:B------:R-:W0:Y:S01]  /*0830*/  LDC.64 R8, c[0x0][0x380] ;  /* 0x0000e000ff087b82 */ /* 0x000e220000000a00 */
[----:B------:R-:W-:-:S07]  /*0840*/  IMAD.MOV R10, RZ, RZ, -R10 ;  /* 0x000000ffff0a7224 */ /* 0x000fce00078e0a0a */
.L_x_100:
[----:B0-----:R-:W-:-:S06]  /*0850*/  IMAD.WIDE R2, R7, 0x4, R8 ;  /* 0x0000000407027825 */ /* 0x001fcc00078e0208 */
[----:B------:R-:W2:Y:S01]  /*0860*/  LDG.E R3, desc[UR6][R2.64] ;  /* 0x0000000602037981 */ /* 0x000ea2000c1e1900 */
[----:B------:R-:W-:Y:S01]  /*0870*/  IADD3 R10, PT, PT, R10, 0x1, RZ ;  /* 0x000000010a0a7810 */ /* 0x000fe20007ffe0ff */
[----:B------:R-:W-:-:S03]  /*0880*/  VIADD R7, R7, 0x100 ;  /* 0x0000010007077836 */ /* 0x000fc60000000000 */
[----:B------:R-:W-:Y:S01]  /*0890*/  ISETP.NE.AND P0, PT, R10, RZ, PT ;  /* 0x000000ff0a00720c */ /* 0x000fe20003f05270 */
[----:B--2--5:R-:W-:-:S12]  /*08a0*/  FADD R6, R3, R6 ;  /* 0x0000000603067221 */ /* 0x024fd80000000000 */
[----:B------:R-:W-:Y:S05]  /*08b0*/  @P0 BRA `(.L_x_100) ;  /* 0xfffffffc00e40947 */ /* 0x000fea000383ffff */
.L_x_92:
[----:B------:R-:W-:Y:S05]  /*08c0*/  BSYNC.RECONVERGENT B1 ;  /* 0x0000000000017941 */ /* 0x000fea0003800200 */
.L_x_91:
[----:B------:R-:W-:Y:S02]  /*08d0*/  ISETP.GE.U32.AND P0, PT, R4, 0x100, PT ;  /* 0x000001000400780c */ /* 0x000fe40003f06070 */
[----:B-----5:R-:W-:Y:S02]  /*08e0*/  MOV R9, R6 ;  /* 0x0000000600097202 */ /* 0x020fe40000000f00 */
[----:B------:R-:W-:-:S13]  /*08f0*/  ISETP.GE.U32.AND.EX P0, PT, R0, RZ, PT, P0 ;  /* 0x000000ff0000720c */ /* 0x000fda0003f06100 */
[----:B------:R-:W-:Y:S05]  /*0900*/  @!P0 BRA `(.L_x_101) ;  /* 0x0000000000ac8947 */ /* 0x000fea0003800000 */
[----:B------:R-:W1:Y:S01]  /*0910*/  S2R R6, SR_LANEID ;  /* 0x0000000000067919 */ /* 0x000e620000000000 */
[----:B------:R-:W-:Y:S01]  /*0920*/  ISETP.NE.AND P5, PT, R5, RZ, PT ;  /* 0x000000ff0500720c */ /* 0x000fe20003fa5270 */
        /* <DEDUP_REMOVED lines=14> */
[----:B-1----:R-:W-:-:S05]  /*0a10*/  @!P1 LEA R7, R7, R4, 0x18 ;  /* 0x0000000407079211 */ /* 0x002fca00078ec0ff */
[----:B------:R-:W-:-:S03]  /*0a20*/  @!P1 IMAD.IADD R2, R2, 0x1, R7 ;  /* 0x0000000102029824 */ /* 0x000fc600078e0207 */
[----:B0-----:R-:W-:Y:S01]  /*0a30*/  @!P0 FADD R0, R0, R3 ;  /* 0x0000000300008221 */ /* 0x001fe20000000000 */
[----:B------:R-:W-:-:S04]  /*0a40*/  ISETP.GT.AND P0, PT, R6, 0x17, PT ;  /* 0x000000170600780c */ /* 0x000fc80003f04270 */
[----:B------:R-:W0:Y:S09]  /*0a50*/  SHFL.DOWN PT, R3, R0, 0x8, 0x1f ;  /* 0x09001f0000037f89 */ /* 0x000e3200000e0000 */
[----:B0-----:R-:W-:Y:S01]  /*0a60*/  @!P0 FADD R0, R0, R3 ;  /* 0x0000000300008221 */ /* 0x001fe20000000000 */
[----:B------:R-:W-:-:S04]  /*0a70*/  ISETP.GT.AND P0, PT, R6, 0xf, PT ;  /* 0x0000000f0600780c */ /* 0x000fc80003f04270 */
[----:B------:R-:W0:Y:S02]  /*0a80*/  SHFL.DOWN PT, R3, R0, 0x10, 0x1f ;  /* 0x0a001f0000037f89 */ /* 0x000e2400000e0000 */
[----:B0-----:R-:W-:-:S05]  /*0a90*/  FADD R3, R0, R3 ;  /* 0x0000000300037221 */ /* 0x001fca0000000000 */
[----:B------:R1:W-:Y:S01]  /*0aa0*/  @!P1 STS [R2+0x8], R3 ;  /* 0x0000080302009388 */ /* 0x0003e20000000800 */
[----:B------:R-:W-:Y:S01]  /*0ab0*/  FSEL R8, R0, R3, P0 ;  /* 0x0000000300087208 */ /* 0x000fe20000000000 */
[----:B------:R-:W-:Y:S06]  /*0ac0*/  BAR.SYNC.DEFER_BLOCKING 0x0 ;  /* 0x0000000000007b1d */ /* 0x000fec0000010000 */
[----:B------:R-:W-:Y:S05]  /*0ad0*/  @P5 BRA `(.L_x_102) ;  /* 0x0000001400545947 */ /* 0x000fea0003800000 */
[----:B------:R-:W0:Y:S01]  /*0ae0*/  S2UR UR5, SR_CgaCtaId ;  /* 0x00000000000579c3 */ /* 0x000e220000008800 */
[----:B------:R-:W-:Y:S02]  /*0af0*/  UMOV UR4, 0x400 ;  /* 0x0000040000047882 */ /* 0x000fe40000000000 */
[----:B0-----:R-:W-:-:S09]  /*0b00*/  ULEA UR4, UR5, UR4, 0x18 ;  /* 0x0000000405047291 */ /* 0x001fd2000f8ec0ff */
[----:B-1----:R-:W0:Y:S04]  /*0b10*/  LDS R3, [UR4+0xc] ;  /* 0x00000c04ff037984 */ /* 0x002e280008000800 */
        /* <DEDUP_REMOVED lines=10> */
.L_x_101:
[----:B------:R-:W1:Y:S01]  /*0bc0*/  S2R R8, SR_LANEID ;  /* 0x0000000000087919 */ /* 0x000e620000000000 */
[C---:B0-----:R-:W-:Y:S02]  /*0bd0*/  LOP3.LUT R2, R5.reuse, 0x3e0, RZ, 0xc0, !PT ;  /* 0x000003e005027812 */ /* 0x041fe400078ec0ff */
[----:B------:R-:W-:Y:S02]  /*0be0*/  ISETP.NE.AND P5, PT, R5, RZ, PT ;  /* 0x000000ff0500720c */ /* 0x000fe40003fa5270 */
[----:B------:R-:W-:Y:S02]  /*0bf0*/  LOP3.LUT R7, RZ, R2, RZ, 0x33, !PT ;  /* 0x00000002ff077212 */ /* 0x000fe400078e33ff */
[----:B------:R-:W-:-:S03]  /*0c00*/  IADD3 R3, PT, PT, R2, 0x20, RZ ;  /* 0x0000002002037810 */ /* 0x000fc60007ffe0ff */
[----:B------:R-:W-:Y:S01]  /*0c10*/  IMAD.IADD R7, R7, 0x1, R4 ;  /* 0x0000000107077824 */ /* 0x000fe200078e0204 */
[----:B------:R-:W-:-:S04]  /*0c20*/  ISETP.GT.U32.AND P0, PT, R3, R4, PT ;  /* 0x000000040300720c */ /* 0x000fc80003f04070 */
[----:B------:R-:W-:-:S05]  /*0c30*/  SEL R7, R7, 0x1f, P0 ;  /* 0x0000001f07077807 */ /* 0x000fca0000000000 */
[----:B------:R-:W0:Y:S01]  /*0c40*/  SHFL.DOWN PT, R2, R9, 0x1, R7 ;  /* 0x0820000009027989 */ /* 0x000e2200000e0007 */
[C---:B-1----:R-:W-:Y:S02]  /*0c50*/  ISETP.GE.AND P0, PT, R8.reuse, R7, PT ;  /* 0x000000070800720c */ /* 0x042fe40003f06270 */
[C---:B------:R-:W-:Y:S02]  /*0c60*/  IADD3 R6, PT, PT, R8.reuse, 0x2, RZ ;  /* 0x0000000208067810 */ /* 0x040fe40007ffe0ff */
[----:B------:R-:W-:-:S09]  /*0c70*/  ISETP.NE.AND P1, PT, R8, RZ, PT ;  /* 0x000000ff0800720c */ /* 0x000fd20003f25270 */
[----:B0-----:R-:W-:Y:S01]  /*0c80*/  @!P0 FADD R9, R2, R9 ;  /* 0x0000000902098221 */ /* 0x001fe20000000000 */
[----:B------:R-:W-:Y:S01]  /*0c90*/  ISETP.GT.AND P0, PT, R6, R7, PT ;  /* 0x000000070600720c */ /* 0x000fe20003f04270 */
[----:B------:R-:W-:Y:S02]  /*0ca0*/  VIADD R6, R8, 0x4 ;  /* 0x0000000408067836 */ /* 0x000fe40000000000 */
[----:B------:R-:W0:Y:S01]  /*0cb0*/  @!P1 S2R R11, SR_CgaCtaId ;  /* 0x00000000000b9919 */ /* 0x000e220000008800 */
[----:B------:R-:W-:Y:S01]  /*0cc0*/  @!P1 SHF.R.U32.HI R3, RZ, 0x3, R5 ;  /* 0x00000003ff039819 */ /* 0x000fe20000011605 */
[----:B------:R-:W1:Y:S03]  /*0cd0*/  SHFL.DOWN PT, R2, R9, 0x2, R7 ;  /* 0x0840000009027989 */ /* 0x000e6600000e0007 */
[----:B------:R-:W-:-:S05]  /*0ce0*/  @!P1 LOP3.LUT R3, R3, 0x7c, RZ, 0xc0, !PT ;  /* 0x0000007c03039812 */ /* 0x000fca00078ec0ff */
[----:B-1----:R-:W-:Y:S01]  /*0cf0*/  @!P0 FADD R9, R9, R2 ;  /* 0x0000000209098221 */ /* 0x002fe20000000000 */
[-C--:B------:R-:W-:Y:S02]  /*0d00*/  ISETP.GT.AND P0, PT, R6, R7.reuse, PT ;  /* 0x000000070600720c */ /* 0x080fe40003f04270 */
[----:B------:R-:W-:Y:S02]  /*0d10*/  IADD3 R6, PT, PT, R8, 0x8, RZ ;  /* 0x0000000808067810 */ /* 0x000fe40007ffe0ff */
[----:B------:R-:W1:Y:S09]  /*0d20*/  SHFL.DOWN PT, R2, R9, 0x4, R7 ;  /* 0x0880000009027989 */ /* 0x000e7200000e0007 */
[----:B-1----:R-:W-:Y:S01]  /*0d30*/  @!P0 FADD R9, R9, R2 ;  /* 0x0000000209098221 */ /* 0x002fe20000000000 */
[----:B------:R-:W-:Y:S01]  /*0d40*/  ISETP.GT.AND P0, PT, R6, R7, PT ;  /* 0x000000070600720c */ /* 0x000fe20003f04270 */
[----:B------:R-:W-:-:S03]  /*0d50*/  VIADD R6, R8, 0x10 ;  /* 0x0000001008067836 */ /* 0x000fc60000000000 */
[----:B------:R-:W1:Y:S09]  /*0d60*/  SHFL.DOWN PT, R2, R9, 0x8, R7 ;  /* 0x0900000009027989 */ /* 0x000e7200000e0007 */
[----:B-1----:R-:W-:Y:S01]  /*0d70*/  @!P0 FADD R9, R9, R2 ;  /* 0x0000000209098221 */ /* 0x002fe20000000000 */
[----:B------:R-:W-:-:S02]  /*0d80*/  ISETP.GT.AND P0, PT, R6, R7, PT ;  /* 0x000000070600720c */ /* 0x000fc40003f04270 */
[----:B------:R-:W-:Y:S02]  /*0d90*/  @!P1 MOV R6, 0x400 ;  /* 0x0000040000069802 */ /* 0x000fe40000000f00 */
[----:B------:R-:W1:Y:S02]  /*0da0*/  SHFL.DOWN PT, R2, R9, 0x10, R7 ;  /* 0x0a00000009027989 */ /* 0x000e6400000e0007 */
[----:B0-----:R-:W-:-:S04]  /*0db0*/  @!P1 LEA R6, R11, R6, 0x18 ;  /* 0x000000060b069211 */ /* 0x001fc800078ec0ff */
[----:B------:R-:W-:-:S03]  /*0dc0*/  @!P1 IADD3 R3, PT, PT, R3, R6, RZ ;  /* 0x0000000603039210 */ /* 0x000fc60007ffe0ff */
[----:B-1----:R-:W-:-:S04]  /*0dd0*/  @!P0 FADD R9, R9, R2 ;  /* 0x0000000209098221 */ /* 0x002fc80000000000 */
[----:B------:R-:W-:-:S05]  /*0de0*/  IMAD.MOV.U32 R8, RZ, RZ, R9 ;  /* 0x000000ffff087224 */ /* 0x000fca00078e0009 */
[----:B------:R0:W-:Y:S01]  /*0df0*/  @!P1 STS [R3+0x8], R8 ;  /* 0x0000080803009388 */ /* 0x0001e20000000800 */
[----:B------:R-:W-:Y:S06]  /*0e00*/  BAR.SYNC.DEFER_BLOCKING 0x0 ;  /* 0x0000000000007b1d */ /* 0x000fec0000010000 */
[----:B------:R-:W-:Y:S05]  /*0e10*/  @P5 BRA `(.L_x_102) ;  /* 0x0000001000845947 */ /* 0x000fea0003800000 */
[----:B------:R-:W1:Y:S01]  /*0e20*/  S2UR UR5, SR_CgaCtaId ;  /* 0x00000000000579c3 */ /* 0x000e620000008800 */
[----:B------:R-:W-:Y:S01]  /*0e30*/  UMOV UR4, 0x400 ;  /* 0x0000040000047882 */ /* 0x000fe20000000000 */
[C---:B------:R-:W-:Y:S02]  /*0e40*/  ISETP.GT.U32.AND P3, PT, R4.reuse, 0x20, PT ;  /* 0x000000200400780c */ /* 0x040fe40003f64070 */
[----:B------:R-:W-:Y:S02]  /*0e50*/  ISETP.GT.U32.AND P1, PT, R4, 0x40, PT ;  /* 0x000000400400780c */ /* 0x000fe40003f24070 */
[----:B------:R-:W-:Y:S02]  /*0e60*/  ISETP.GT.U32.AND.EX P3, PT, R0, RZ, PT, P3 ;  /* 0x000000ff0000720c */ /* 0x000fe40003f64130 */
[----:B------:R-:W-:Y:S02]  /*0e70*/  ISETP.GT.U32.AND P0, PT, R4, 0x60, PT ;  /* 0x000000600400780c */ /* 0x000fe40003f04070 */
[----:B------:R-:W-:-:S02]  /*0e80*/  ISETP.GT.U32.AND.EX P1, PT, R0, RZ, PT, P1 ;  /* 0x000000ff0000720c */ /* 0x000fc40003f24110 */
[----:B------:R-:W-:Y:S02]  /*0e90*/  ISETP.GT.U32.AND P2, PT, R4, 0x80, PT ;  /* 0x000000800400780c */ /* 0x000fe40003f44070 */
[----:B------:R-:W-:Y:S02]  /*0ea0*/  ISETP.GT.U32.AND.EX P0, PT, R0, RZ, PT, P0 ;  /* 0x000000ff0000720c */ /* 0x000fe40003f04100 */
[----:B------:R-:W-:Y:S02]  /*0eb0*/  ISETP.GT.U32.AND P4, PT, R4, 0xa0, PT ;  /* 0x000000a00400780c */ /* 0x000fe40003f84070 */
[C---:B------:R-:W-:Y:S02]  /*0ec0*/  ISETP.GT.U32.AND.EX P2, PT, R0.reuse, RZ, PT, P2 ;  /* 0x000000ff0000720c */ /* 0x040fe40003f44120 */
[----:B------:R-:W-:Y:S01]  /*0ed0*/  ISETP.GT.U32.AND.EX P4, PT, R0, RZ, PT, P4 ;  /* 0x000000ff0000720c */ /* 0x000fe20003f84140 */
[----:B-1----:R-:W-:-:S09]  /*0ee0*/  ULEA UR4, UR5, UR4, 0x18 ;  /* 0x0000000405047291 */ /* 0x002fd2000f8ec0ff */
[----:B0-----:R-:W0:Y:S04]  /*0ef0*/  LDS R3, [UR4+0xc] ;  /* 0x00000c04ff037984 */ /* 0x001e280008000800 */
[----:B------:R-:W1:Y:S04]  /*0f00*/  LDS.128 R12, [UR4+0x10] ;  /* 0x00001004ff0c7984 */ /* 0x000e680008000c00 */
[----:B------:R-:W2:Y:S01]  /*0f10*/  LDS.64 R6, [UR4+0x20] ;  /* 0x00002004ff067984 */ /* 0x000ea20008000a00 */
[----:B0-----:R-:W-:Y:S01]  /*0f20*/  @P3 FADD R8, R8, R3 ;  /* 0x0000000308083221 */ /* 0x001fe20000000000 */
[----:B------:R-:W-:-:S03]  /*0f30*/  ISETP.GT.U32.AND P3, PT, R4, 0xc0, PT ;  /* 0x000000c00400780c */ /* 0x000fc60003f64070 */
[----:B-1----:R-:W-:Y:S01]  /*0f40*/  @P1 FADD R8, R8, R12 ;  /* 0x0000000c08081221 */ /* 0x002fe20000000000 */
[----:B------:R-:W-:Y:S02]  /*0f50*/  ISETP.GT.U32.AND P1, PT, R4, 0xe0, PT ;  /* 0x000000e00400780c */ /* 0x000fe40003f24070 */
[----:B------:R-:W-:Y:S01]  /*0f60*/  ISETP.GT.U32.AND.EX P3, PT, R0, RZ, PT, P3 ;  /* 0x000000ff0000720c */ /* 0x000fe20003f64130 */
[----:B------:R-:W-:Y:S01]  /*0f70*/  @P0 FADD R8, R8, R13 ;  /* 0x0000000d08080221 */ /* 0x000fe20000000000 */
[----:B------:R-:W-:-:S03]  /*0f80*/  ISETP.GT.U32.AND.EX P1, PT, R0, RZ, PT, P1 ;  /* 0x000000ff0000720c */ /* 0x000fc60003f24110 */
[----:B------:R-:W-:-:S04]  /*0f90*/  @P2 FADD R8, R8, R14 ;  /* 0x0000000e08082221 */ /* 0x000fc80000000000 */
[----:B------:R-:W-:-:S04]  /*0fa0*/  @P4 FADD R8, R8, R15 ;  /* 0x0000000f08084221 */ /* 0x000fc80000000000 */
[----:B--2---:R-:W-:-:S04]  /*0fb0*/  @P3 FADD R8, R8, R6 ;  /* 0x0000000608083221 */ /* 0x004fc80000000000 */
[----:B------:R-:W-:Y:S01]  /*0fc0*/  @P1 FADD R8, R8, R7 ;  /* 0x0000000708081221 */ /* 0x000fe20000000000 */
[----:B------:R-:W-:Y:S06]  /*0fd0*/  BRA `(.L_x_102) ;  /* 0x0000001000147947 */ /* 0x000fec0003800000 */
.L_x_88:
[----:B------:R-:W0:Y:S01]  /*0fe0*/  S2R R8, SR_TID.X ;  /* 0x0000000000087919 */ /* 0x000e220000002100 */
[----:B------:R-:W0:Y:S02]  /*0ff0*/  LDC.64 R2, c[0x0][0x380] ;  /* 0x0000e000ff027b82 */ /* 0x000e240000000a00 */
[----:B0-----:R-:W-:-:S05]  /*1000*/  IMAD.WIDE.U32 R2, R8, 0x4, R2 ;  /* 0x0000000408027825 */ /* 0x001fca00078e0002 */
        /* <DEDUP_REMOVED lines=16> */
[----:B--2---:R-:W-:Y:S01]  /*1110*/  FADD R9, R9, R12 ;  /* 0x0000000c09097221 */ /* 0x004fe20000000000 */
[----:B---3--:R-:W-:Y:S01]  /*1120*/  FADD R14, R11, R14 ;  /* 0x0000000e0b0e7221 */ /* 0x008fe20000000000 */
[----:B------:R-:W-:-:S03]  /*1130*/  HFMA2 R11, -RZ, RZ, 0, 0.00048828125 ;  /* 0x00001000ff0b7431 */ /* 0x000fc600000001ff */
[----:B------:R-:W-:Y:S01]  /*1140*/  FADD R14, R9, R14 ;  /* 0x0000000e090e7221 */ /* 0x000fe20000000000 */
[----:B------:R-:W-:Y:S01]  /*1150*/  IADD3 R9, P1, PT, R4, -0x1000, RZ ;  /* 0xfffff00004097810 */ /* 0x000fe20007f3e0ff */
[----:B----4-:R-:W-:-:S03]  /*1160*/  FADD R13, R13, R16 ;  /* 0x000000100d0d7221 */ /* 0x010fc60000000000 */
[----:B------:R-:W-:Y:S02]  /*1170*/  ISETP.GE.U32.AND P0, PT, R9, 0x1000, PT ;  /* 0x000010000900780c */ /* 0x000fe40003f06070 */
[----:B------:R-:W-:-:S04]  /*1180*/  IADD3.X R12, PT, PT, R0, -0x1, RZ, P1, !PT ;  /* 0xffffffff000c7810 */ /* 0x000fc80000ffe4ff */
[----:B------:R-:W-:Y:S01]  /*1190*/  ISETP.GE.U32.AND.EX P0, PT, R12, RZ, PT, P0 ;  /* 0x000000ff0c00720c */ /* 0x000fe20003f06100 */
        /* <DEDUP_REMOVED lines=11> */
[----:B------:R-:W-:Y:S01]  /*1250*/  IMAD.MOV.U32 R13, RZ, RZ, RZ ;  /* 0x000000ffff0d7224 */ /* 0x000fe200078e00ff */
[----:B------:R-:W-:Y:S06]  /*1260*/  @!P0 BRA `(.L_x_103) ;  /* 0x0000000000c08947 */ /* 0x000fec0003800000 */
[----:B------:R-:W0:Y:S01]  /*1270*/  LDC.64 R4, c[0x0][0x390] ;  /* 0x0000e400ff047b82 */ /* 0x000e220000000a00 */
[----:B------:R-:W-:Y:S01]  /*1280*/  MOV R11, 0x1000 ;  /* 0x00001000000b7802 */ /* 0x000fe20000000f00 */
[----:B------:R-:W-:-:S07]  /*1290*/  IMAD.MOV.U32 R13, RZ, RZ, RZ ;  /* 0x000000ffff0d7224 */ /* 0x000fce00078e00ff */
.L_x_105:
[----:B------:R-:W-:-:S04]  /*12a0*/  LEA R6, P0, R11, R2, 0x2 ;  /* 0x000000020b067211 */ /* 0x000fc800078010ff */
[----:B------:R-:W-:-:S05]  /*12b0*/  LEA.HI.X R7, R11, R3, R13, 0x2, P0 ;  /* 0x000000030b077211 */ /* 0x000fca00000f140d */
[----:B------:R-:W2:Y:S04]  /*12c0*/  LDG.E R0, desc[UR6][R6.64+0x2400] ;  /* 0x0024000606007981 */ /* 0x000ea8000c1e1900 */
[----:B------:R-:W2:Y:S04]  /*12d0*/  LDG.E R15, desc[UR6][R6.64+0x2800] ;  /* 0x00280006060f7981 */ /* 0x000ea8000c1e1900 */
        /* <DEDUP_REMOVED lines=13> */
[----:B------:R0:W5:Y:S02]  /*13b0*/  LDG.E R20, desc[UR6][R6.64+0x3c00] ;  /* 0x003c000606147981 */ /* 0x000164000c1e1900 */
[----:B0-----:R-:W-:-:S04]  /*13c0*/  IADD3 R6, P1, PT, -R11, R4, RZ ;  /* 0x000000040b067210 */ /* 0x001fc80007f3e1ff */
[----:B------:R-:W-:Y:S01]  /*13d0*/  ISETP.GE.U32.AND P0, PT, R6, 0x1000, PT ;  /* 0x000010000600780c */ /* 0x000fe20003f06070 */
[----:B--2---:R-:W-:Y:S01]  /*13e0*/  FADD R15, R0, R15 ;  /* 0x0000000f000f7221 */ /* 0x004fe20000000000 */
[----:B------:R-:W-:-:S04]  /*13f0*/  MOV R0, R5 ;  /* 0x0000000500007202 */ /* 0x000fc80000000f00 */
[----:B------:R-:W-:Y:S01]  /*1400*/  IADD3.X R6, PT, PT, ~R13, R0, RZ, P1, !PT ;  /* 0x000000000d067210 */ /* 0x000fe20000ffe5ff */
[----:B---3--:R-:W-:-:S03]  /*1410*/  FADD R10, R27, R10 ;  /* 0x0000000a1b0a7221 */ /* 0x008fc60000000000 */
[----:B------:R-:W-:Y:S01]  /*1420*/  ISETP.GE.U32.AND.EX P0, PT, R6, RZ, PT, P0 ;  /* 0x000000ff0600720c */ /* 0x000fe20003f06100 */
[----:B----4-:R-:W-:-:S04]  /*1430*/  FADD R29, R26, R29 ;  /* 0x0000001d1a1d7221 */ /* 0x010fc80000000000 */
[----:B------:R-:W-:Y:S01]  /*1440*/  FADD R10, R10, R29 ;  /* 0x0000001d0a0a7221 */ /* 0x000fe20000000000 */
[----:B-----5:R-:W-:Y:S01]  /*1450*/  FADD R24, R24, R25 ;  /* 0x0000001918187221 */ /* 0x020fe20000000000 */
[----:B------:R-:W-:-:S04]  /*1460*/  FADD R23, R23, R22 ;  /* 0x0000001617177221 */ /* 0x000fc80000000000 */
        /* <DEDUP_REMOVED lines=11> */
[----:B------:R-:W-:-:S05]  /*1520*/  IADD3 R11, P0, PT, R11, 0x1000, RZ ;  /* 0x000010000b0b7810 */ /* 0x000fca0007f1e0ff */
[----:B------:R-:W-:Y:S01]  /*1530*/  IMAD.X R13, RZ, RZ, R13, P0 ;  /* 0x000000ffff0d7224 */ /* 0x000fe200000e060d */
[----:B------:R-:W-:-:S04]  /*1540*/  ISETP.GT.U32.AND P0, PT, R11, R9, PT ;  /* 0x000000090b00720c */ /* 0x000fc80003f04070 */
[----:B------:R-:W-:-:S13]  /*1550*/  ISETP.GT.U32.AND.EX P0, PT, R13, R12, PT, P0 ;  /* 0x0000000c0d00720c */ /* 0x000fda0003f04100 */
[----:B------:R-:W-:Y:S05]  /*1560*/  @!P0 BRA `(.L_x_105) ;  /* 0xfffffffc004c8947 */ /* 0x000fea000383ffff */
.L_x_103:
[CC--:B------:R-:W-:Y:S01]  /*1570*/  IADD3 R3, PT, PT, -R11.reuse, R4.reuse, RZ ;  /* 0x000000040b037210 */ /* 0x0c0fe20007ffe1ff */
[----:B------:R-:W-:Y:S01]  /*1580*/  BSSY.RECONVERGENT B1, `(.L_x_104) ;  /* 0x0000080000017945 */ /* 0x000fe20003800200 */
[----:B------:R-:W-:Y:S02]  /*1590*/  ISETP.GE.U32.AND P1, PT, R11, R4, PT ;  /* 0x000000040b00720c */ /* 0x000fe40003f26070 */
[----:B------:R-:W-:-:S04]  /*15a0*/  ISETP.GE.AND P0, PT, R8, R3, PT ;  /* 0x000000030800720c */ /* 0x000fc80003f06270 */
[----:B------:R-:W-:-:S13]  /*15b0*/  ISETP.GE.U32.OR.EX P0, PT, R13, R0, P0, P1 ;  /* 0x000000000d00720c */ /* 0x000fda0000706510 */
[----:B------:R-:W-:Y:S05]  /*15c0*/  @P0 BRA `(.L_x_106) ;  /* 0x0000000400ec0947 */ /* 0x000fea0003800000 */
[----:B------:R-:W-:Y:S01]  /*15d0*/  LOP3.LUT R0, RZ, R8, RZ, 0x33, !PT ;  /* 0x00000008ff007212 */ /* 0x000fe200078e33ff */
[----:B------:R-:W-:Y:S03]  /*15e0*/  BSSY.RECONVERGENT B2, `(.L_x_107) ;  /* 0x0000038000027945 */ /* 0x000fe60003800200 */
[----:B------:R-:W-:-:S04]  /*15f0*/  IADD3 R0, PT, PT, -R11, R4, R0 ;  /* 0x000000040b007210 */ /* 0x000fc80007ffe100 */
[C---:B------:R-:W-:Y:S02]  /*1600*/  ISETP.GE.U32.AND P1, PT, R0.reuse, 0xf00, PT ;  /* 0x00000f000000780c */ /* 0x040fe40003f26070 */
[----:B------:R-:W-:Y:S02]  /*1610*/  LEA.HI R4, R0, 0x1, RZ, 0x18 ;  /* 0x0000000100047811 */ /* 0x000fe400078fc0ff */
[----:B------:R-:W-:Y:S02]  /*1620*/  MOV R0, R8 ;  /* 0x0000000800007202 */ /* 0x000fe40000000f00 */
[----:B------:R-:W-:-:S04]  /*1630*/  LOP3.LUT R24, R4, 0xf, RZ, 0xc0, !PT ;  /* 0x0000000f04187812 */ /* 0x000fc800078ec0ff */
[----:B------:R-:W-:-:S03]  /*1640*/  ISETP.NE.AND P0, PT, R24, RZ, PT ;  /* 0x000000ff1800720c */ /* 0x000fc60003f05270 */
[----:B------:R-:W-:Y:S10]  /*1650*/  @!P1 BRA `(.L_x_108) ;  /* 0x0000000000c09947 */ /* 0x000ff40003800000 */
[----:B------:R-:W0:Y:S01]  /*1660*/  LDCU.64 UR4, c[0x0][0x380] ;  /* 0x00007000ff0477ac */ /* 0x000e220008000a00 */
[----:B------:R-:W-:Y:S02]  /*1670*/  IADD3 R3, P1, PT, R8, R11, RZ ;  /* 0x0000000b08037210 */ /* 0x000fe40007f3e0ff */
[----:B------:R-:W-:-:S03]  /*1680*/  LOP3.LUT R9, R4, 0x1fffff0, RZ, 0xc0, !PT ;  /* 0x01fffff004097812 */ /* 0x000fc600078ec0ff */
[----:B------:R-:W-:Y:S01]  /*1690*/  IMAD.X R0, RZ, RZ, R13, P1 ;  /* 0x000000ffff007224 */ /* 0x000fe200008e060d */
[----:B------:R-:W-:Y:S02]  /*16a0*/  IADD3 R9, PT, PT, -R9, RZ, RZ ;  /* 0x000000ff09097210 */ /* 0x000fe40007ffe1ff */
[----:B0-----:R-:W-:-:S04]  /*16b0*/  LEA R2, P2, R3, UR4, 0x2 ;  /* 0x0000000403027c11 */ /* 0x001fc8000f8410ff */
[----:B------:R-:W-:Y:S02]  /*16c0*/  IADD3 R2, P1, PT, R2, 0x2000, RZ ;  /* 0x0000200002027810 */ /* 0x000fe40007f3e0ff */
[----:B------:R-:W-:Y:S02]  /*16d0*/  LEA.HI.X R3, R3, UR5, R0, 0x2, P2 ;  /* 0x0000000503037c11 */ /* 0x000fe400090f1400 */
[----:B------:R-:W-:-:S03]  /*16e0*/  MOV R0, R8 ;  /* 0x0000000800007202 */ /* 0x000fc60000000f00 */
[----:B------:R-:W-:-:S07]  /*16f0*/  IMAD.X R3, RZ, RZ, R3, P1 ;  /* 0x000000ffff037224 */ /* 0x000fce00008e0603 */
.L_x_109:
        /* <DEDUP_REMOVED lines=16> */
[----:B------:R-:W-:Y:S01]  /*1800*/  IADD3 R9, PT, PT, R9, 0x10, RZ ;  /* 0x0000001009097810 */ /* 0x000fe20007ffe0ff */
[----:B------:R-:W-:-:S03]  /*1810*/  VIADD R0, R0, 0x1000 ;  /* 0x0000100000007836 */ /* 0x000fc60000000000 */
[----:B------:R-:W-:Y:S02]  /*1820*/  ISETP.NE.AND P1, PT, R9, RZ, PT ;  /* 0x000000ff0900720c */ /* 0x000fe40003f25270 */
[----:B0-----:R-:W-:-:S04]  /*1830*/  IADD3 R2, P2, PT, R2, 0x4000, RZ ;  /* 0x0000400002027810 */ /* 0x001fc80007f5e0ff */
[----:B------:R-:W-:Y:S01]  /*1840*/  IADD3.X R3, PT, PT, RZ, R3, RZ, P2, !PT ;  /* 0x00000003ff037210 */ /* 0x000fe200017fe4ff */
        /* <DEDUP_REMOVED lines=17> */
.L_x_108:
[----:B------:R-:W-:Y:S05]  /*1960*/  BSYNC.RECONVERGENT B2 ;  /* 0x0000000000027941 */ /* 0x000fea0003800200 */
.L_x_107:
[----:B------:R-:W-:Y:S05]  /*1970*/  @!P0 BRA `(.L_x_106) ;  /* 0x0000000400008947 */ /* 0x000fea0003800000 */
[----:B------:R-:W-:Y:S01]  /*1980*/  ISETP.GE.U32.AND P0, PT, R24, 0x8, PT ;  /* 0x000000081800780c */ /* 0x000fe20003f06070 */
[----:B------:R-:W-:Y:S01]  /*1990*/  BSSY.RECONVERGENT B2, `(.L_x_110) ;  /* 0x000001a000027945 */ /* 0x000fe20003800200 */
[----:B------:R-:W-:-:S04]  /*19a0*/  LOP3.LUT R7, R4, 0x7, RZ, 0xc0, !PT ;  /* 0x0000000704077812 */ /* 0x000fc800078ec0ff */
[----:B------:R-:W-:-:S07]  /*19b0*/  ISETP.NE.AND P1, PT, R7, RZ, PT ;  /* 0x000000ff0700720c */ /* 0x000fce0003f25270 */
[----:B------:R-:W-:Y:S06]  /*19c0*/  @!P0 BRA `(.L_x_111) ;  /* 0x0000000000588947 */ /* 0x000fec0003800000 */
[----:B------:R-:W0:Y:S01]  /*19d0*/  LDCU.64 UR4, c[0x0][0x380] ;  /* 0x00007000ff0477ac */ /* 0x000e220008000a00 */
[----:B------:R-:W-:-:S04]  /*19e0*/  IADD3 R3, P0, PT, R0, R11, RZ ;  /* 0x0000000b00037210 */ /* 0x000fc80007f1e0ff */
[----:B------:R-:W-:Y:S02]  /*19f0*/  IADD3.X R6, PT, PT, RZ, R13, RZ, P0, !PT ;  /* 0x0000000dff067210 */ /* 0x000fe400007fe4ff */
[----:B0-----:R-:W-:-:S04]  /*1a00*/  LEA R2, P0, R3, UR4, 0x2 ;  /* 0x0000000403027c11 */ /* 0x001fc8000f8010ff */
        /* <DEDUP_REMOVED lines=9> */
[----:B------:R-:W-:Y:S01]  /*1aa0*/  IADD3 R0, PT, PT, R0, 0x800, RZ ;  /* 0x0000080000007810 */ /* 0x000fe20007ffe0ff */
        /* <DEDUP_REMOVED lines=8> */
.L_x_111:
[----:B------:R-:W-:Y:S05]  /*1b30*/  BSYNC.RECONVERGENT B2 ;  /* 0x0000000000027941 */ /* 0x000fea0003800200 */
.L_x_110:
[----:B------:R-:W-:Y:S05]  /*1b40*/  @!P1 BRA `(.L_x_106) ;  /* 0x00000000008c9947 */ /* 0x000fea0003800000 */
[----:B------:R-:W-:Y:S01]  /*1b50*/  ISETP.GE.U32.AND P0, PT, R7, 0x4, PT ;  /* 0x000000040700780c */ /* 0x000fe20003f06070 */
[----:B------:R-:W-:Y:S01]  /*1b60*/  BSSY.RECONVERGENT B2, `(.L_x_112) ;  /* 0x0000012000027945 */ /* 0x000fe20003800200 */
[----:B------:R-:W-:-:S04]  /*1b70*/  LOP3.LUT R6, R4, 0x3, RZ, 0xc0, !PT ;  /* 0x0000000304067812 */ /* 0x000fc800078ec0ff */
[----:B------:R-:W-:-:S07]  /*1b80*/  ISETP.NE.AND P1, PT, R6, RZ, PT ;  /* 0x000000ff0600720c */ /* 0x000fce0003f25270 */
[----:B------:R-:W-:Y:S06]  /*1b90*/  @!P0 BRA `(.L_x_113) ;  /* 0x0000000000388947 */ /* 0x000fec0003800000 */
[----:B------:R-:W0:Y:S01]  /*1ba0*/  LDCU.64 UR4, c[0x0][0x380] ;  /* 0x00007000ff0477ac */ /* 0x000e220008000a00 */
[----:B------:R-:W-:-:S05]  /*1bb0*/  IADD3 R3, P0, PT, R0, R11, RZ ;  /* 0x0000000b00037210 */ /* 0x000fca0007f1e0ff */
[----:B------:R-:W-:Y:S01]  /*1bc0*/  IMAD.X R4, RZ, RZ, R13, P0 ;  /* 0x000000ffff047224 */ /* 0x000fe200000e060d */
[----:B0-----:R-:W-:-:S04]  /*1bd0*/  LEA R2, P0, R3, UR4, 0x2 ;  /* 0x0000000403027c11 */ /* 0x001fc8000f8010ff */
[----:B------:R-:W-:-:S05]  /*1be0*/  LEA.HI.X R3, R3, UR5, R4, 0x2, P0 ;  /* 0x0000000503037c11 */ /* 0x000fca00080f1404 */
[----:B------:R-:W2:Y:S04]  /*1bf0*/  LDG.E R5, desc[UR6][R2.64] ;  /* 0x0000000602057981 */ /* 0x000ea8000c1e1900 */
[----:B------:R-:W3:Y:S04]  /*1c00*/  LDG.E R4, desc[UR6][R2.64+0x400] ;  /* 0x0004000602047981 */ /* 0x000ee8000c1e1900 */
[----:B------:R-:W4:Y:S04]  /*1c10*/  LDG.E R7, desc[UR6][R2.64+0x800] ;  /* 0x0008000602077981 */ /* 0x000f28000c1e1900 */
[----:B------:R-:W5:Y:S01]  /*1c20*/  LDG.E R9, desc[UR6][R2.64+0xc00] ;  /* 0x000c000602097981 */ /* 0x000f62000c1e1900 */
[----:B------:R-:W-:Y:S01]  /*1c30*/  IADD3 R0, PT, PT, R0, 0x400, RZ ;  /* 0x0000040000007810 */ /* 0x000fe20007ffe0ff */
[----:B--2---:R-:W-:-:S04]  /*1c40*/  FADD R5, R10, R5 ;  /* 0x000000050a057221 */ /* 0x004fc80000000000 */
[----:B---3--:R-:W-:-:S04]  /*1c50*/  FADD R4, R5, R4 ;  /* 0x0000000405047221 */ /* 0x008fc80000000000 */
[----:B----4-:R-:W-:-:S04]  /*1c60*/  FADD R4, R4, R7 ;  /* 0x0000000704047221 */ /* 0x010fc80000000000 */
[----:B-----5:R-:W-:-:S07]  /*1c70*/  FADD R10, R4, R9 ;  /* 0x00000009040a7221 */ /* 0x020fce0000000000 */
.L_x_113:
[----:B------:R-:W-:Y:S05]  /*1c80*/  BSYNC.RECONVERGENT B2 ;  /* 0x0000000000027941 */ /* 0x000fea0003800200 */
.L_x_112:
[----:B------:R-:W-:Y:S05]  /*1c90*/  @!P1 BRA `(.L_x_106) ;  /* 0x0000000000389947 */ /* 0x000fea0003800000 */
[----:B------:R-:W0:Y:S01]  /*1ca0*/  LDCU.64 UR4, c[0x0][0x380] ;  /* 0x00007000ff0477ac */ /* 0x000e220008000a00 */
[----:B------:R-:W-:Y:S01]  /*1cb0*/  IADD3 R5, P0, PT, R0, R11, RZ ;  /* 0x0000000b00057210 */ /* 0x000fe20007f1e0ff */
[----:B------:R-:W-:-:S03]  /*1cc0*/  IMAD.MOV R0, RZ, RZ, -R6 ;  /* 0x000000ffff007224 */ /* 0x000fc600078e0a06 */
[----:B------:R-:W-:Y:S02]  /*1cd0*/  IADD3.X R4, PT, PT, RZ, R13, RZ, P0, !PT ;  /* 0x0000000dff047210 */ /* 0x000fe400007fe4ff */
[----:B0-----:R-:W-:-:S04]  /*1ce0*/  LEA R2, P1, R5, UR4, 0x2 ;  /* 0x0000000405027c11 */ /* 0x001fc8000f8210ff */
[----:B------:R-:W-:-:S09]  /*1cf0*/  LEA.HI.X R5, R5, UR5, R4, 0x2, P1 ;  /* 0x0000000505057c11 */ /* 0x000fd200088f1404 */
.L_x_114:
[----:B------:R-:W-:-:S06]  /*1d00*/  MOV R3, R5 ;  /* 0x0000000500037202 */ /* 0x000fcc0000000f00 */
[----:B------:R0:W2:Y:S01]  /*1d10*/  LDG.E R3, desc[UR6][R2.64] ;  /* 0x0000000602037981 */ /* 0x0000a2000c1e1900 */
[----:B------:R-:W-:-:S04]  /*1d20*/  IADD3 R0, PT, PT, R0, 0x1, RZ ;  /* 0x0000000100007810 */ /* 0x000fc80007ffe0ff */
[----:B------:R-:W-:Y:S02]  /*1d30*/  ISETP.NE.AND P0, PT, R0, RZ, PT ;  /* 0x000000ff0000720c */ /* 0x000fe40003f05270 */
[----:B0-----:R-:W-:-:S05]  /*1d40*/  IADD3 R2, P1, PT, R2, 0x400, RZ ;  /* 0x0000040002027810 */ /* 0x001fca0007f3e0ff */
[----:B------:R-:W-:Y:S02]  /*1d50*/  IMAD.X R5, RZ, RZ, R5, P1 ;  /* 0x000000ffff057224 */ /* 0x000fe400008e0605 */
[----:B--2---:R-:W-:-:S04]  /*1d60*/  FADD R10, R3, R10 ;  /* 0x0000000a030a7221 */ /* 0x004fc80000000000 */
[----:B------:R-:W-:Y:S05]  /*1d70*/  @P0 BRA `(.L_x_114) ;  /* 0xfffffffc00e00947 */ /* 0x000fea000383ffff */
.L_x_106:
[----:B------:R-:W-:Y:S05]  /*1d80*/  BSYNC.RECONVERGENT B1 ;  /* 0x0000000000017941 */ /* 0x000fea0003800200 */
.L_x_104:
[----:B------:R-:W0:Y:S01]  /*1d90*/  S2R R6, SR_LANEID ;  /* 0x0000000000067919 */ /* 0x000e220000000000 */
[----:B------:R-:W-:Y:S02]  /*1da0*/  MOV R3, R10 ;  /* 0x0000000a00037202 */ /* 0x000fe40000000f00 */
[----:B------:R-:W-:-:S03]  /*1db0*/  ISETP.NE.AND P5, PT, R8, RZ, PT ;  /* 0x000000ff0800720c */ /* 0x000fc60003fa5270 */
        /* <DEDUP_REMOVED lines=39> */
.L_x_102:
[----:B------:R-:W-:Y:S05]  /*2030*/  BSYNC.RECONVERGENT B0 ;  /* 0x0000000000007941 */ /* 0x000fea0003800200 */
.L_x_87:
[----:B------:R-:W-:Y:S05]  /*2040*/  @P5 EXIT ;  /* 0x000000000000594d */ /* 0x000fea0003800000 */
[----:B01----:R-:W0:Y:S01]  /*2050*/  LDC.64 R2, c[0x0][0x388] ;  /* 0x0000e200ff027b82 */ /* 0x003e220000000a00 */
[----:B------:R-:W2:Y:S02]  /*2060*/  LDCU UR4, c[0x0][0x39c] ;  /* 0x00007380ff0477ac */ /* 0x000ea40008000800 */
[----:B--2---:R-:W-:-:S05]  /*2070*/  FADD R5, R8, UR4 ;  /* 0x0000000408057e21 */ /* 0x004fca0008000000 */
[----:B0-----:R-:W-:Y:S01]  /*2080*/  STG.E desc[UR6][R2.64], R5 ;  /* 0x0000000502007986 */ /* 0x001fe2000c101906 */
[----:B------:R-:W-:Y:S05]  /*2090*/  EXIT ;  /* 0x000000000000794d */ /* 0x000fea0003800000 */
.L_x_115:
        /* <DEDUP_REMOVED lines=14> */
.L_x_846:


//--------------------- .text._ZN3cub18CUB_300001_SM_10006detail6reduce28DeviceReduceSingleTileKernelINS2_10policy_hubIfjN4cuda3std3__44plusIfEEE10Policy1000EPfSC_iS9_ffNS7_10__identityEEEvT0_T1_T2_T3_T4_T6_ --------------------------
	.section	.text._ZN3cub18CUB_300001_SM_10006detail6reduce28DeviceReduceSingleTileKernelINS2_10policy_hubIfjN4cuda3std3__44plusIfEEE10Policy1000EPfSC_iS9_ffNS7_10__identityEEEvT0_T1_T2_T3_T4_T6_,"ax",@progbits
	.align	128
        .global         _ZN3cub18CUB_300001_SM_10006detail6reduce28DeviceReduceSingleTileKernelINS2_10policy_hubIfjN4cuda3std3__44plusIfEEE10Policy1000EPfSC_iS9_ffNS7_10__identityEEEvT0_T1_T2_T3_T4_T6_
        .type           _ZN3cub18CUB_300001_SM_10006detail6reduce28DeviceReduceSingleTileKernelINS2_10policy_hubIfjN4cuda3std3__44plusIfEEE10Policy1000EPfSC_iS9_ffNS7_10__identityEEEvT0_T1_T2_T3_T4_T6_,@function
        .size           _ZN3cub18CUB_300001_SM_10006detail6reduce28DeviceReduceSingleTileKernelINS2_10policy_hubIfjN4cuda3std3__44plusIfEEE10Policy1000EPfSC_iS9_ffNS7_10__identityEEEvT0_T1_T2_T3_T4_T6_,(.L_x_847 - _ZN3cub18CUB_300001_SM_10006detail6reduce28DeviceReduceSingleTileKernelINS2_10policy_hubIfjN4cuda3std3__44plusIfEEE10Policy1000EPfSC_iS9_ffNS7_10__identityEEEvT0_T1_T2_T3_T4_T6_)
        .other          _ZN3cub18CUB_300001_SM_10006detail6reduce28DeviceReduceSingleTileKernelINS2_10policy_hubIfjN4cuda3std3__44plusIfEEE10Policy1000EPfSC_iS9_ffNS7_10__identityEEEvT0_T1_T2_T3_T4_T6_,@"STO_CUDA_ENTRY STV_DEFAULT"
_ZN3cub18CUB_300001_SM_10006detail6reduce28DeviceReduceSingleTileKernelINS2_10policy_hubIfjN4cuda3std3__44plusIfEEE10Policy1000EPfSC_iS9_ffNS7_10__identityEEEvT0_T1_T2_T3_T4_T6_:
.text._ZN3cub18CUB_300001_SM_10006detail6reduce28DeviceReduceSingleTileKernelINS2_10policy_hubIfjN4cuda3std3__44plusIfEEE10Policy1000EPfSC_iS9_ffNS7_10__identityEEEvT0_T1_T2_T3_T4_T6_:
        /* <DEDUP_REMOVED lines=13> */
.L_x_116:
        /* <DEDUP_REMOVED lines=16> */
.L_x_121:
[----:B------:R-:W-:Y:S05]  /*01d0*/  BSYNC.RECONVERGENT B1 ;  /* 0x0000000000017941 */ /* 0x000fea0003800200 */
.L_x_120:
        /* <DEDUP_REMOVED lines=16> */
.L_x_126:
        /* <DEDUP_REMOVED lines=9> */
.L_x_125:
[----:B------:R-:W-:Y:S05]  /*0370*/  BSYNC.RECONVERGENT B2 ;  /* 0x0000000000027941 */ /* 0x000fea0003800200 */
.L_x_124:
        /* <DEDUP_REMOVED lines=8> */
.L_x_129:
        /* <DEDUP_REMOVED lines=43> */
.L_x_128:
[----:B------:R-:W-:Y:S05]  /*06b0*/  BSYNC.RECONVERGENT B2 ;  /* 0x0000000000027941 */ /* 0x000fea0003800200 */
.L_x_127:
        /* <DEDUP_REMOVED lines=26> */
.L_x_131:
[----:B------:R-:W-:Y:S05]  /*0860*/  BSYNC.RECONVERGENT B2 ;  /* 0x0000000000027941 */ /* 0x000fea0003800200 */
.L_x_130:
        /* <DEDUP_REMOVED lines=12> */
.L_x_123:
[----:B------:R-:W-:Y:S05]  /*0930*/  BSYNC.RECONVERGENT B1 ;  /* 0x0000000000017941 */ /* 0x000fea0003800200 */
.L_x_122:
        /* <DEDUP_REMOVED lines=10> */
[----:B------:R-:W1:Y:S06]  /*09e0*/  SHFL.DOWN PT, R3, R0, 0x2, 0x1f ;  /* 0x08401f0000037f89 */ /* 0x000e6c00000e0000 */
[----:B------:R-:W2:Y:S01]  /*09f0*/  @!P1 S2R R6, SR_CgaCtaId ;  /* 0x0000000000069919 */ /* 0x000ea20000008800 */
[----:B0-----:R-:W-:Y:S02]  /*0a00*/  @!P1 MOV R5, 0x400 ;  /* 0x0000040000059802 */ /* 0x001fe40000000f00 */
[----:B------:R-:W-:-:S04]  /*0a10*/  @!P1 SHF.R.U32.HI R4, RZ, 0x3, R2 ;  /* 0x00000003ff049819 */ /* 0x000fc80000011602 */
[----:B------:R-:W-:Y:S01]  /*0a20*/  @!P1 LOP3.LUT R4, R4, 0x7c, RZ, 0xc0, !PT ;  /* 0x0000007c04049812 */ /* 0x000fe200078ec0ff */
[----:B-1----:R-:W-:Y:S01]  /*0a30*/  @!P0 FADD R0, R0, R3 ;  /* 0x0000000300008221 */ /* 0x002fe20000000000 */
[----:B------:R-:W-:-:S04]  /*0a40*/  ISETP.GT.AND P0, PT, R8, 0x1b, PT ;  /* 0x0000001b0800780c */ /* 0x000fc80003f04270 */
[----:B------:R-:W0:Y:S01]  /*0a50*/  SHFL.DOWN PT, R3, R0, 0x4, 0x1f ;  /* 0x08801f0000037f89 */ /* 0x000e2200000e0000 */
[----:B--2---:R-:W-:-:S04]  /*0a60*/  @!P1 LEA R5, R6, R5, 0x18 ;  /* 0x0000000506059211 */ /* 0x004fc800078ec0ff */
        /* <DEDUP_REMOVED lines=16> */
[----:B0-----:R-:W0:Y:S04]  /*0b70*/  LDS.128 R4, [UR4+0x10] ;  /* 0x00001004ff047984 */ /* 0x001e280008000c00 */
[----:B------:R-:W1:Y:S04]  /*0b80*/  LDS.128 R12, [UR4+0x20] ;  /* 0x00002004ff0c7984 */ /* 0x000e680008000c00 */
[----:B------:R-:W2:Y:S04]  /*0b90*/  LDS.128 R8, [UR4+0x30] ;  /* 0x00003004ff087984 */ /* 0x000ea80008000c00 */
[----:B------:R-:W3:Y:S01]  /*0ba0*/  LDS.128 R16, [UR4+0x40] ;  /* 0x00004004ff107984 */ /* 0x000ee20008000c00 */
[----:B0-----:R-:W-:-:S04]  /*0bb0*/  FADD R5, R0, R5 ;  /* 0x0000000500057221 */ /* 0x001fc80000000000 */
[----:B------:R-:W-:-:S04]  /*0bc0*/  FADD R6, R5, R6 ;  /* 0x0000000605067221 */ /* 0x000fc80000000000 */
[----:B------:R-:W-:-:S04]  /*0bd0*/  FADD R7, R6, R7 ;  /* 0x0000000706077221 */ /* 0x000fc80000000000 */
[----:B-1----:R-:W-:-:S04]  /*0be0*/  FADD R12, R7, R12 ;  /* 0x0000000c070c7221 */ /* 0x002fc80000000000 */
[----:B------:R-:W-:-:S04]  /*0bf0*/  FADD R13, R12, R13 ;  /* 0x0000000d0c0d7221 */ /* 0x000fc80000000000 */
[----:B------:R-:W-:-:S04]  /*0c00*/  FADD R14, R13, R14 ;  /* 0x0000000e0d0e7221 */ /* 0x000fc80000000000 */
[----:B------:R-:W-:-:S04]  /*0c10*/  FADD R15, R14, R15 ;  /* 0x0000000f0e0f7221 */ /* 0x000fc80000000000 */
[----:B--2---:R-:W-:-:S04]  /*0c20*/  FADD R8, R15, R8 ;  /* 0x000000080f087221 */ /* 0x004fc80000000000 */
[----:B------:R-:W-:-:S04]  /*0c30*/  FADD R9, R8, R9 ;  /* 0x0000000908097221 */ /* 0x000fc80000000000 */
[----:B------:R-:W-:-:S04]  /*0c40*/  FADD R10, R9, R10 ;  /* 0x0000000a090a7221 */ /* 0x000fc80000000000 */
[----:B------:R-:W-:-:S04]  /*0c50*/  FADD R11, R10, R11 ;  /* 0x0000000b0a0b7221 */ /* 0x000fc80000000000 */
[----:B---3--:R-:W-:-:S04]  /*0c60*/  FADD R16, R11, R16 ;  /* 0x000000100b107221 */ /* 0x008fc80000000000 */
[----:B------:R-:W-:-:S04]  /*0c70*/  FADD R17, R16, R17 ;  /* 0x0000001110117221 */ /* 0x000fc80000000000 */
[----:B------:R-:W-:-:S04]  /*0c80*/  FADD R18, R17, R18 ;  /* 0x0000001211127221 */ /* 0x000fc80000000000 */
[----:B------:R-:W-:Y:S01]  /*0c90*/  FADD R0, R18, R19 ;  /* 0x0000001312007221 */ /* 0x000fe20000000000 */
[----:B------:R-:W-:Y:S06]  /*0ca0*/  BRA `(.L_x_133) ;  /* 0x0000003400707947 */ /* 0x000fec0003800000 */
.L_x_132:
        /* <DEDUP_REMOVED lines=23> */
[-C--:B------:R-:W-:Y:S02]  /*0e20*/  ISETP.GT.AND P0, PT, R5, R4.reuse, PT ;  /* 0x000000040500720c */ /* 0x080fe40003f04270 */
[----:B------:R-:W-:Y:S02]  /*0e30*/  IADD3 R5, PT, PT, R9, 0x10, RZ ;  /* 0x0000001009057810 */ /* 0x000fe40007ffe0ff */
        /* <DEDUP_REMOVED lines=20> */
[----:B------:R-:W0:Y:S04]  /*0f80*/  LDS.128 R16, [UR4+0x10] ;  /* 0x00001004ff107984 */ /* 0x000e280008000c00 */
[----:B----4-:R-:W1:Y:S04]  /*0f90*/  LDS.128 R4, [UR4+0x20] ;  /* 0x00002004ff047984 */ /* 0x010e680008000c00 */
[----:B------:R-:W2:Y:S04]  /*0fa0*/  LDS.128 R8, [UR4+0x30] ;  /* 0x00003004ff087984 */ /* 0x000ea80008000c00 */
[----:B------:R-:W3:Y:S01]  /*0fb0*/  LDS.128 R12, [UR4+0x40] ;  /* 0x00004004ff0c7984 */ /* 0x000ee20008000c00 */
[----:B0-----:R-:W-:Y:S01]  /*0fc0*/  @P2 FADD R0, R0, R17 ;  /* 0x0000001100002221 */ /* 0x001fe20000000000 */
[----:B------:R-:W-:-:S03]  /*0fd0*/  ISETP.GT.AND P2, PT, R3, 0x80, PT ;  /* 0x000000800300780c */ /* 0x000fc60003f44270 */
[----:B------:R-:W-:Y:S01]  /*0fe0*/  @P3 FADD R0, R0, R18 ;  /* 0x0000001200003221 */ /* 0x000fe20000000000 */
[----:B------:R-:W-:-:S03]  /*0ff0*/  ISETP.GT.AND P3, PT, R3, 0xa0, PT ;  /* 0x000000a00300780c */ /* 0x000fc60003f64270 */
[----:B------:R-:W-:Y:S01]  /*1000*/  @P1 FADD R0, R0, R19 ;  /* 0x0000001300001221 */ /* 0x000fe20000000000 */
[----:B------:R-:W-:-:S05]  /*1010*/  ISETP.GT.AND P1, PT, R3, 0xe0, PT ;  /* 0x000000e00300780c */ /* 0x000fca0003f24270 */
[----:B-1----:R-:W-:Y:S01]  /*1020*/  @P2 FADD R0, R0, R4 ;  /* 0x0000000400002221 */ /* 0x002fe20000000000 */
[----:B------:R-:W-:-:S03]  /*1030*/  ISETP.GT.AND P2, PT, R3, 0x100, PT ;  /* 0x000001000300780c */ /* 0x000fc60003f44270 */
[----:B------:R-:W-:Y:S01]  /*1040*/  @P3 FADD R0, R0, R5 ;  /* 0x0000000500003221 */ /* 0x000fe20000000000 */
[----:B------:R-:W-:-:S03]  /*1050*/  ISETP.GT.AND P3, PT, R3, 0x120, PT ;  /* 0x000001200300780c */ /* 0x000fc60003f64270 */
[----:B------:R-:W-:Y:S01]  /*1060*/  @P4 FADD R0, R0, R6 ;  /* 0x0000000600004221 */ /* 0x000fe20000000000 */
[----:B------:R-:W-:-:S03]  /*1070*/  ISETP.GT.AND P4, PT, R3, 0x140, PT ;  /* 0x000001400300780c */ /* 0x000fc60003f84270 */
[----:B------:R-:W-:Y:S01]  /*1080*/  @P1 FADD R0, R0, R7 ;  /* 0x0000000700001221 */ /* 0x000fe20000000000 */
[----:B------:R-:W-:-:S03]  /*1090*/  ISETP.GT.AND P1, PT, R3, 0x160, PT ;  /* 0x000001600300780c */ /* 0x000fc60003f24270 */
[----:B--2---:R-:W-:Y:S01]  /*10a0*/  @P2 FADD R0, R0, R8 ;  /* 0x0000000800002221 */ /* 0x004fe20000000000 */
[----:B------:R-:W-:-:S03]  /*10b0*/  ISETP.GT.AND P2, PT, R3, 0x180, PT ;  /* 0x000001800300780c */ /* 0x000fc60003f44270 */
[----:B------:R-:W-:Y:S01]  /*10c0*/  @P3 FADD R0, R0, R9 ;  /* 0x0000000900003221 */ /* 0x000fe20000000000 */
[----:B------:R-:W-:-:S03]  /*10d0*/  ISETP.GT.AND P3, PT, R3, 0x1a0, PT ;  /* 0x000001a00300780c */ /* 0x000fc60003f64270 */
[----:B------:R-:W-:Y:S01]  /*10e0*/  @P4 FADD R0, R0, R10 ;  /* 0x0000000a00004221 */ /* 0x000fe20000000000 */
[----:B------:R-:W-:-:S03]  /*10f0*/  ISETP.GT.AND P4, PT, R3, 0x1c0, PT ;  /* 0x000001c00300780c */ /* 0x000fc60003f84270 */
[----:B------:R-:W-:Y:S01]  /*1100*/  @P1 FADD R0, R0, R11 ;  /* 0x0000000b00001221 */ /* 0x000fe20000000000 */
[----:B------:R-:W-:-:S03]  /*1110*/  ISETP.GT.AND P1, PT, R3, 0x1e0, PT ;  /* 0x000001e00300780c */ /* 0x000fc60003f24270 */
[----:B---3--:R-:W-:-:S04]  /*1120*/  @P2 FADD R0, R0, R12 ;  /* 0x0000000c00002221 */ /* 0x008fc80000000000 */
[----:B------:R-:W-:-:S04]  /*1130*/  @P3 FADD R0, R0, R13 ;  /* 0x0000000d00003221 */ /* 0x000fc80000000000 */
[----:B------:R-:W-:-:S04]  /*1140*/  @P4 FADD R0, R0, R14 ;  /* 0x0000000e00004221 */ /* 0x000fc80000000000 */
[----:B------:R-:W-:Y:S01]  /*1150*/  @P1 FADD R0, R0, R15 ;  /* 0x0000000f00001221 */ /* 0x000fe20000000000 */
[----:B------:R-:W-:Y:S06]  /*1160*/  BRA `(.L_x_133) ;  /* 0x0000003000407947 */ /* 0x000fec0003800000 */
.L_x_119:
[----:B------:R-:W0:Y:S01]  /*1170*/  S2R R2, SR_TID.X ;  /* 0x0000000000027919 */ /* 0x000e220000002100 */
[----:B------:R-:W1:Y:S01]  /*1180*/  LDC.64 R4, c[0x0][0x380] ;  /* 0x0000e000ff047b82 */ /* 0x000e620000000a00 */
[----:B0-----:R-:W-:-:S05]  /*1190*/  SHF.L.U32 R7, R2, 0x1, RZ ;  /* 0x0000000102077819 */ /* 0x001fca00000006ff */
[----:B-1----:R-:W-:-:S05]  /*11a0*/  IMAD.WIDE.U32 R4, R7, 0x4, R4 ;  /* 0x0000000407047825 */ /* 0x002fca00078e0004 */
[----:B------:R-:W2:Y:S04]  /*11b0*/  LDG.E.64.CONSTANT R14, desc[UR6][R4.64] ;  /* 0x00000006040e7981 */ /* 0x000ea8000c1e9b00 */
[----:B------:R-:W3:Y:S04]  /*11c0*/  LDG.E.64.CONSTANT R16, desc[UR6][R4.64+0x1000] ;  /* 0x0010000604107981 */ /* 0x000ee8000c1e9b00 */
[----:B------:R-:W4:Y:S04]  /*11d0*/  LDG.E.64.CONSTANT R18, desc[UR6][R4.64+0x2000] ;  /* 0x0020000604127981 */ /* 0x000f28000c1e9b00 */
[----:B------:R-:W5:Y:S04]  /*11e0*/  LDG.E.64.CONSTANT R20, desc[UR6][R4.64+0x3000] ;  /* 0x0030000604147981 */ /* 0x000f68000c1e9b00 */
[----:B------:R-:W5:Y:S04]  /*11f0*/  LDG.E.64.CONSTANT R12, desc[UR6][R4.64+0x4000] ;  /* 0x00400006040c7981 */ /* 0x000f68000c1e9b00 */
[----:B------:R-:W5:Y:S04]  /*1200*/  LDG.E.64.CONSTANT R10, desc[UR6][R4.64+0x5000] ;  /* 0x00500006040a7981 */ /* 0x000f68000c1e9b00 */
[----:B------:R-:W5:Y:S04]  /*1210*/  LDG.E.64.CONSTANT R6, desc[UR6][R4.64+0x6000] ;  /* 0x0060000604067981 */ /* 0x000f68000c1e9b00 */
[----:B------:R-:W5:Y:S01]  /*1220*/  LDG.E.64.CONSTANT R8, desc[UR6][R4.64+0x7000] ;  /* 0x0070000604087981 */ /* 0x000f62000c1e9b00 */
[----:B------:R-:W-:Y:S01]  /*1230*/  ISETP.GE.U32.AND P0, PT, R3, 0x4000, PT ;  /* 0x000040000300780c */ /* 0x000fe20003f06070 */
[----:B--2---:R-:W-:Y:S01]  /*1240*/  FADD R14, R14, R15 ;  /* 0x0000000f0e0e7221 */ /* 0x004fe20000000000 */
[----:B---3--:R-:W-:Y:S01]  /*1250*/  FADD R17, R16, R17 ;  /* 0x0000001110117221 */ /* 0x008fe20000000000 */
[----:B----4-:R-:W-:-:S03]  /*1260*/  FADD R18, R18, R19 ;  /* 0x0000001312127221 */ /* 0x010fc60000000000 */
[----:B------:R-:W-:Y:S01]  /*1270*/  FADD R14, R14, R17 ;  /* 0x000000110e0e7221 */ /* 0x000fe20000000000 */
[----:B-----5:R-:W-:Y:S01]  /*1280*/  FADD R21, R20, R21 ;  /* 0x0000001514157221 */ /* 0x020fe20000000000 */
[----:B------:R-:W-:Y:S02]  /*1290*/  HFMA2 R20, -RZ, RZ, 0, 0.0078125 ;  /* 0x00002000ff147431 */ /* 0x000fe400000001ff */
[----:B------:R-:W-:Y:S01]  /*12a0*/  FADD R12, R12, R13 ;  /* 0x0000000d0c0c7221 */ /* 0x000fe20000000000 */
[----:B------:R-:W-:Y:S01]  /*12b0*/  FADD R21, R18, R21 ;  /* 0x0000001512157221 */ /* 0x000fe20000000000 */
[----:B------:R-:W-:-:S03]  /*12c0*/  FADD R11, R10, R11 ;  /* 0x0000000b0a0b7221 */ /* 0x000fc60000000000 */
[----:B------:R-:W-:Y:S01]  /*12d0*/  FADD R14, R14, R21 ;  /* 0x000000150e0e7221 */ /* 0x000fe20000000000 */
[----:B------:R-:W-:Y:S01]  /*12e0*/  FADD R6, R6, R7 ;  /* 0x0000000706067221 */ /* 0x000fe20000000000 */
[----:B------:R-:W-:Y:S01]  /*12f0*/  FADD R11, R12, R11 ;  /* 0x0000000b0c0b7221 */ /* 0x000fe20000000000 */
[----:B------:R-:W-:-:S04]  /*1300*/  FADD R9, R8, R9 ;  /* 0x0000000908097221 */ /* 0x000fc80000000000 */
[----:B------:R-:W-:-:S04]  /*1310*/  FADD R6, R6, R9 ;  /* 0x0000000906067221 */ /* 0x000fc80000000000 */
[----:B------:R-:W-:-:S04]  /*1320*/  FADD R11, R11, R6 ;  /* 0x000000060b0b7221 */ /* 0x000fc80000000000 */
[----:B------:R-:W-:Y:S01]  /*1330*/  FADD R0, R14, R11 ;  /* 0x0000000b0e007221 */ /* 0x000fe20000000000 */
[----:B------:R-:W-:Y:S06]  /*1340*/  @!P0 BRA `(.L_x_134) ;  /* 0x00000000008c8947 */ /* 0x000fec0003800000 */
[----:B------:R-:W0:Y:S01]  /*1350*/  LDC R24, c[0x0][0x390] ;  /* 0x0000e400ff187b82 */ /* 0x000e220000000800 */
[----:B------:R-:W-:Y:S02]  /*1360*/  IADD3 R21, PT, PT, R3, -0x2000, RZ ;  /* 0xffffe00003157810 */ /* 0x000fe40007ffe0ff */
[----:B------:R-:W-:-:S07]  /*1370*/  MOV R20, 0x2000 ;  /* 0x0000200000147802 */ /* 0x000fce0000000f00 */
.L_x_136:
[----:B------:R-:W-:-:S05]  /*1380*/  IMAD.WIDE R26, R20, 0x4, R4 ;  /* 0x00000004141a7825 */ /* 0x000fca00078e0204 */
[----:B------:R-:W2:Y:S04]  /*1390*/  LDG.E.64.CONSTANT R14, desc[UR6][R26.64+0x6000] ;  /* 0x006000061a0e7981 */ /* 0x000ea8000c1e9b00 */
[----:B------:R-:W2:Y:S04]  /*13a0*/  LDG.E.64.CONSTANT R6, desc[UR6][R26.64+0x7000] ;  /* 0x007000061a067981 */ /* 0x000ea8000c1e9b00 */
[----:B------:R-:W3:Y:S04]  /*13b0*/  LDG.E.64.CONSTANT R22, desc[UR6][R26.64] ;  /* 0x000000061a167981 */ /* 0x000ee8000c1e9b00 */
[----:B------:R-:W4:Y:S04]  /*13c0*/  LDG.E.64.CONSTANT R18, desc[UR6][R26.64+0x1000] ;  /* 0x001000061a127981 */ /* 0x000f28000c1e9b00 */
[----:B------:R-:W5:Y:S04]  /*13d0*/  LDG.E.64.CONSTANT R16, desc[UR6][R26.64+0x2000] ;  /* 0x002000061a107981 */ /* 0x000f68000c1e9b00 */
[----:B------:R-:W5:Y:S04]  /*13e0*/  LDG.E.64.CONSTANT R12, desc[UR6][R26.64+0x3000] ;  /* 0x003000061a0c7981 */ /* 0x000f68000c1e9b00 */
[----:B------:R-:W5:Y:S04]  /*13f0*/  LDG.E.64.CONSTANT R10, desc[UR6][R26.64+0x4000] ;  /* 0x004000061a0a7981 */ /* 0x000f68000c1e9b00 */
[----:B------:R-:W5:Y:S01]  /*1400*/  LDG.E.64.CONSTANT R8, desc[UR6][R26.64+0x5000] ;  /* 0x005000061a087981 */ /* 0x000f62000c1e9b00 */
[----:B0-----:R-:W-:Y:S01]  /*1410*/  MOV R3, R24 ;  /* 0x0000001800037202 */ /* 0x001fe20000000f00 */
[----:B--2---:R-:W-:-:S03]  /*1420*/  FADD R15, R15, R6 ;  /* 0x000000060f0f7221 */ /* 0x004fc60000000000 */
[----:B------:R-:W-:Y:S01]  /*1430*/  IADD3 R6, PT, PT, -R20, R3, RZ ;  /* 0x0000000314067210 */ /* 0x000fe20007ffe1ff */
[----:B---3--:R-:W-:-:S03]  /*1440*/  FADD R0, R22, R0 ;  /* 0x0000000016007221 */ /* 0x008fc60000000000 */
[----:B------:R-:W-:Y:S01]  /*1450*/  ISETP.GE.AND P0, PT, R6, 0x2000, PT ;  /* 0x000020000600780c */ /* 0x000fe20003f06270 */
[----:B----4-:R-:W-:Y:S01]  /*1460*/  FADD R23, R23, R18 ;  /* 0x0000001217177221 */ /* 0x010fe20000000000 */
[----:B-----5:R-:W-:Y:S01]  /*1470*/  FADD R18, R19, R16 ;  /* 0x0000001013127221 */ /* 0x020fe20000000000 */
[----:B------:R-:W-:Y:S01]  /*1480*/  FADD R17, R17, R12 ;  /* 0x0000000c11117221 */ /* 0x000fe20000000000 */
[----:B------:R-:W-:Y:S01]  /*1490*/  FADD R12, R13, R10 ;  /* 0x0000000a0d0c7221 */ /* 0x000fe20000000000 */
[----:B------:R-:W-:Y:S01]  /*14a0*/  FADD R11, R11, R8 ;  /* 0x000000080b0b7221 */ /* 0x000fe20000000000 */
[----:B------:R-:W-:Y:S01]  /*14b0*/  FADD R8, R9, R14 ;  /* 0x0000000e09087221 */ /* 0x000fe20000000000 */
[----:B------:R-:W-:Y:S01]  /*14c0*/  FADD R0, R0, R23 ;  /* 0x0000001700007221 */ /* 0x000fe20000000000 */
[----:B------:R-:W-:Y:S01]  /*14d0*/  FADD R17, R18, R17 ;  /* 0x0000001112117221 */ /* 0x000fe20000000000 */
[----:B------:R-:W-:Y:S01]  /*14e0*/  FADD R11, R12, R11 ;  /* 0x0000000b0c0b7221 */ /* 0x000fe20000000000 */
[----:B------:R-:W-:-:S02]  /*14f0*/  FADD R8, R8, R15 ;  /* 0x0000000f08087221 */ /* 0x000fc40000000000 */
[----:B------:R-:W-:Y:S02]  /*1500*/  FADD R0, R0, R17 ;  /* 0x0000001100007221 */ /* 0x000fe40000000000 */
[----:B------:R-:W-:-:S04]  /*1510*/  FADD R11, R11, R8 ;  /* 0x000000080b0b7221 */ /* 0x000fc80000000000 */
[----:B------:R-:W-:-:S04]  /*1520*/  FADD R11, R0, R11 ;  /* 0x0000000b000b7221 */ /* 0x000fc80000000000 */
[----:B------:R-:W-:Y:S01]  /*1530*/  FADD R0, R7, R11 ;  /* 0x0000000b07007221 */ /* 0x000fe20000000000 */
[----:B------:R-:W-:Y:S06]  /*1540*/  @!P0 BRA `(.L_x_135) ;  /* 0x0000000800308947 */ /* 0x000fec0003800000 */
[----:B------:R-:W-:-:S04]  /*1550*/  IADD3 R20, PT, PT, R20, 0x2000, RZ ;  /* 0x0000200014147810 */ /* 0x000fc80007ffe0ff */
[----:B------:R-:W-:-:S13]  /*1560*/  ISETP.GT.AND P0, PT, R20, R21, PT ;  /* 0x000000151400720c */ /* 0x000fda0003f04270 */
[----:B------:R-:W-:Y:S05]  /*1570*/  @!P0 BRA `(.L_x_136) ;  /* 0xfffffffc00808947 */ /* 0x000fea000383ffff */
.L_x_134:
        /* <DEDUP_REMOVED lines=20> */
.L_x_140:
        /* <DEDUP_REMOVED lines=8> */
.L_x_139:
[----:B------:R-:W-:Y:S05]  /*1740*/  BSYNC.RECONVERGENT B2 ;  /* 0x0000000000027941 */ /* 0x000fea0003800200 */
.L_x_138:
[----:B------:R-:W-:Y:S05]  /*1750*/  @!P1 BRA `(.L_x_137) ;  /* 0x0000000400a89947 */ /* 0x000fea0003800000 */
[----:B------:R-:W0:Y:S01]  /*1760*/  LDCU.64 UR4, c[0x0][0x380] ;  /* 0x00007000ff0477ac */ /* 0x000e220008000a00 */
[----:B------:R-:W-:Y:S01]  /*1770*/  IADD3 R5, PT, PT, R11, -R10, RZ ;  /* 0x8000000a0b057210 */ /* 0x000fe20007ffe0ff */
[----:B------:R-:W-:Y:S01]  /*1780*/  BSSY.RECONVERGENT B2, `(.L_x_141) ;  /* 0x000003b000027945 */ /* 0x000fe20003800200 */
[----:B------:R-:W-:Y:S02]  /*1790*/  IADD3 R3, P0, PT, R10, R20, RZ ;  /* 0x000000140a037210 */ /* 0x000fe40007f1e0ff */
[----:B------:R-:W-:Y:S02]  /*17a0*/  ISETP.GT.AND P1, PT, R5, 0x1800, PT ;  /* 0x000018000500780c */ /* 0x000fe40003f24270 */
[----:B------:R-:W-:Y:S02]  /*17b0*/  IADD3.X R6, PT, PT, RZ, RZ, RZ, P0, !PT ;  /* 0x000000ffff067210 */ /* 0x000fe400007fe4ff */
[----:B0-----:R-:W-:-:S04]  /*17c0*/  LEA R4, P0, R3, UR4, 0x2 ;  /* 0x0000000403047c11 */ /* 0x001fc8000f8010ff */
[----:B------:R-:W-:Y:S02]  /*17d0*/  LEA.HI.X R3, R3, UR5, R6, 0x2, P0 ;  /* 0x0000000503037c11 */ /* 0x000fe400080f1406 */
[----:B------:R-:W-:-:S04]  /*17e0*/  IADD3 R4, P0, PT, R4, 0x1000, RZ ;  /* 0x0000100004047810 */ /* 0x000fc80007f1e0ff */
[----:B------:R-:W-:Y:S02]  /*17f0*/  IADD3.X R5, PT, PT, RZ, R3, RZ, P0, !PT ;  /* 0x00000003ff057210 */ /* 0x000fe400007fe4ff */
[----:B------:R-:W-:Y:S02]  /*1800*/  PLOP3.LUT P0, PT, PT, PT, PT, 0x80, 0x8 ;  /* 0x000000000008781c */ /* 0x000fe40003f0f070 */
[----:B------:R-:W-:Y:S01]  /*1810*/  IADD3 R3, PT, PT, R10, R20, RZ ;  /* 0x000000140a037210 */ /* 0x000fe20007ffe0ff */
[----:B------:R-:W-:Y:S10]  /*1820*/  @!P1 BRA `(.L_x_142) ;  /* 0x0000000000c09947 */ /* 0x000ff40003800000 */
[----:B------:R-:W-:Y:S02]  /*1830*/  PLOP3.LUT P0, PT, PT, PT, PT, 0x8, 0x80 ;  /* 0x000000000080781c */ /* 0x000fe40003f0e170 */
[----:B------:R-:W-:-:S11]  /*1840*/  IADD3 R13, PT, PT, R11, -0x1800, RZ ;  /* 0xffffe8000b0d7810 */ /* 0x000fd60007ffe0ff */
.L_x_143:
        /* <DEDUP_REMOVED lines=46> */
.L_x_142:
[----:B------:R-:W-:Y:S05]  /*1b30*/  BSYNC.RECONVERGENT B2 ;  /* 0x0000000000027941 */ /* 0x000fea0003800200 */
.L_x_141:
        /* <DEDUP_REMOVED lines=31> */
.L_x_145:
[----:B------:R-:W-:Y:S05]  /*1d30*/  BSYNC.RECONVERGENT B2 ;  /* 0x0000000000027941 */ /* 0x000fea0003800200 */
.L_x_144:
        /* <DEDUP_REMOVED lines=9> */
[----:B----4-:R-:W-:-:S04]  /*1dd0*/  FADD R0, R0, R3 ;  /* 0x0000000300007221 */ /* 0x010fc80000000000 */
[----:B--2---:R-:W-:-:S04]  /*1de0*/  FADD R0, R0, R9 ;  /* 0x0000000900007221 */ /* 0x004fc80000000000 */
[----:B---3--:R-:W-:-:S07]  /*1df0*/  FADD R0, R0, R11 ;  /* 0x0000000b00007221 */ /* 0x008fce0000000000 */
.L_x_137:
[----:B------:R-:W-:Y:S05]  /*1e00*/  BSYNC.RECONVERGENT B1 ;  /* 0x0000000000017941 */ /* 0x000fea0003800200 */
.L_x_135:
        /* <DEDUP_REMOVED lines=32> */
[----:B---3--:R-:W0:Y:S04]  /*2010*/  LDS.128 R4, [UR4+0x10] ;  /* 0x00001004ff047984 */ /* 0x008e280008000c00 */
        /* <DEDUP_REMOVED lines=19> */
.L_x_118:
        /* <DEDUP_REMOVED lines=12> */
.L_x_148:
[----:B------:R-:W-:Y:S05]  /*2210*/  BSYNC.RECONVERGENT B1 ;  /* 0x0000000000017941 */ /* 0x000fea0003800200 */
.L_x_147:
        /* <DEDUP_REMOVED lines=16> */
.L_x_153:
        /* <DEDUP_REMOVED lines=9> */
.L_x_152:
[----:B------:R-:W-:Y:S05]  /*23b0*/  BSYNC.RECONVERGENT B2 ;  /* 0x0000000000027941 */ /* 0x000fea0003800200 */
.L_x_151:
        /* <DEDUP_REMOVED lines=8> */
.L_x_156:
        /* <DEDUP_REMOVED lines=43> */
.L_x_155:
[----:B------:R-:W-:Y:S05]  /*26f0*/  BSYNC.RECONVERGENT B2 ;  /* 0x0000000000027941 */ /* 0x000fea0003800200 */
.L_x_154:
        /* <DEDUP_REMOVED lines=26> */
.L_x_158:
[----:B------:R-:W-:Y:S05]  /*28a0*/  BSYNC.RECONVERGENT B2 ;  /* 0x0000000000027941 */ /* 0x000fea0003800200 */
.L_x_157:
        /* <DEDUP_REMOVED lines=12> */
.L_x_150:
[----:B------:R-:W-:Y:S05]  /*2970*/  BSYNC.RECONVERGENT B1 ;  /* 0x0000000000017941 */ /* 0x000fea0003800200 */
.L_x_149:
[----:B------:R-:W-:Y:S02]  /*2980*/  ISETP.GE.AND P0, PT, R3, 0x200, PT ;  /* 0x000002000300780c */ /* 0x000fe40003f06270 */
[----:B0----5:R-:W-:-:S11]  /*2990*/  MOV R5, R0 ;  /* 0x0000000000057202 */ /* 0x021fd60000000f00 */
[----:B------:R-:W-:Y:S05]  /*29a0*/  @!P0 BRA `(.L_x_159) ;  /* 0x0000000000d08947 */ /* 0x000fea0003800000 */
[----:B------:R-:W0:Y:S01]  /*29b0*/  S2R R7, SR_LANEID ;  /* 0x0000000000077919 */ /* 0x000e220000000000 */
[----:B------:R-:W1:Y:S02]  /*29c0*/  SHFL.DOWN PT, R0, R5, 0x1, 0x1f ;  /* 0x08201f0005007f89 */ /* 0x000e6400000e0000 */
[----:B-1----:R-:W-:Y:S01]  /*29d0*/  FADD R0, R0, R5 ;  /* 0x0000000500007221 */ /* 0x002fe20000000000 */
[C---:B0-----:R-:W-:Y:S02]  /*29e0*/  ISETP.GT.AND P0, PT, R7.reuse, 0x1e, PT ;  /* 0x0000001e0700780c */ /* 0x041fe40003f04270 */
[----:B------:R-:W-:Y:S02]  /*29f0*/  ISETP.NE.AND P1, PT, R7, RZ, PT ;  /* 0x000000ff0700720c */ /* 0x000fe40003f25270 */
[----:B------:R-:W-:Y:S02]  /*2a00*/  FSEL R0, R5, R0, P0 ;  /* 0x0000000005007208 */ /* 0x000fe40000000000 */
[----:B------:R-:W-:-:S03]  /*2a10*/  ISETP.GT.AND P0, PT, R7, 0x1d, PT ;  /* 0x0000001d0700780c */ /* 0x000fc60003f04270 */
[----:B------:R-:W0:Y:S06]  /*2a20*/  SHFL.DOWN PT, R3, R0, 0x2, 0x1f ;  /* 0x08401f0000037f89 */ /* 0x000e2c00000e0000 */
        /* <DEDUP_REMOVED lines=24> */
[----:B--2---:R-:W0:Y:S04]  /*2bb0*/  LDS.128 R4, [UR4+0x10] ;  /* 0x00001004ff047984 */ /* 0x004e280008000c00 */
        /* <DEDUP_REMOVED lines=19> */
.L_x_159:
[----:B------:R-:W0:Y:S01]  /*2cf0*/  S2R R4, SR_LANEID ;  /* 0x0000000000047919 */ /* 0x000e220000000000 */
[----:B------:R-:W-:-:S04]  /*2d00*/  LOP3.LUT R0, R2, 0x3e0, RZ, 0xc0, !PT ;  /* 0x000003e002007812 */ /* 0x000fc800078ec0ff */
[----:B------:R-:W-:Y:S02]  /*2d10*/  IADD3 R6, PT, PT, R0, 0x20, RZ ;  /* 0x0000002000067810 */ /* 0x000fe40007ffe0ff */
[----:B------:R-:W-:Y:S02]  /*2d20*/  LOP3.LUT R0, RZ, R0, RZ, 0x33, !PT ;  /* 0x00000000ff007212 */ /* 0x000fe400078e33ff */
[-C--:B------:R-:W-:Y:S02]  /*2d30*/  ISETP.GT.AND P0, PT, R6, R3.reuse, PT ;  /* 0x000000030600720c */ /* 0x080fe40003f04270 */
[----:B------:R-:W-:-:S04]  /*2d40*/  IADD3 R0, PT, PT, R0, R3, RZ ;  /* 0x0000000300007210 */ /* 0x000fc80007ffe0ff */
[----:B------:R-:W-:-:S05]  /*2d50*/  SEL R6, R0, 0x1f, P0 ;  /* 0x0000001f00067807 */ /* 0x000fca0000000000 */
[----:B------:R-:W1:Y:S01]  /*2d60*/  SHFL.DOWN PT, R0, R5, 0x1, R6 ;  /* 0x0820000005007989 */ /* 0x000e6200000e0006 */
[C---:B0-----:R-:W-:Y:S02]  /*2d70*/  ISETP.GE.AND P0, PT, R4.reuse, R6, PT ;  /* 0x000000060400720c */ /* 0x041fe40003f06270 */
[C---:B------:R-:W-:Y:S02]  /*2d80*/  IADD3 R7, PT, PT, R4.reuse, 0x2, RZ ;  /* 0x0000000204077810 */ /* 0x040fe40007ffe0ff */
[----:B------:R-:W-:-:S09]  /*2d90*/  ISETP.NE.AND P1, PT, R4, RZ, PT ;  /* 0x000000ff0400720c */ /* 0x000fd20003f25270 */
[----:B-1----:R-:W-:Y:S01]  /*2da0*/  @!P0 FADD R5, R0, R5 ;  /* 0x0000000500058221 */ /* 0x002fe20000000000 */
[-C--:B------:R-:W-:Y:S02]  /*2db0*/  ISETP.GT.AND P0, PT, R7, R6.reuse, PT ;  /* 0x000000060700720c */ /* 0x080fe40003f04270 */
[----:B------:R-:W-:Y:S01]  /*2dc0*/  IADD3 R7, PT, PT, R4, 0x4, RZ ;  /* 0x0000000404077810 */ /* 0x000fe20007ffe0ff */
[----:B------:R-:W0:Y:S01]  /*2dd0*/  @!P1 S2R R8, SR_CgaCtaId ;  /* 0x0000000000089919 */ /* 0x000e220000008800 */
        /* <DEDUP_REMOVED lines=31> */
[----:B-1----:R-:W1:Y:S04]  /*2fd0*/  LDS.128 R4, [UR4+0x20] ;  /* 0x00002004ff047984 */ /* 0x002e680008000c00 */
        /* <DEDUP_REMOVED lines=29> */
.L_x_146:
        /* <DEDUP_REMOVED lines=28> */
[----:B------:R-:W-:Y:S02]  /*3370*/  HFMA2 R11, -RZ, RZ, 0, 0.0078125 ;  /* 0x00002000ff0b7431 */ /* 0x000fe400000001ff */
        /* <DEDUP_REMOVED lines=11> */
.L_x_162:
[----:B------:R-:W-:-:S05]  /*3430*/  IMAD.WIDE R2, R11, 0x4, R4 ;  /* 0x000000040b027825 */ /* 0x000fca00078e0204 */
        /* <DEDUP_REMOVED lines=15> */
[----:B------:R0:W5:Y:S02]  /*3530*/  LDG.E.CONSTANT R18, desc[UR6][R2.64+0x7800] ;  /* 0x0078000602127981 */ /* 0x000164000c1e9900 */
[----:B0-----:R-:W-:-:S04]  /*3540*/  MOV R3, R7 ;  /* 0x0000000700037202 */ /* 0x001fc80000000f00 */
[----:B------:R-:W-:-:S04]  /*3550*/  IADD3 R2, PT, PT, -R11, R3, RZ ;  /* 0x000000030b027210 */ /* 0x000fc80007ffe1ff */
[----:B------:R-:W-:Y:S01]  /*3560*/  ISETP.GE.AND P0, PT, R2, 0x2000, PT ;  /* 0x000020000200780c */ /* 0x000fe20003f06270 */
        /* <DEDUP_REMOVED lines=17> */
[----:B------:R-:W-:-:S04]  /*3680*/  IADD3 R11, PT, PT, R11, 0x2000, RZ ;  /* 0x000020000b0b7810 */ /* 0x000fc80007ffe0ff */
[----:B------:R-:W-:-:S13]  /*3690*/  ISETP.GT.AND P0, PT, R11, R6, PT ;  /* 0x000000060b00720c */ /* 0x000fda0003f04270 */
[----:B------:R-:W-:Y:S05]  /*36a0*/  @!P0 BRA `(.L_x_162) ;  /* 0xfffffffc00608947 */ /* 0x000fea000383ffff */
.L_x_160:
        /* <DEDUP_REMOVED lines=20> */
.L_x_166:
        /* <DEDUP_REMOVED lines=8> */
.L_x_165:
[----:B------:R-:W-:Y:S05]  /*3870*/  BSYNC.RECONVERGENT B2 ;  /* 0x0000000000027941 */ /* 0x000fea0003800200 */
.L_x_164:
        /* <DEDUP_REMOVED lines=16> */
.L_x_169:
        /* <DEDUP_REMOVED lines=46> */
.L_x_168:
[----:B------:R-:W-:Y:S05]  /*3c60*/  BSYNC.RECONVERGENT B2 ;  /* 0x0000000000027941 */ /* 0x000fea0003800200 */
.L_x_167:
        /* <DEDUP_REMOVED lines=31> */
.L_x_171:
[----:B------:R-:W-:Y:S05]  /*3e60*/  BSYNC.RECONVERGENT B2 ;  /* 0x0000000000027941 */ /* 0x000fea0003800200 */
.L_x_170:
        /* <DEDUP_REMOVED lines=12> */
.L_x_163:
[----:B------:R-:W-:Y:S05]  /*3f30*/  BSYNC.RECONVERGENT B1 ;  /* 0x0000000000017941 */ /* 0x000fea0003800200 */
.L_x_161:
        /* <DEDUP_REMOVED lines=50> */
[----:B------:R-:W-:-:S07]  /*4260*/  FADD R0, R18, R19 ;  /* 0x0000001312007221 */ /* 0x000fce0000000000 */
.L_x_133:
[----:B------:R-:W-:Y:S05]  /*4270*/  BSYNC.RECONVERGENT B0 ;  /* 0x0000000000007941 */ /* 0x000fea0003800200 */
.L_x_117:
[----:B------:R-:W-:Y:S05]  /*4280*/  @P0 EXIT ;  /* 0x000000000000094d */ /* 0x000fea0003800000 */
[----:B0-23--:R-:W0:Y:S01]  /*4290*/  LDC.64 R2, c[0x0][0x388] ;  /* 0x0000e200ff027b82 */ /* 0x00de220000000a00 */
[----:B------:R-:W4:Y:S02]  /*42a0*/  LDCU UR4, c[0x0][0x398] ;  /* 0x00007300ff0477ac */ /* 0x000f240008000800 */
[----:B----4-:R-:W-:-:S05]  /*42b0*/  FADD R5, R0, UR4 ;  /* 0x0000000400057e21 */ /* 0x010fca0008000000 */
[----:B0-----:R-:W-:Y:S01]  /*42c0*/  STG.E desc[UR6][R2.64], R5 ;  /* 0x0000000502007986 */ /* 0x001fe2000c101906 */
[----:B------:R-:W-:Y:S05]  /*42d0*/  EXIT ;  /* 0x000000000000794d */ /* 0x000fea0003800000 */
.L_x_172:
        /* <DEDUP_REMOVED lines=10> */
.L_x_847:


//--------------------- .text._ZN3cub18CUB_300001_SM_10006detail6reduce18DeviceReduceKernelINS2_10policy_hubIfjN4cuda3std3__44plusIfEEE10Policy1000EN6thrust24THRUST_300001_SM_1000_NS10device_ptrIfEEjS9_fNS7_10__identityEEEvT0_PT3_T1_NS0_13GridEvenShareISK_EET2_T4_ --------------------------
	.section	.text._ZN3cub18CUB_300001_SM_10006detail6reduce18DeviceReduceKernelINS2_10policy_hubIfjN4cuda3std3__44plusIfEEE10Policy1000EN6thrust24THRUST_300001_SM_1000_NS10device_ptrIfEEjS9_fNS7_10__identityEEEvT0_PT3_T1_NS0_13GridEvenShareISK_EET2_T4_,"ax",@progbits
	.align	128
        .global         _ZN3cub18CUB_300001_SM_10006detail6reduce18DeviceReduceKernelINS2_10policy_hubIfjN4cuda3std3__44plusIfEEE10Policy1000EN6thrust24THRUST_300001_SM_1000_NS10device_ptrIfEEjS9_fNS7_10__identityEEEvT0_PT3_T1_NS0_13GridEvenShareISK_EET2_T4_
        .type           _ZN3cub18CUB_300001_SM_10006detail6reduce18DeviceReduceKernelINS2_10policy_hubIfjN4cuda3std3__44plusIfEEE10Policy1000EN6thrust24THRUST_300001_SM_1000_NS10device_ptrIfEEjS9_fNS7_10__identityEEEvT0_PT3_T1_NS0_13GridEvenShareISK_EET2_T4_,@function
        .size           _ZN3cub18CUB_300001_SM_10006detail6reduce18DeviceReduceKernelINS2_10policy_hubIfjN4cuda3std3__44plusIfEEE10Policy1000EN6thrust24THRUST_300001_SM_1000_NS10device_ptrIfEEjS9_fNS7_10__identityEEEvT0_PT3_T1_NS0_13GridEvenShareISK_EET2_T4_,(.L_x_848 - _ZN3cub18CUB_300001_SM_10006detail6reduce18DeviceReduceKernelINS2_10policy_hubIfjN4cuda3std3__44plusIfEEE10Policy1000EN6thrust24THRUST_300001_SM_1000_NS10device_ptrIfEEjS9_fNS7_10__identityEEEvT0_PT3_T1_NS0_13GridEvenShareISK_EET2_T4_)
        .other          _ZN3cub18CUB_300001_SM_10006detail6reduce18DeviceReduceKernelINS2_10policy_hubIfjN4cuda3std3__44plusIfEEE10Policy1000EN6thrust24THRUST_300001_SM_1000_NS10device_ptrIfEEjS9_fNS7_10__identityEEEvT0_PT3_T1_NS0_13GridEvenShareISK_EET2_T4_,@"STO_CUDA_ENTRY STV_DEFAULT"
_ZN3cub18CUB_300001_SM_10006detail6reduce18DeviceReduceKernelINS2_10policy_hubIfjN4cuda3std3__44plusIfEEE10Policy1000EN6thrust24THRUST_300001_SM_1000_NS10device_ptrIfEEjS9_fNS7_10__identityEEEvT0_PT3_T1_NS0_13GridEvenShareISK_EET2_T4_:
.text._ZN3cub18CUB_300001_SM_10006detail6reduce18DeviceReduceKernelINS2_10policy_hubIfjN4cuda3std3__44plusIfEEE10Policy1000EN6thrust24THRUST_300001_SM_1000_NS10device_ptrIfEEjS9_fNS7_10__identityEEEvT0_PT3_T1_NS0_13GridEvenShareISK_EET2_T4_:
[----:B------:R-:W-:Y:S01]  /*0000*/  LDC R1, c[0x0][0x37c] ;  /* 0x0000df00ff017b82 */ /* 0x000fe20000000800 */
[----:B------:R-:W0:Y:S07]  /*0010*/  S2R R3, SR_CTAID.X ;  /* 0x0000000000037919 */ /* 0x000e2e0000002500 */
[----:B------:R-:W1:Y:S01]  /*0020*/  LDC.64 R6, c[0x0][0x3a8] ;  /* 0x0000ea00ff067b82 */ /* 0x000e620000000a00 */
[----:B------:R-:W2:Y:S01]  /*0030*/  LDCU.64 UR6, c[0x0][0x358] ;  /* 0x00006b00ff0677ac */ /* 0x000ea20008000a00 */
[----:B------:R-:W-:Y:S01]  /*0040*/  BSSY.RECONVERGENT B0, `(.L_x_173) ;  /* 0x000027a000007945 */ /* 0x000fe20003800200 */
[----:B-1----:R-:W-:Y:S01]  /*0050*/  SHF.L.U32 R13, R7, 0xd, RZ ;  /* 0x0000000d070d7819 */ /* 0x002fe200000006ff */
[----:B0-----:R-:W-:-:S05]  /*0060*/  IMAD R0, R3, -0x2000, R6 ;  /* 0xffffe00003007824 */ /* 0x001fca00078e0206 */
[----:B------:R-:W-:-:S13]  /*0070*/  ISETP.GT.U32.AND P0, PT, R0, 0x1fff, PT ;  /* 0x00001fff0000780c */ /* 0x000fda0003f04070 */
[----:B--2---:R-:W-:Y:S05]  /*0080*/  @P0 BRA `(.L_x_174) ;  /* 0x0000001000d40947 */ /* 0x004fea0003800000 */
[----:B------:R-:W0:Y:S01]  /*0090*/  S2R R2, SR_TID.X ;  /* 0x0000000000027919 */ /* 0x000e220000002100 */
[----:B------:R-:W-:Y:S01]  /*00a0*/  BSSY.RECONVERGENT B1, `(.L_x_175) ;  /* 0x000000a000017945 */ /* 0x000fe20003800200 */
[----:B------:R-:W-:Y:S01]  /*00b0*/  HFMA2 R15, -RZ, RZ, 0, 0 ;  /* 0x00000000ff0f7431 */ /* 0x000fe200000001ff */
[----:B0-----:R-:W-:Y:S02]  /*00c0*/  ISETP.GE.U32.AND P0, PT, R2, R0, PT ;  /* 0x000000000200720c */ /* 0x001fe40003f06070 */
[----:B------:R-:W-:-:S11]  /*00d0*/  MOV R4, R2 ;  /* 0x0000000200047202 */ /* 0x000fd60000000f00 */
[----:B------:R-:W-:Y:S05]  /*00e0*/  @P0 BRA `(.L_x_176) ;  /* 0x0000000000140947 */ /* 0x000fea0003800000 */
[----:B------:R-:W0:Y:S01]  /*00f0*/  LDC.64 R8, c[0x0][0x380] ;  /* 0x0000e000ff087b82 */ /* 0x000e220000000a00 */
[----:B------:R-:W-:-:S05]  /*0100*/  LEA R5, R3, R2, 0xd ;  /* 0x0000000203057211 */ /* 0x000fca00078e68ff */
[----:B0-----:R-:W-:-:S05]  /*0110*/  IMAD.WIDE.U32 R8, R5, 0x4, R8 ;  /* 0x0000000405087825 */ /* 0x001fca00078e0008 */
[----:B------:R0:W5:Y:S01]  /*0120*/  LDG.E R15, desc[UR6][R8.64] ;  /* 0x00000006080f7981 */ /* 0x000162000c1e1900 */
[----:B------:R-:W-:-:S07]  /*0130*/  IADD3 R4, PT, PT, R2, 0x200, RZ ;  /* 0x0000020002047810 */ /* 0x000fce0007ffe0ff */
.L_x_176:
[----:B------:R-:W-:Y:S05]  /*0140*/  BSYNC.RECONVERGENT B1 ;  /* 0x0000000000017941 */ /* 0x000fea0003800200 */
.L_x_175:
[----:B------:R-:W-:Y:S01]  /*0150*/  ISETP.GE.U32.AND P0, PT, R4, R0, PT ;  /* 0x000000000400720c */ /* 0x000fe20003f06070 */
[----:B------:R-:W-:-:S12]  /*0160*/  BSSY.RECONVERGENT B1, `(.L_x_177) ;  /* 0x00000a5000017945 */ /* 0x000fd80003800200 */
[----:B------:R-:W-:Y:S05]  /*0170*/  @P0 BRA `(.L_x_178) ;  /* 0x00000008008c0947 */ /* 0x000fea0003800000 */
[----:B------:R-:W-:Y:S01]  /*0180*/  LOP3.LUT R5, RZ, R4, RZ, 0x33, !PT ;  /* 0x00000004ff057212 */ /* 0x000fe200078e33ff */
[----:B------:R-:W-:Y:S03]  /*0190*/  BSSY.RECONVERGENT B2, `(.L_x_179) ;  /* 0x0000053000027945 */ /* 0x000fe60003800200 */
[----:B------:R-:W-:-:S05]  /*01a0*/  IADD3 R6, PT, PT, R5, R6, RZ ;  /* 0x0000000605067210 */ /* 0x000fca0007ffe0ff */
[----:B------:R-:W-:-:S05]  /*01b0*/  IMAD R6, R3, -0x2000, R6 ;  /* 0xffffe00003067824 */ /* 0x000fca00078e0206 */
[C---:B------:R-:W-:Y:S02]  /*01c0*/  ISETP.GE.U32.AND P0, PT, R6.reuse, 0x1e00, PT ;  /* 0x00001e000600780c */ /* 0x040fe40003f06070 */
[----:B------:R-:W-:-:S04]  /*01d0*/  LEA.HI R5, R6, 0x1, RZ, 0x17 ;  /* 0x0000000106057811 */ /* 0x000fc800078fb8ff */
[----:B------:R-:W-:-:S07]  /*01e0*/  LOP3.LUT R6, R5, 0xf, RZ, 0xc0, !PT ;  /* 0x0000000f05067812 */ /* 0x000fce00078ec0ff */
[----:B------:R-:W-:Y:S05]  /*01f0*/  @!P0 BRA `(.L_x_180) ;  /* 0x0000000400308947 */ /* 0x000fea0003800000 */
[----:B------:R-:W-:Y:S01]  /*0200*/  LOP3.LUT R10, R5, 0xfffff0, RZ, 0xc0, !PT ;  /* 0x00fffff0050a7812 */ /* 0x000fe200078ec0ff */
[----:B------:R-:W-:Y:S01]  /*0210*/  BSSY.RECONVERGENT B3, `(.L_x_181) ;  /* 0x0000049000037945 */ /* 0x000fe20003800200 */
[----:B0-----:R-:W-:Y:S02]  /*0220*/  LOP3.LUT R9, R4, 0x1000, RZ, 0xfc, !PT ;  /* 0x0000100004097812 */ /* 0x001fe400078efcff */
[----:B------:R-:W-:Y:S02]  /*0230*/  LEA R4, R3, R4, 0xd ;  /* 0x0000000403047211 */ /* 0x000fe400078e68ff */
[----:B------:R-:W-:-:S07]  /*0240*/  IADD3 R10, PT, PT, -R10, RZ, RZ ;  /* 0x000000ff0a0a7210 */ /* 0x000fce0007ffe1ff */
.L_x_182:
[----:B------:R-:W0:Y:S02]  /*0250*/  LDC.64 R12, c[0x0][0x380] ;  /* 0x0000e000ff0c7b82 */ /* 0x000e240000000a00 */
[----:B0-----:R-:W-:-:S05]  /*0260*/  IMAD.WIDE.U32 R22, R4, 0x4, R12 ;  /* 0x0000000404167825 */ /* 0x001fca00078e000c */
[----:B------:R0:W2:Y:S01]  /*0270*/  LDG.E R8, desc[UR6][R22.64] ;  /* 0x0000000616087981 */ /* 0x0000a2000c1e1900 */
[C---:B------:R-:W-:Y:S02]  /*0280*/  IADD3 R25, PT, PT, R4.reuse, 0x200, RZ ;  /* 0x0000020004197810 */ /* 0x040fe40007ffe0ff */
[C---:B------:R-:W-:Y:S02]  /*0290*/  IADD3 R21, PT, PT, R4.reuse, 0x400, RZ ;  /* 0x0000040004157810 */ /* 0x040fe40007ffe0ff */
[C---:B------:R-:W-:Y:S01]  /*02a0*/  IADD3 R17, PT, PT, R4.reuse, 0x600, RZ ;  /* 0x0000060004117810 */ /* 0x040fe20007ffe0ff */
[----:B------:R-:W-:Y:S01]  /*02b0*/  IMAD.WIDE.U32 R24, R25, 0x4, R12 ;  /* 0x0000000419187825 */ /* 0x000fe200078e000c */
[----:B------:R-:W-:-:S03]  /*02c0*/  IADD3 R19, PT, PT, R4, 0x800, RZ ;  /* 0x0000080004137810 */ /* 0x000fc60007ffe0ff */
[--C-:B------:R-:W-:Y:S01]  /*02d0*/  IMAD.WIDE.U32 R20, R21, 0x4, R12.reuse ;  /* 0x0000000415147825 */ /* 0x100fe200078e000c */
[----:B------:R-:W3:Y:S01]  /*02e0*/  LDG.E R7, desc[UR6][R24.64] ;  /* 0x0000000618077981 */ /* 0x000ee2000c1e1900 */
[C---:B------:R-:W-:Y:S02]  /*02f0*/  IADD3 R11, PT, PT, R4.reuse, 0xa00, RZ ;  /* 0x00000a00040b7810 */ /* 0x040fe40007ffe0ff */
[--C-:B------:R-:W-:Y:S01]  /*0300*/  IMAD.WIDE.U32 R16, R17, 0x4, R12.reuse ;  /* 0x0000000411107825 */ /* 0x100fe200078e000c */
[----:B------:R1:W4:Y:S01]  /*0310*/  LDG.E R29, desc[UR6][R20.64] ;  /* 0x00000006141d7981 */ /* 0x000322000c1e1900 */
[C---:B------:R-:W-:Y:S02]  /*0320*/  IADD3 R14, PT, PT, R4.reuse, 0xc00, RZ ;  /* 0x00000c00040e7810 */ /* 0x040fe40007ffe0ff */
[--C-:B------:R-:W-:Y:S01]  /*0330*/  IMAD.WIDE.U32 R18, R19, 0x4, R12.reuse ;  /* 0x0000000413127825 */ /* 0x100fe200078e000c */
[----:B------:R1:W4:Y:S03]  /*0340*/  LDG.E R28, desc[UR6][R16.64] ;  /* 0x00000006101c7981 */ /* 0x000326000c1e1900 */
[----:B0-----:R-:W-:Y:S01]  /*0350*/  IMAD.WIDE.U32 R22, R11, 0x4, R12 ;  /* 0x000000040b167825 */ /* 0x001fe200078e000c */
[----:B------:R-:W4:Y:S01]  /*0360*/  LDG.E R27, desc[UR6][R18.64] ;  /* 0x00000006121b7981 */ /* 0x000f22000c1e1900 */
[----:B------:R-:W-:-:S02]  /*0370*/  IADD3 R11, PT, PT, R4, 0xe00, RZ ;  /* 0x00000e00040b7810 */ /* 0x000fc40007ffe0ff */
[--C-:B-1----:R-:W-:Y:S01]  /*0380*/  IMAD.WIDE.U32 R20, R14, 0x4, R12.reuse ;  /* 0x000000040e147825 */ /* 0x102fe200078e000c */
[----:B------:R0:W4:Y:S01]  /*0390*/  LDG.E R26, desc[UR6][R22.64] ;  /* 0x00000006161a7981 */ /* 0x000122000c1e1900 */
[C---:B------:R-:W-:Y:S02]  /*03a0*/  IADD3 R14, PT, PT, R4.reuse, 0x1000, RZ ;  /* 0x00001000040e7810 */ /* 0x040fe40007ffe0ff */
[C---:B------:R-:W-:Y:S01]  /*03b0*/  IADD3 R24, PT, PT, R4.reuse, 0x1200, RZ ;  /* 0x0000120004187810 */ /* 0x040fe20007ffe0ff */
[--C-:B------:R-:W-:Y:S01]  /*03c0*/  IMAD.WIDE.U32 R16, R11, 0x4, R12.reuse ;  /* 0x000000040b107825 */ /* 0x100fe200078e000c */
[----:B------:R1:W4:Y:S01]  /*03d0*/  LDG.E R25, desc[UR6][R20.64] ;  /* 0x0000000614197981 */ /* 0x000322000c1e1900 */
[----:B------:R-:W-:Y:S02]  /*03e0*/  IADD3 R11, PT, PT, R4, 0x1400, RZ ;  /* 0x00001400040b7810 */ /* 0x000fe40007ffe0ff */
[--C-:B0-----:R-:W-:Y:S02]  /*03f0*/  IMAD.WIDE.U32 R22, R24, 0x4, R12.reuse ;  /* 0x0000000418167825 */ /* 0x101fe400078e000c */
[----:B------:R0:W4:Y:S02]  /*0400*/  LDG.E R24, desc[UR6][R16.64] ;  /* 0x0000000610187981 */ /* 0x000124000c1e1900 */
[--C-:B-1----:R-:W-:Y:S01]  /*0410*/  IMAD.WIDE.U32 R20, R14, 0x4, R12.reuse ;  /* 0x000000040e147825 */ /* 0x102fe200078e000c */
[C---:B------:R-:W-:Y:S01]  /*0420*/  IADD3 R14, PT, PT, R4.reuse, 0x1600, RZ ;  /* 0x00001600040e7810 */ /* 0x040fe20007ffe0ff */
[----:B------:R1:W4:Y:S04]  /*0430*/  LDG.E R18, desc[UR6][R22.64] ;  /* 0x0000000616127981 */ /* 0x000328000c1e1900 */
[----:B------:R1:W4:Y:S01]  /*0440*/  LDG.E R19, desc[UR6][R20.64] ;  /* 0x0000000614137981 */ /* 0x000322000c1e1900 */
[----:B0-----:R-:W-:Y:S01]  /*0450*/  IMAD.WIDE.U32 R16, R11, 0x4, R12 ;  /* 0x000000040b107825 */ /* 0x001fe200078e000c */
[----:B-1----:R-:W-:-:S04]  /*0460*/  IADD3 R23, PT, PT, R4, 0x1800, RZ ;  /* 0x0000180004177810 */ /* 0x002fc80007ffe0ff */
[----:B------:R0:W4:Y:S01]  /*0470*/  LDG.E R11, desc[UR6][R16.64] ;  /* 0x00000006100b7981 */ /* 0x000122000c1e1900 */
[C---:B------:R-:W-:Y:S01]  /*0480*/  IADD3 R21, PT, PT, R4.reuse, 0x1a00, RZ ;  /* 0x00001a0004157810 */ /* 0x040fe20007ffe0ff */
[----:B0-----:R-:W-:Y:S01]  /*0490*/  IMAD.WIDE.U32 R16, R23, 0x4, R12 ;  /* 0x0000000417107825 */ /* 0x001fe200078e000c */
[----:B------:R-:W-:-:S03]  /*04a0*/  IADD3 R23, PT, PT, R4, 0x1c00, RZ ;  /* 0x00001c0004177810 */ /* 0x000fc60007ffe0ff */
[--C-:B------:R-:W-:Y:S02]  /*04b0*/  IMAD.WIDE.U32 R20, R21, 0x4, R12.reuse ;  /* 0x0000000415147825 */ /* 0x100fe400078e000c */
[----:B------:R-:W4:Y:S02]  /*04c0*/  LDG.E R16, desc[UR6][R16.64] ;  /* 0x0000000610107981 */ /* 0x000f24000c1e1900 */
[----:B------:R-:W-:Y:S02]  /*04d0*/  IMAD.WIDE.U32 R22, R23, 0x4, R12 ;  /* 0x0000000417167825 */ /* 0x000fe400078e000c */
[----:B------:R-:W4:Y:S04]  /*04e0*/  LDG.E R20, desc[UR6][R20.64] ;  /* 0x0000000614147981 */ /* 0x000f28000c1e1900 */
[----:B------:R-:W4:Y:S01]  /*04f0*/  LDG.E R22, desc[UR6][R22.64] ;  /* 0x0000000616167981 */ /* 0x000f22000c1e1900 */
[----:B--2--5:R-:W-:Y:S01]  /*0500*/  FADD R8, R8, R15 ;  /* 0x0000000f08087221 */ /* 0x024fe20000000000 */
[----:B------:R-:W-:-:S06]  /*0510*/  IMAD.WIDE.U32 R14, R14, 0x4, R12 ;  /* 0x000000040e0e7825 */ /* 0x000fcc00078e000c */
[----:B------:R0:W2:Y:S02]  /*0520*/  LDG.E R14, desc[UR6][R14.64] ;  /* 0x000000060e0e7981 */ /* 0x0000a4000c1e1900 */
[----:B0-----:R-:W-:-:S05]  /*0530*/  IADD3 R15, PT, PT, R4, 0x1e00, RZ ;  /* 0x00001e00040f7810 */ /* 0x001fca0007ffe0ff */
[----:B------:R-:W-:-:S06]  /*0540*/  IMAD.WIDE.U32 R12, R15, 0x4, R12 ;  /* 0x000000040f0c7825 */ /* 0x000fcc00078e000c */
[----:B------:R-:W2:Y:S01]  /*0550*/  LDG.E R12, desc[UR6][R12.64] ;  /* 0x000000060c0c7981 */ /* 0x000ea2000c1e1900 */
        /* <DEDUP_REMOVED lines=8> */
[----:B------:R-:W-:Y:S01]  /*05e0*/  FADD R18, R19, R18 ;  /* 0x0000001213127221 */ /* 0x000fe20000000000 */
[----:B------:R-:W-:-:S03]  /*05f0*/  IADD3 R10, PT, PT, R10, 0x10, RZ ;  /* 0x000000100a0a7810 */ /* 0x000fc60007ffe0ff */
[----:B------:R-:W-:Y:S01]  /*0600*/  FADD R11, R18, R11 ;  /* 0x0000000b120b7221 */ /* 0x000fe20000000000 */
[----:B------:R-:W-:Y:S02]  /*0610*/  ISETP.NE.AND P0, PT, R10, RZ, PT ;  /* 0x000000ff0a00720c */ /* 0x000fe40003f05270 */
[----:B------:R-:W-:Y:S02]  /*0620*/  IADD3 R9, PT, PT, R9, 0x2000, RZ ;  /* 0x0000200009097810 */ /* 0x000fe40007ffe0ff */
[----:B------:R-:W-:Y:S01]  /*0630*/  IADD3 R4, PT, PT, R4, 0x2000, RZ ;  /* 0x0000200004047810 */ /* 0x000fe20007ffe0ff */
[----:B--2---:R-:W-:-:S04]  /*0640*/  FADD R11, R11, R14 ;  /* 0x0000000e0b0b7221 */ /* 0x004fc80000000000 */
[----:B------:R-:W-:-:S04]  /*0650*/  FADD R11, R11, R16 ;  /* 0x000000100b0b7221 */ /* 0x000fc80000000000 */
[----:B------:R-:W-:-:S04]  /*0660*/  FADD R11, R11, R20 ;  /* 0x000000140b0b7221 */ /* 0x000fc80000000000 */
[----:B------:R-:W-:-:S04]  /*0670*/  FADD R11, R11, R22 ;  /* 0x000000160b0b7221 */ /* 0x000fc80000000000 */
[----:B------:R-:W-:Y:S01]  /*0680*/  FADD R15, R11, R12 ;  /* 0x0000000c0b0f7221 */ /* 0x000fe20000000000 */
[----:B------:R-:W-:Y:S06]  /*0690*/  @P0 BRA `(.L_x_182) ;  /* 0xfffffff800ec0947 */ /* 0x000fec000383ffff */
[----:B------:R-:W-:Y:S05]  /*06a0*/  BSYNC.RECONVERGENT B3 ;  /* 0x0000000000037941 */ /* 0x000fea0003800200 */
.L_x_181:
[----:B------:R-:W-:-:S07]  /*06b0*/  IADD3 R4, PT, PT, R9, -0x1000, RZ ;  /* 0xfffff00009047810 */ /* 0x000fce0007ffe0ff */
.L_x_180:
[----:B------:R-:W-:Y:S05]  /*06c0*/  BSYNC.RECONVERGENT B2 ;  /* 0x0000000000027941 */ /* 0x000fea0003800200 */
.L_x_179:
[----:B------:R-:W-:-:S13]  /*06d0*/  ISETP.NE.AND P0, PT, R6, RZ, PT ;  /* 0x000000ff0600720c */ /* 0x000fda0003f05270 */
[----:B------:R-:W-:Y:S05]  /*06e0*/  @!P0 BRA `(.L_x_178) ;  /* 0x0000000400308947 */ /* 0x000fea0003800000 */
[----:B------:R-:W-:Y:S01]  /*06f0*/  ISETP.GE.U32.AND P0, PT, R6, 0x8, PT ;  /* 0x000000080600780c */ /* 0x000fe20003f06070 */
[----:B------:R-:W-:Y:S01]  /*0700*/  BSSY.RECONVERGENT B2, `(.L_x_183) ;  /* 0x0000026000027945 */ /* 0x000fe20003800200 */
[----:B------:R-:W-:-:S04]  /*0710*/  LOP3.LUT R22, R5, 0x7, RZ, 0xc0, !PT ;  /* 0x0000000705167812 */ /* 0x000fc800078ec0ff */
[----:B------:R-:W-:-:S07]  /*0720*/  ISETP.NE.AND P1, PT, R22, RZ, PT ;  /* 0x000000ff1600720c */ /* 0x000fce0003f25270 */
[----:B------:R-:W-:Y:S06]  /*0730*/  @!P0 BRA `(.L_x_184) ;  /* 0x0000000000888947 */ /* 0x000fec0003800000 */
[----:B------:R-:W1:Y:S01]  /*0740*/  LDC.64 R6, c[0x0][0x380] ;  /* 0x0000e000ff067b82 */ /* 0x000e620000000a00 */
[----:B------:R-:W-:-:S04]  /*0750*/  LEA R19, R3, R4, 0xd ;  /* 0x0000000403137211 */ /* 0x000fc800078e68ff */
[C---:B------:R-:W-:Y:S02]  /*0760*/  IADD3 R17, PT, PT, R19.reuse, 0x200, RZ ;  /* 0x0000020013117810 */ /* 0x040fe40007ffe0ff */
[C---:B------:R-:W-:Y:S02]  /*0770*/  IADD3 R21, PT, PT, R19.reuse, 0x400, RZ ;  /* 0x0000040013157810 */ /* 0x040fe40007ffe0ff */
[C---:B------:R-:W-:Y:S02]  /*0780*/  IADD3 R13, PT, PT, R19.reuse, 0x600, RZ ;  /* 0x00000600130d7810 */ /* 0x040fe40007ffe0ff */
[C---:B0-----:R-:W-:Y:S01]  /*0790*/  IADD3 R9, PT, PT, R19.reuse, 0x800, RZ ;  /* 0x0000080013097810 */ /* 0x041fe20007ffe0ff */
[----:B-1----:R-:W-:-:S04]  /*07a0*/  IMAD.WIDE.U32 R10, R19, 0x4, R6 ;  /* 0x00000004130a7825 */ /* 0x002fc800078e0006 */
[--C-:B------:R-:W-:Y:S01]  /*07b0*/  IMAD.WIDE.U32 R16, R17, 0x4, R6.reuse ;  /* 0x0000000411107825 */ /* 0x100fe200078e0006 */
[----:B------:R0:W2:Y:S03]  /*07c0*/  LDG.E R14, desc[UR6][R10.64] ;  /* 0x000000060a0e7981 */ /* 0x0000a6000c1e1900 */
[--C-:B------:R-:W-:Y:S01]  /*07d0*/  IMAD.WIDE.U32 R20, R21, 0x4, R6.reuse ;  /* 0x0000000415147825 */ /* 0x100fe200078e0006 */
[----:B------:R1:W3:Y:S03]  /*07e0*/  LDG.E R18, desc[UR6][R16.64] ;  /* 0x0000000610127981 */ /* 0x0002e6000c1e1900 */
[--C-:B------:R-:W-:Y:S01]  /*07f0*/  IMAD.WIDE.U32 R12, R13, 0x4, R6.reuse ;  /* 0x000000040d0c7825 */ /* 0x100fe200078e0006 */
[----:B------:R-:W-:Y:S01]  /*0800*/  IADD3 R23, PT, PT, R19, 0xa00, RZ ;  /* 0x00000a0013177810 */ /* 0x000fe20007ffe0ff */
[----:B------:R-:W4:Y:S02]  /*0810*/  LDG.E R20, desc[UR6][R20.64] ;  /* 0x0000000614147981 */ /* 0x000f24000c1e1900 */
[--C-:B------:R-:W-:Y:S01]  /*0820*/  IMAD.WIDE.U32 R8, R9, 0x4, R6.reuse ;  /* 0x0000000409087825 */ /* 0x100fe200078e0006 */
[----:B------:R-:W-:Y:S01]  /*0830*/  IADD3 R25, PT, PT, R19, 0xc00, RZ ;  /* 0x00000c0013197810 */ /* 0x000fe20007ffe0ff */
[----:B------:R-:W4:Y:S02]  /*0840*/  LDG.E R12, desc[UR6][R12.64] ;  /* 0x000000060c0c7981 */ /* 0x000f24000c1e1900 */
[--C-:B0-----:R-:W-:Y:S01]  /*0850*/  IMAD.WIDE.U32 R10, R23, 0x4, R6.reuse ;  /* 0x00000004170a7825 */ /* 0x101fe200078e0006 */
[----:B------:R-:W-:Y:S01]  /*0860*/  IADD3 R19, PT, PT, R19, 0xe00, RZ ;  /* 0x00000e0013137810 */ /* 0x000fe20007ffe0ff */
[----:B------:R-:W4:Y:S02]  /*0870*/  LDG.E R8, desc[UR6][R8.64] ;  /* 0x0000000608087981 */ /* 0x000f24000c1e1900 */
[----:B-1----:R-:W-:-:S02]  /*0880*/  IMAD.WIDE.U32 R16, R25, 0x4, R6 ;  /* 0x0000000419107825 */ /* 0x002fc400078e0006 */
[----:B------:R-:W4:Y:S02]  /*0890*/  LDG.E R11, desc[UR6][R10.64] ;  /* 0x000000060a0b7981 */ /* 0x000f24000c1e1900 */
[----:B------:R-:W-:Y:S02]  /*08a0*/  IMAD.WIDE.U32 R6, R19, 0x4, R6 ;  /* 0x0000000413067825 */ /* 0x000fe400078e0006 */
[----:B------:R-:W4:Y:S04]  /*08b0*/  LDG.E R17, desc[UR6][R16.64] ;  /* 0x0000000610117981 */ /* 0x000f28000c1e1900 */
[----:B------:R-:W4:Y:S01]  /*08c0*/  LDG.E R7, desc[UR6][R6.64] ;  /* 0x0000000606077981 */ /* 0x000f22000c1e1900 */
        /* <DEDUP_REMOVED lines=9> */
.L_x_184:
[----:B------:R-:W-:Y:S05]  /*0960*/  BSYNC.RECONVERGENT B2 ;  /* 0x0000000000027941 */ /* 0x000fea0003800200 */
.L_x_183:
[----:B------:R-:W-:Y:S05]  /*0970*/  @!P1 BRA `(.L_x_178) ;  /* 0x00000000008c9947 */ /* 0x000fea0003800000 */
[----:B------:R-:W-:Y:S01]  /*0980*/  ISETP.GE.U32.AND P0, PT, R22, 0x4, PT ;  /* 0x000000041600780c */ /* 0x000fe20003f06070 */
[----:B------:R-:W-:Y:S01]  /*0990*/  BSSY.RECONVERGENT B2, `(.L_x_185) ;  /* 0x0000016000027945 */ /* 0x000fe20003800200 */
[----:B------:R-:W-:-:S04]  /*09a0*/  LOP3.LUT R5, R5, 0x3, RZ, 0xc0, !PT ;  /* 0x0000000305057812 */ /* 0x000fc800078ec0ff */
[----:B------:R-:W-:-:S07]  /*09b0*/  ISETP.NE.AND P1, PT, R5, RZ, PT ;  /* 0x000000ff0500720c */ /* 0x000fce0003f25270 */
[----:B------:R-:W-:Y:S06]  /*09c0*/  @!P0 BRA `(.L_x_186) ;  /* 0x0000000000488947 */ /* 0x000fec0003800000 */
[----:B------:R-:W0:Y:S01]  /*09d0*/  LDC.64 R6, c[0x0][0x380] ;  /* 0x0000e000ff067b82 */ /* 0x000e220000000a00 */
[----:B------:R-:W-:-:S04]  /*09e0*/  LEA R13, R3, R4, 0xd ;  /* 0x00000004030d7211 */ /* 0x000fc800078e68ff */
[C---:B------:R-:W-:Y:S02]  /*09f0*/  IADD3 R11, PT, PT, R13.reuse, 0x200, RZ ;  /* 0x000002000d0b7810 */ /* 0x040fe40007ffe0ff */
[C---:B------:R-:W-:Y:S02]  /*0a00*/  IADD3 R17, PT, PT, R13.reuse, 0x400, RZ ;  /* 0x000004000d117810 */ /* 0x040fe40007ffe0ff */
[C---:B------:R-:W-:Y:S01]  /*0a10*/  IADD3 R19, PT, PT, R13.reuse, 0x600, RZ ;  /* 0x000006000d137810 */ /* 0x040fe20007ffe0ff */
[----:B0-----:R-:W-:-:S04]  /*0a20*/  IMAD.WIDE.U32 R8, R13, 0x4, R6 ;  /* 0x000000040d087825 */ /* 0x001fc800078e0006 */
[--C-:B------:R-:W-:Y:S02]  /*0a30*/  IMAD.WIDE.U32 R10, R11, 0x4, R6.reuse ;  /* 0x000000040b0a7825 */ /* 0x100fe400078e0006 */
[----:B------:R-:W2:Y:S02]  /*0a40*/  LDG.E R8, desc[UR6][R8.64] ;  /* 0x0000000608087981 */ /* 0x000ea4000c1e1900 */
[--C-:B------:R-:W-:Y:S02]  /*0a50*/  IMAD.WIDE.U32 R12, R17, 0x4, R6.reuse ;  /* 0x00000004110c7825 */ /* 0x100fe400078e0006 */
[----:B------:R-:W3:Y:S02]  /*0a60*/  LDG.E R10, desc[UR6][R10.64] ;  /* 0x000000060a0a7981 */ /* 0x000ee4000c1e1900 */
[----:B------:R-:W-:Y:S02]  /*0a70*/  IMAD.WIDE.U32 R6, R19, 0x4, R6 ;  /* 0x0000000413067825 */ /* 0x000fe400078e0006 */
[----:B------:R-:W4:Y:S04]  /*0a80*/  LDG.E R12, desc[UR6][R12.64] ;  /* 0x000000060c0c7981 */ /* 0x000f28000c1e1900 */
[----:B------:R-:W4:Y:S01]  /*0a90*/  LDG.E R6, desc[UR6][R6.64] ;  /* 0x0000000606067981 */ /* 0x000f22000c1e1900 */
[----:B------:R-:W-:Y:S01]  /*0aa0*/  IADD3 R4, PT, PT, R4, 0x800, RZ ;  /* 0x0000080004047810 */ /* 0x000fe20007ffe0ff */
[----:B--2--5:R-:W-:-:S04]  /*0ab0*/  FADD R15, R15, R8 ;  /* 0x000000080f0f7221 */ /* 0x024fc80000000000 */
[----:B---3--:R-:W-:-:S04]  /*0ac0*/  FADD R15, R15, R10 ;  /* 0x0000000a0f0f7221 */ /* 0x008fc80000000000 */
[----:B----4-:R-:W-:-:S04]  /*0ad0*/  FADD R15, R15, R12 ;  /* 0x0000000c0f0f7221 */ /* 0x010fc80000000000 */
[----:B------:R-:W-:-:S07]  /*0ae0*/  FADD R15, R15, R6 ;  /* 0x000000060f0f7221 */ /* 0x000fce0000000000 */
.L_x_186:
[----:B------:R-:W-:Y:S05]  /*0af0*/  BSYNC.RECONVERGENT B2 ;  /* 0x0000000000027941 */ /* 0x000fea0003800200 */
.L_x_185:
[----:B------:R-:W-:Y:S05]  /*0b00*/  @!P1 BRA `(.L_x_178) ;  /* 0x0000000000289947 */ /* 0x000fea0003800000 */
[----:B------:R-:W1:Y:S01]  /*0b10*/  LDC.64 R6, c[0x0][0x380] ;  /* 0x0000e000ff067b82 */ /* 0x000e620000000a00 */
[----:B0-----:R-:W-:Y:S02]  /*0b20*/  LEA R9, R3, R4, 0xd ;  /* 0x0000000403097211 */ /* 0x001fe400078e68ff */
[----:B------:R-:W-:-:S07]  /*0b30*/  IADD3 R8, PT, PT, -R5, RZ, RZ ;  /* 0x000000ff05087210 */ /* 0x000fce0007ffe1ff */
.L_x_187:
[----:B-1----:R-:W-:-:S06]  /*0b40*/  IMAD.WIDE.U32 R4, R9, 0x4, R6 ;  /* 0x0000000409047825 */ /* 0x002fcc00078e0006 */
[----:B------:R-:W2:Y:S01]  /*0b50*/  LDG.E R4, desc[UR6][R4.64] ;  /* 0x0000000604047981 */ /* 0x000ea2000c1e1900 */
[----:B------:R-:W-:Y:S02]  /*0b60*/  IADD3 R8, PT, PT, R8, 0x1, RZ ;  /* 0x0000000108087810 */ /* 0x000fe40007ffe0ff */
[----:B------:R-:W-:Y:S02]  /*0b70*/  IADD3 R9, PT, PT, R9, 0x200, RZ ;  /* 0x0000020009097810 */ /* 0x000fe40007ffe0ff */
[----:B------:R-:W-:Y:S01]  /*0b80*/  ISETP.NE.AND P0, PT, R8, RZ, PT ;  /* 0x000000ff0800720c */ /* 0x000fe20003f05270 */
[----:B--2--5:R-:W-:-:S12]  /*0b90*/  FADD R15, R4, R15 ;  /* 0x0000000f040f7221 */ /* 0x024fd80000000000 */
[----:B------:R-:W-:Y:S05]  /*0ba0*/  @P0 BRA `(.L_x_187) ;  /* 0xfffffffc00e40947 */ /* 0x000fea000383ffff */
.L_x_178:
[----:B------:R-:W-:Y:S05]  /*0bb0*/  BSYNC.RECONVERGENT B1 ;  /* 0x0000000000017941 */ /* 0x000fea0003800200 */
.L_x_177:
[----:B------:R-:W-:-:S13]  /*0bc0*/  ISETP.GE.U32.AND P0, PT, R0, 0x200, PT ;  /* 0x000002000000780c */ /* 0x000fda0003f06070 */
[----:B------:R-:W-:Y:S05]  /*0bd0*/  @!P0 BRA `(.L_x_188) ;  /* 0x0000000000d08947 */ /* 0x000fea0003800000 */
[----:B0-----:R-:W0:Y:S01]  /*0be0*/  S2R R8, SR_LANEID ;  /* 0x0000000000087919 */ /* 0x001e220000000000 */
[----:B-----5:R-:W1:Y:S02]  /*0bf0*/  SHFL.DOWN PT, R0, R15, 0x1, 0x1f ;  /* 0x08201f000f007f89 */ /* 0x020e6400000e0000 */
[----:B-1----:R-:W-:Y:S01]  /*0c00*/  FADD R0, R0, R15 ;  /* 0x0000000f00007221 */ /* 0x002fe20000000000 */
[C---:B0-----:R-:W-:Y:S02]  /*0c10*/  ISETP.GT.AND P0, PT, R8.reuse, 0x1e, PT ;  /* 0x0000001e0800780c */ /* 0x041fe40003f04270 */
[C---:B------:R-:W-:Y:S02]  /*0c20*/  ISETP.NE.AND P1, PT, R8.reuse, RZ, PT ;  /* 0x000000ff0800720c */ /* 0x040fe40003f25270 */
        /* <DEDUP_REMOVED lines=27> */
[----:B------:R-:W0:Y:S04]  /*0de0*/  LDS.128 R12, [UR4+0x10] ;  /* 0x00001004ff0c7984 */ /* 0x000e280008000c00 */
[----:B------:R-:W2:Y:S04]  /*0df0*/  LDS.128 R8, [UR4+0x20] ;  /* 0x00002004ff087984 */ /* 0x000ea80008000c00 */
[----:B-1----:R-:W1:Y:S04]  /*0e00*/  LDS.128 R4, [UR4+0x30] ;  /* 0x00003004ff047984 */ /* 0x002e680008000c00 */
[----:B------:R-:W3:Y:S01]  /*0e10*/  LDS.128 R16, [UR4+0x40] ;  /* 0x00004004ff107984 */ /* 0x000ee20008000c00 */
[----:B0-----:R-:W-:-:S04]  /*0e20*/  FADD R13, R20, R13 ;  /* 0x0000000d140d7221 */ /* 0x001fc80000000000 */
[----:B------:R-:W-:-:S04]  /*0e30*/  FADD R14, R13, R14 ;  /* 0x0000000e0d0e7221 */ /* 0x000fc80000000000 */
[----:B------:R-:W-:-:S04]  /*0e40*/  FADD R15, R14, R15 ;  /* 0x0000000f0e0f7221 */ /* 0x000fc80000000000 */
[----:B--2---:R-:W-:-:S04]  /*0e50*/  FADD R8, R15, R8 ;  /* 0x000000080f087221 */ /* 0x004fc80000000000 */
[----:B------:R-:W-:-:S04]  /*0e60*/  FADD R9, R8, R9 ;  /* 0x0000000908097221 */ /* 0x000fc80000000000 */
[----:B------:R-:W-:-:S04]  /*0e70*/  FADD R10, R9, R10 ;  /* 0x0000000a090a7221 */ /* 0x000fc80000000000 */
[----:B------:R-:W-:-:S04]  /*0e80*/  FADD R11, R10, R11 ;  /* 0x0000000b0a0b7221 */ /* 0x000fc80000000000 */
[----:B-1----:R-:W-:-:S04]  /*0e90*/  FADD R4, R11, R4 ;  /* 0x000000040b047221 */ /* 0x002fc80000000000 */
        /* <DEDUP_REMOVED lines=8> */
.L_x_188:
[----:B0-----:R-:W0:Y:S01]  /*0f20*/  S2R R8, SR_LANEID ;  /* 0x0000000000087919 */ /* 0x001e220000000000 */
[----:B------:R-:W-:-:S04]  /*0f30*/  LOP3.LUT R4, R2, 0x3e0, RZ, 0xc0, !PT ;  /* 0x000003e002047812 */ /* 0x000fc800078ec0ff */
[----:B------:R-:W-:Y:S02]  /*0f40*/  IADD3 R5, PT, PT, R4, 0x20, RZ ;  /* 0x0000002004057810 */ /* 0x000fe40007ffe0ff */
[----:B------:R-:W-:Y:S02]  /*0f50*/  LOP3.LUT R7, RZ, R4, RZ, 0x33, !PT ;  /* 0x00000004ff077212 */ /* 0x000fe400078e33ff */
[----:B------:R-:W-:Y:S02]  /*0f60*/  ISETP.GT.U32.AND P0, PT, R5, R0, PT ;  /* 0x000000000500720c */ /* 0x000fe40003f04070 */
[----:B------:R-:W-:-:S04]  /*0f70*/  IADD3 R7, PT, PT, R0, R7, RZ ;  /* 0x0000000700077210 */ /* 0x000fc80007ffe0ff */
[----:B------:R-:W-:-:S05]  /*0f80*/  SEL R7, R7, 0x1f, P0 ;  /* 0x0000001f07077807 */ /* 0x000fca0000000000 */
[----:B-----5:R-:W1:Y:S01]  /*0f90*/  SHFL.DOWN PT, R4, R15, 0x1, R7 ;  /* 0x082000000f047989 */ /* 0x020e6200000e0007 */
[C---:B0-----:R-:W-:Y:S02]  /*0fa0*/  ISETP.GE.AND P0, PT, R8.reuse, R7, PT ;  /* 0x000000070800720c */ /* 0x041fe40003f06270 */
[C---:B------:R-:W-:Y:S02]  /*0fb0*/  IADD3 R6, PT, PT, R8.reuse, 0x2, RZ ;  /* 0x0000000208067810 */ /* 0x040fe40007ffe0ff */
[----:B------:R-:W-:-:S09]  /*0fc0*/  ISETP.NE.AND P1, PT, R8, RZ, PT ;  /* 0x000000ff0800720c */ /* 0x000fd20003f25270 */
[----:B-1----:R-:W-:Y:S01]  /*0fd0*/  @!P0 FADD R15, R4, R15 ;  /* 0x0000000f040f8221 */ /* 0x002fe20000000000 */
[----:B------:R-:W-:Y:S02]  /*0fe0*/  ISETP.GT.AND P0, PT, R6, R7, PT ;  /* 0x000000070600720c */ /* 0x000fe40003f04270 */
[----:B------:R-:W-:Y:S01]  /*0ff0*/  IADD3 R6, PT, PT, R8, 0x4, RZ ;  /* 0x0000000408067810 */ /* 0x000fe20007ffe0ff */
        /* <DEDUP_REMOVED lines=24> */
[----:B------:R-:W1:Y:S01]  /*1180*/  S2UR UR5, SR_CgaCtaId ;  /* 0x00000000000579c3 */ /* 0x000e620000008800 */
[----:B------:R-:W-:Y:S01]  /*1190*/  UMOV UR4, 0x400 ;  /* 0x0000040000047882 */ /* 0x000fe20000000000 */
[C---:B------:R-:W-:Y:S02]  /*11a0*/  ISETP.GT.U32.AND P2, PT, R0.reuse, 0x20, PT ;  /* 0x000000200000780c */ /* 0x040fe40003f44070 */
[C---:B------:R-:W-:Y:S02]  /*11b0*/  ISETP.GT.U32.AND P3, PT, R0.reuse, 0x40, PT ;  /* 0x000000400000780c */ /* 0x040fe40003f64070 */
[C---:B------:R-:W-:Y:S02]  /*11c0*/  ISETP.GT.U32.AND P1, PT, R0.reuse, 0x60, PT ;  /* 0x000000600000780c */ /* 0x040fe40003f24070 */
[----:B------:R-:W-:Y:S01]  /*11d0*/  ISETP.GT.U32.AND P4, PT, R0, 0xc0, PT ;  /* 0x000000c00000780c */ /* 0x000fe20003f84070 */
[----:B-1----:R-:W-:-:S09]  /*11e0*/  ULEA UR4, UR5, UR4, 0x18 ;  /* 0x0000000405047291 */ /* 0x002fd2000f8ec0ff */
[----:B0-----:R-:W0:Y:S04]  /*11f0*/  LDS.128 R4, [UR4+0x10] ;  /* 0x00001004ff047984 */ /* 0x001e280008000c00 */
[----:B------:R-:W1:Y:S04]  /*1200*/  LDS.128 R8, [UR4+0x20] ;  /* 0x00002004ff087984 */ /* 0x000e680008000c00 */
[----:B------:R-:W2:Y:S04]  /*1210*/  LDS.128 R12, [UR4+0x30] ;  /* 0x00003004ff0c7984 */ /* 0x000ea80008000c00 */
[----:B------:R-:W3:Y:S01]  /*1220*/  LDS.128 R16, [UR4+0x40] ;  /* 0x00004004ff107984 */ /* 0x000ee20008000c00 */
[----:B0-----:R-:W-:Y:S01]  /*1230*/  @P2 FADD R20, R20, R5 ;  /* 0x0000000514142221 */ /* 0x001fe20000000000 */
[----:B------:R-:W-:-:S03]  /*1240*/  ISETP.GT.U32.AND P2, PT, R0, 0x80, PT ;  /* 0x000000800000780c */ /* 0x000fc60003f44070 */
[----:B------:R-:W-:Y:S01]  /*1250*/  @P3 FADD R20, R20, R6 ;  /* 0x0000000614143221 */ /* 0x000fe20000000000 */
[----:B------:R-:W-:-:S03]  /*1260*/  ISETP.GT.U32.AND P3, PT, R0, 0xa0, PT ;  /* 0x000000a00000780c */ /* 0x000fc60003f64070 */
[----:B------:R-:W-:Y:S01]  /*1270*/  @P1 FADD R20, R20, R7 ;  /* 0x0000000714141221 */ /* 0x000fe20000000000 */
[----:B------:R-:W-:-:S05]  /*1280*/  ISETP.GT.U32.AND P1, PT, R0, 0xe0, PT ;  /* 0x000000e00000780c */ /* 0x000fca0003f24070 */
[----:B-1----:R-:W-:Y:S01]  /*1290*/  @P2 FADD R20, R20, R8 ;  /* 0x0000000814142221 */ /* 0x002fe20000000000 */
[----:B------:R-:W-:-:S03]  /*12a0*/  ISETP.GT.U32.AND P2, PT, R0, 0x100, PT ;  /* 0x000001000000780c */ /* 0x000fc60003f44070 */
[----:B------:R-:W-:Y:S01]  /*12b0*/  @P3 FADD R20, R20, R9 ;  /* 0x0000000914143221 */ /* 0x000fe20000000000 */
[----:B------:R-:W-:-:S03]  /*12c0*/  ISETP.GT.U32.AND P3, PT, R0, 0x120, PT ;  /* 0x000001200000780c */ /* 0x000fc60003f64070 */
[----:B------:R-:W-:Y:S01]  /*12d0*/  @P4 FADD R20, R20, R10 ;  /* 0x0000000a14144221 */ /* 0x000fe20000000000 */
[----:B------:R-:W-:-:S03]  /*12e0*/  ISETP.GT.U32.AND P4, PT, R0, 0x140, PT ;  /* 0x000001400000780c */ /* 0x000fc60003f84070 */
[----:B------:R-:W-:Y:S01]  /*12f0*/  @P1 FADD R20, R20, R11 ;  /* 0x0000000b14141221 */ /* 0x000fe20000000000 */
[----:B------:R-:W-:-:S03]  /*1300*/  ISETP.GT.U32.AND P1, PT, R0, 0x160, PT ;  /* 0x000001600000780c */ /* 0x000fc60003f24070 */
[----:B--2---:R-:W-:Y:S01]  /*1310*/  @P2 FADD R20, R20, R12 ;  /* 0x0000000c14142221 */ /* 0x004fe20000000000 */
[----:B------:R-:W-:-:S03]  /*1320*/  ISETP.GT.U32.AND P2, PT, R0, 0x180, PT ;  /* 0x000001800000780c */ /* 0x000fc60003f44070 */
[----:B------:R-:W-:Y:S01]  /*1330*/  @P3 FADD R20, R20, R13 ;  /* 0x0000000d14143221 */ /* 0x000fe20000000000 */
[----:B------:R-:W-:-:S03]  /*1340*/  ISETP.GT.U32.AND P3, PT, R0, 0x1a0, PT ;  /* 0x000001a00000780c */ /* 0x000fc60003f64070 */
[----:B------:R-:W-:Y:S01]  /*1350*/  @P4 FADD R20, R20, R14 ;  /* 0x0000000e14144221 */ /* 0x000fe20000000000 */
[----:B------:R-:W-:-:S03]  /*1360*/  ISETP.GT.U32.AND P4, PT, R0, 0x1c0, PT ;  /* 0x000001c00000780c */ /* 0x000fc60003f84070 */
[----:B------:R-:W-:Y:S01]  /*1370*/  @P1 FADD R20, R20, R15 ;  /* 0x0000000f14141221 */ /* 0x000fe20000000000 */
[----:B------:R-:W-:-:S03]  /*1380*/  ISETP.GT.U32.AND P1, PT, R0, 0x1e0, PT ;  /* 0x000001e00000780c */ /* 0x000fc60003f24070 */
[----:B---3--:R-:W-:-:S04]  /*1390*/  @P2 FADD R20, R20, R16 ;  /* 0x0000001014142221 */ /* 0x008fc80000000000 */
[----:B------:R-:W-:-:S04]  /*13a0*/  @P3 FADD R20, R20, R17 ;  /* 0x0000001114143221 */ /* 0x000fc80000000000 */
[----:B------:R-:W-:-:S04]  /*13b0*/  @P4 FADD R20, R20, R18 ;  /* 0x0000001214144221 */ /* 0x000fc80000000000 */
[----:B------:R-:W-:Y:S01]  /*13c0*/  @P1 FADD R20, R20, R19 ;  /* 0x0000001314141221 */ /* 0x000fe20000000000 */
[----:B------:R-:W-:Y:S06]  /*13d0*/  BRA `(.L_x_189) ;  /* 0x0000001400007947 */ /* 0x000fec0003800000 */
.L_x_174:
[----:B------:R-:W0:Y:S01]  /*13e0*/  S2R R2, SR_TID.X ;  /* 0x0000000000027919 */ /* 0x000e220000002100 */
[----:B------:R-:W1:Y:S02]  /*13f0*/  LDCU.64 UR4, c[0x0][0x380] ;  /* 0x00007000ff0477ac */ /* 0x000e640008000a00 */
[----:B-1----:R-:W-:Y:S02]  /*1400*/  MOV R4, UR4 ;  /* 0x0000000400047c02 */ /* 0x002fe40008000f00 */
[----:B------:R-:W-:Y:S02]  /*1410*/  MOV R5, UR5 ;  /* 0x0000000500057c02 */ /* 0x000fe40008000f00 */
[----:B0-----:R-:W-:-:S05]  /*1420*/  LEA R9, R3, R2, 0xd ;  /* 0x0000000203097211 */ /* 0x001fca00078e68ff */
[----:B------:R-:W-:-:S05]  /*1430*/  IMAD.WIDE.U32 R8, R9, 0x4, R4 ;  /* 0x0000000409087825 */ /* 0x000fca00078e0004 */
        /* <DEDUP_REMOVED lines=16> */
[----:B------:R-:W-:Y:S01]  /*1540*/  ISETP.GE.U32.AND P0, PT, R0, R13, PT ;  /* 0x0000000d0000720c */ /* 0x000fe20003f06070 */
        /* <DEDUP_REMOVED lines=16> */
[----:B------:R-:W-:Y:S01]  /*1650*/  LEA R9, R3, R13, 0xd ;  /* 0x0000000d03097211 */ /* 0x000fe200078e68ff */
[----:B------:R-:W-:Y:S01]  /*1660*/  UMOV UR4, URZ ;  /* 0x000000ff00047c82 */ /* 0x000fe20008000000 */
[----:B------:R-:W-:Y:S02]  /*1670*/  IADD3 R8, PT, PT, R6, -0x2000, RZ ;  /* 0xffffe00006087810 */ /* 0x000fe40007ffe0ff */
[----:B------:R-:W-:Y:S02]  /*1680*/  LOP3.LUT R0, RZ, R2, RZ, 0x33, !PT ;  /* 0x00000002ff007212 */ /* 0x000fe400078e33ff */
[----:B------:R-:W-:Y:S02]  /*1690*/  ISETP.GT.U32.AND P0, PT, R9, R8, PT ;  /* 0x000000080900720c */ /* 0x000fe40003f04070 */
[----:B------:R-:W-:Y:S02]  /*16a0*/  IADD3 R10, PT, PT, -R13, R6, R0 ;  /* 0x000000060d0a7210 */ /* 0x000fe40007ffe100 */
[----:B------:R-:W-:-:S02]  /*16b0*/  IADD3 R7, PT, PT, R9, 0x1000, R2 ;  /* 0x0000100009077810 */ /* 0x000fc40007ffe002 */
[----:B------:R-:W-:Y:S01]  /*16c0*/  MOV R0, R9 ;  /* 0x0000000900007202 */ /* 0x000fe20000000f00 */
[----:B------:R-:W-:-:S06]  /*16d0*/  IMAD R2, R3, -0x2000, R10 ;  /* 0xffffe00003027824 */ /* 0x000fcc00078e020a */
[----:B------:R-:W-:Y:S05]  /*16e0*/  @P0 BRA `(.L_x_191) ;  /* 0x0000000000bc0947 */ /* 0x000fea0003800000 */
[----:B------:R-:W0:Y:S08]  /*16f0*/  LDC R6, c[0x0][0x3a8] ;  /* 0x0000ea00ff067b82 */ /* 0x000e300000000800 */
[----:B------:R-:W1:Y:S02]  /*1700*/  LDC.64 R4, c[0x0][0x380] ;  /* 0x0000e000ff047b82 */ /* 0x000e640000000a00 */
.L_x_192:
[----:B------:R-:W2:Y:S02]  /*1710*/  S2R R10, SR_TID.X ;  /* 0x00000000000a7919 */ /* 0x000ea40000002100 */
[----:B--2---:R-:W-:-:S05]  /*1720*/  IADD3 R11, PT, PT, R10, R9, RZ ;  /* 0x000000090a0b7210 */ /* 0x004fca0007ffe0ff */
[----:B-1----:R-:W-:-:S05]  /*1730*/  IMAD.WIDE.U32 R10, R11, 0x4, R4 ;  /* 0x000000040b0a7825 */ /* 0x002fca00078e0004 */
        /* <DEDUP_REMOVED lines=13> */
[----:B---3--:R-:W-:-:S02]  /*1810*/  FADD R14, R14, R15 ;  /* 0x0000000f0e0e7221 */ /* 0x008fc40000000000 */
[----:B------:R-:W2:Y:S01]  /*1820*/  LDG.E R15, desc[UR6][R10.64+0x7000] ;  /* 0x007000060a0f7981 */ /* 0x000ea2000c1e1900 */
[----:B----4-:R-:W-:-:S03]  /*1830*/  FADD R12, R16, R17 ;  /* 0x00000011100c7221 */ /* 0x010fc60000000000 */
[----:B------:R-:W3:Y:S04]  /*1840*/  LDG.E R17, desc[UR6][R10.64+0x5800] ;  /* 0x005800060a117981 */ /* 0x000ee8000c1e1900 */
[----:B------:R-:W2:Y:S01]  /*1850*/  LDG.E R16, desc[UR6][R10.64+0x6800] ;  /* 0x006800060a107981 */ /* 0x000ea2000c1e1900 */
[----:B------:R-:W-:-:S03]  /*1860*/  FADD R14, R23, R14 ;  /* 0x0000000e170e7221 */ /* 0x000fc60000000000 */
[----:B------:R-:W4:Y:S01]  /*1870*/  LDG.E R23, desc[UR6][R10.64+0x7800] ;  /* 0x007800060a177981 */ /* 0x000f22000c1e1900 */
[----:B-----5:R-:W-:-:S04]  /*1880*/  FADD R19, R19, R20 ;  /* 0x0000001413137221 */ /* 0x020fc80000000000 */
[----:B------:R-:W-:Y:S01]  /*1890*/  FADD R19, R12, R19 ;  /* 0x000000130c137221 */ /* 0x000fe20000000000 */
[----:B0-----:R-:W-:Y:S01]  /*18a0*/  IADD3 R12, PT, PT, -R9, R6, RZ ;  /* 0x00000006090c7210 */ /* 0x001fe20007ffe1ff */
[----:B------:R-:W-:-:S03]  /*18b0*/  FADD R21, R21, R22 ;  /* 0x0000001615157221 */ /* 0x000fc60000000000 */
[----:B------:R-:W-:Y:S01]  /*18c0*/  ISETP.GE.U32.AND P0, PT, R12, R13, PT ;  /* 0x0000000d0c00720c */ /* 0x000fe20003f06070 */
[----:B------:R-:W-:-:S04]  /*18d0*/  FADD R24, R24, R25 ;  /* 0x0000001918187221 */ /* 0x000fc80000000000 */
[----:B------:R-:W-:Y:S01]  /*18e0*/  FADD R21, R21, R24 ;  /* 0x0000001815157221 */ /* 0x000fe20000000000 */
[----:B------:R-:W-:Y:S01]  /*18f0*/  FADD R14, R14, R19 ;  /* 0x000000130e0e7221 */ /* 0x000fe20000000000 */
[----:B---3--:R-:W-:Y:S01]  /*1900*/  FADD R17, R17, R18 ;  /* 0x0000001211117221 */ /* 0x008fe20000000000 */
[----:B--2---:R-:W-:-:S04]  /*1910*/  FADD R16, R16, R15 ;  /* 0x0000000f10107221 */ /* 0x004fc80000000000 */
[----:B------:R-:W-:-:S04]  /*1920*/  FADD R16, R17, R16 ;  /* 0x0000001011107221 */ /* 0x000fc80000000000 */
[----:B------:R-:W-:-:S04]  /*1930*/  FADD R21, R21, R16 ;  /* 0x0000001015157221 */ /* 0x000fc80000000000 */
[----:B------:R-:W-:-:S04]  /*1940*/  FADD R14, R14, R21 ;  /* 0x000000150e0e7221 */ /* 0x000fc80000000000 */
[----:B----4-:R-:W-:Y:S01]  /*1950*/  FADD R23, R23, R14 ;  /* 0x0000000e17177221 */ /* 0x010fe20000000000 */
[----:B------:R-:W-:Y:S06]  /*1960*/  @!P0 BRA `(.L_x_190) ;  /* 0x0000000800d08947 */ /* 0x000fec0003800000 */
[C---:B------:R-:W-:Y:S01]  /*1970*/  IADD3 R9, PT, PT, R13.reuse, R9, RZ ;  /* 0x000000090d097210 */ /* 0x040fe20007ffe0ff */
[----:B------:R-:W-:Y:S01]  /*1980*/  UIADD3 UR4, UPT, UPT, UR4, 0x1, URZ ;  /* 0x0000000104047890 */ /* 0x000fe2000fffe0ff */
[----:B------:R-:W-:Y:S02]  /*1990*/  IADD3 R0, PT, PT, R13, R0, RZ ;  /* 0x000000000d007210 */ /* 0x000fe40007ffe0ff */
[----:B------:R-:W-:Y:S02]  /*19a0*/  ISETP.GT.U32.AND P0, PT, R9, R8, PT ;  /* 0x000000080900720c */ /* 0x000fe40003f04070 */
[C---:B------:R-:W-:Y:S02]  /*19b0*/  IADD3 R2, PT, PT, -R13.reuse, R2, RZ ;  /* 0x000000020d027210 */ /* 0x040fe40007ffe1ff */
[----:B------:R-:W-:-:S09]  /*19c0*/  IADD3 R7, PT, PT, R13, R7, RZ ;  /* 0x000000070d077210 */ /* 0x000fd20007ffe0ff */
[----:B------:R-:W-:Y:S05]  /*19d0*/  @!P0 BRA `(.L_x_192) ;  /* 0xfffffffc004c8947 */ /* 0x000fea000383ffff */
.L_x_191:
[----:B------:R-:W0:Y:S01]  /*19e0*/  S2R R16, SR_TID.X ;  /* 0x0000000000107919 */ /* 0x000e220000002100 */
[----:B------:R-:W-:Y:S01]  /*19f0*/  IADD3 R8, PT, PT, -R9, R6, RZ ;  /* 0x0000000609087210 */ /* 0x000fe20007ffe1ff */
[----:B------:R-:W-:Y:S03]  /*1a00*/  BSSY.RECONVERGENT B1, `(.L_x_190) ;  /* 0x00000aa000017945 */ /* 0x000fe60003800200 */
[----:B0-----:R-:W-:-:S04]  /*1a10*/  ISETP.GE.AND P0, PT, R16, R8, PT ;  /* 0x000000081000720c */ /* 0x001fc80003f06270 */
[----:B------:R-:W-:-:S13]  /*1a20*/  ISETP.GE.U32.OR P0, PT, R9, R6, P0 ;  /* 0x000000060900720c */ /* 0x000fda0000706470 */
[----:B------:R-:W-:Y:S05]  /*1a30*/  @P0 BRA `(.L_x_193) ;  /* 0x0000000800980947 */ /* 0x000fea0003800000 */
[----:B------:R-:W0:Y:S01]  /*1a40*/  LDC R10, c[0x0][0x3ac] ;  /* 0x0000eb00ff0a7b82 */ /* 0x000e220000000800 */
[----:B------:R-:W-:Y:S01]  /*1a50*/  LOP3.LUT R11, RZ, R16, RZ, 0x33, !PT ;  /* 0x00000010ff0b7212 */ /* 0x000fe200078e33ff */
[----:B------:R-:W-:Y:S06]  /*1a60*/  BSSY.RECONVERGENT B2, `(.L_x_194) ;  /* 0x0000056000027945 */ /* 0x000fec0003800200 */
[----:B------:R-:W1:Y:S01]  /*1a70*/  LDC R8, c[0x0][0x3ac] ;  /* 0x0000eb00ff087b82 */ /* 0x000e620000000800 */
[----:B0-----:R-:W-:-:S04]  /*1a80*/  SHF.L.U32 R10, R10, 0xd, RZ ;  /* 0x0000000d0a0a7819 */ /* 0x001fc800000006ff */
[----:B------:R-:W-:-:S04]  /*1a90*/  LEA R10, R3, R10, 0xd ;  /* 0x0000000a030a7211 */ /* 0x000fc800078e68ff */
[----:B------:R-:W-:Y:S01]  /*1aa0*/  IADD3 R6, PT, PT, -R10, R6, R11 ;  /* 0x000000060a067210 */ /* 0x000fe20007ffe10b */
[----:B-1----:R-:W-:-:S04]  /*1ab0*/  IMAD R11, R8, UR4, RZ ;  /* 0x00000004080b7c24 */ /* 0x002fc8000f8e02ff */
[----:B------:R-:W-:-:S05]  /*1ac0*/  IMAD R6, R11, -0x2000, R6 ;  /* 0xffffe0000b067824 */ /* 0x000fca00078e0206 */
[C---:B------:R-:W-:Y:S02]  /*1ad0*/  ISETP.GE.U32.AND P0, PT, R6.reuse, 0x1e00, PT ;  /* 0x00001e000600780c */ /* 0x040fe40003f06070 */
[----:B------:R-:W-:-:S04]  /*1ae0*/  LEA.HI R6, R6, 0x1, RZ, 0x17 ;  /* 0x0000000106067811 */ /* 0x000fc800078fb8ff */
[----:B------:R-:W-:-:S07]  /*1af0*/  LOP3.LUT R8, R6, 0xf, RZ, 0xc0, !PT ;  /* 0x0000000f06087812 */ /* 0x000fce00078ec0ff */
[----:B------:R-:W-:Y:S05]  /*1b00*/  @!P0 BRA `(.L_x_195) ;  /* 0x00000004002c8947 */ /* 0x000fea0003800000 */
[----:B------:R-:W-:Y:S01]  /*1b10*/  LEA.HI R10, R2, 0x1, RZ, 0x17 ;  /* 0x00000001020a7811 */ /* 0x000fe200078fb8ff */
[----:B------:R-:W-:Y:S01]  /*1b20*/  BSSY.RECONVERGENT B3, `(.L_x_196) ;  /* 0x0000048000037945 */ /* 0x000fe20003800200 */
[----:B------:R-:W-:Y:S02]  /*1b30*/  LOP3.LUT R11, R16, 0x1000, RZ, 0xfc, !PT ;  /* 0x00001000100b7812 */ /* 0x000fe400078efcff */
[----:B------:R-:W-:-:S04]  /*1b40*/  LOP3.LUT R10, R10, 0xfffff0, RZ, 0xc0, !PT ;  /* 0x00fffff00a0a7812 */ /* 0x000fc800078ec0ff */
[----:B------:R-:W-:-:S07]  /*1b50*/  IADD3 R13, PT, PT, -R10, RZ, RZ ;  /* 0x000000ff0a0d7210 */ /* 0x000fce0007ffe1ff */
.L_x_197:
[C---:B------:R-:W-:Y:S02]  /*1b60*/  IADD3 R15, PT, PT, R7.reuse, -0x1000, RZ ;  /* 0xfffff000070f7810 */ /* 0x040fe40007ffe0ff */
[----:B------:R-:W-:-:S03]  /*1b70*/  IADD3 R25, PT, PT, R7, -0xe00, RZ ;  /* 0xfffff20007197810 */ /* 0x000fc60007ffe0ff */
[----:B------:R-:W-:Y:S01]  /*1b80*/  IMAD.WIDE.U32 R14, R15, 0x4, R4 ;  /* 0x000000040f0e7825 */ /* 0x000fe200078e0004 */
[----:B------:R-:W-:-:S04]  /*1b90*/  IADD3 R21, PT, PT, R7, -0xc00, RZ ;  /* 0xfffff40007157810 */ /* 0x000fc80007ffe0ff */
[----:B------:R0:W2:Y:S01]  /*1ba0*/  LDG.E R22, desc[UR6][R14.64] ;  /* 0x000000060e167981 */ /* 0x0000a2000c1e1900 */
[----:B------:R-:W-:-:S04]  /*1bb0*/  IMAD.WIDE.U32 R24, R25, 0x4, R4 ;  /* 0x0000000419187825 */ /* 0x000fc800078e0004 */
[--C-:B------:R-:W-:Y:S01]  /*1bc0*/  IMAD.WIDE.U32 R20, R21, 0x4, R4.reuse ;  /* 0x0000000415147825 */ /* 0x100fe200078e0004 */
[----:B------:R-:W3:Y:S04]  /*1bd0*/  LDG.E R16, desc[UR6][R24.64] ;  /* 0x0000000618107981 */ /* 0x000ee8000c1e1900 */
[----:B------:R1:W4:Y:S01]  /*1be0*/  LDG.E R17, desc[UR6][R20.64] ;  /* 0x0000000614117981 */ /* 0x000322000c1e1900 */
[C---:B------:R-:W-:Y:S02]  /*1bf0*/  IADD3 R19, PT, PT, R7.reuse, -0xa00, RZ ;  /* 0xfffff60007137810 */ /* 0x040fe40007ffe0ff */
[C---:B------:R-:W-:Y:S02]  /*1c00*/  IADD3 R29, PT, PT, R7.reuse, -0x800, RZ ;  /* 0xfffff800071d7810 */ /* 0x040fe40007ffe0ff */
[----:B------:R-:W-:Y:S01]  /*1c10*/  IADD3 R27, PT, PT, R7, -0x600, RZ ;  /* 0xfffffa00071b7810 */ /* 0x000fe20007ffe0ff */
[----:B------:R-:W-:Y:S01]  /*1c20*/  IMAD.WIDE.U32 R18, R19, 0x4, R4 ;  /* 0x0000000413127825 */ /* 0x000fe200078e0004 */
[----:B------:R-:W-:-:S03]  /*1c30*/  IADD3 R12, PT, PT, R7, -0x400, RZ ;  /* 0xfffffc00070c7810 */ /* 0x000fc60007ffe0ff */
[--C-:B------:R-:W-:Y:S01]  /*1c40*/  IMAD.WIDE.U32 R28, R29, 0x4, R4.reuse ;  /* 0x000000041d1c7825 */ /* 0x100fe200078e0004 */
[----:B------:R-:W5:Y:S03]  /*1c50*/  LDG.E R10, desc[UR6][R18.64] ;  /* 0x00000006120a7981 */ /* 0x000f66000c1e1900 */
[----:B0-----:R-:W-:Y:S01]  /*1c60*/  IMAD.WIDE.U32 R14, R27, 0x4, R4 ;  /* 0x000000041b0e7825 */ /* 0x001fe200078e0004 */
[----:B------:R-:W-:-:S03]  /*1c70*/  IADD3 R27, PT, PT, R7, -0x200, RZ ;  /* 0xfffffe00071b7810 */ /* 0x000fc60007ffe0ff */
[--C-:B-1----:R-:W-:Y:S02]  /*1c80*/  IMAD.WIDE.U32 R20, R12, 0x4, R4.reuse ;  /* 0x000000040c147825 */ /* 0x102fe400078e0004 */
[----:B------:R0:W5:Y:S04]  /*1c90*/  LDG.E R12, desc[UR6][R14.64] ;  /* 0x000000060e0c7981 */ /* 0x000168000c1e1900 */
[----:B------:R1:W5:Y:S01]  /*1ca0*/  LDG.E R18, desc[UR6][R28.64] ;  /* 0x000000061c127981 */ /* 0x000362000c1e1900 */
[----:B------:R-:W-:-:S04]  /*1cb0*/  IMAD.WIDE.U32 R24, R7, 0x4, R4 ;  /* 0x0000000407187825 */ /* 0x000fc800078e0004 */
[----:B0-----:R-:W-:Y:S01]  /*1cc0*/  IMAD.WIDE.U32 R14, R27, 0x4, R4 ;  /* 0x000000041b0e7825 */ /* 0x001fe200078e0004 */
[----:B------:R-:W5:Y:S04]  /*1cd0*/  LDG.E R19, desc[UR6][R24.64] ;  /* 0x0000000618137981 */ /* 0x000f68000c1e1900 */
[----:B------:R0:W5:Y:S01]  /*1ce0*/  LDG.E R27, desc[UR6][R20.64] ;  /* 0x00000006141b7981 */ /* 0x000162000c1e1900 */
[----:B-1----:R-:W-:-:S03]  /*1cf0*/  IADD3 R29, PT, PT, R7, 0x200, RZ ;  /* 0x00000200071d7810 */ /* 0x002fc60007ffe0ff */
[----:B------:R1:W5:Y:S01]  /*1d00*/  LDG.E R26, desc[UR6][R14.64] ;  /* 0x000000060e1a7981 */ /* 0x000362000c1e1900 */
[----:B0-----:R-:W-:Y:S01]  /*1d10*/  IADD3 R21, PT, PT, R7, 0x400, RZ ;  /* 0x0000040007157810 */ /* 0x001fe20007ffe0ff */
[----:B------:R-:W-:Y:S01]  /*1d20*/  IMAD.WIDE.U32 R28, R29, 0x4, R4 ;  /* 0x000000041d1c7825 */ /* 0x000fe200078e0004 */
[----:B-1----:R-:W-:-:S05]  /*1d30*/  IADD3 R15, PT, PT, R7, 0x800, RZ ;  /* 0x00000800070f7810 */ /* 0x002fca0007ffe0ff */
[----:B------:R-:W5:Y:S01]  /*1d40*/  LDG.E R28, desc[UR6][R28.64] ;  /* 0x000000061c1c7981 */ /* 0x000f62000c1e1900 */
[----:B------:R-:W-:-:S06]  /*1d50*/  IMAD.WIDE.U32 R14, R15, 0x4, R4 ;  /* 0x000000040f0e7825 */ /* 0x000fcc00078e0004 */
[----:B------:R-:W5:Y:S01]  /*1d60*/  LDG.E R14, desc[UR6][R14.64] ;  /* 0x000000060e0e7981 */ /* 0x000f62000c1e1900 */
[----:B--2---:R-:W-:Y:S01]  /*1d70*/  FADD R25, R22, R23 ;  /* 0x0000001716197221 */ /* 0x004fe20000000000 */
[----:B------:R-:W-:Y:S01]  /*1d80*/  IMAD.WIDE.U32 R22, R21, 0x4, R4 ;  /* 0x0000000415167825 */ /* 0x000fe200078e0004 */
[----:B------:R-:W-:-:S03]  /*1d90*/  IADD3 R21, PT, PT, R7, 0x600, RZ ;  /* 0x0000060007157810 */ /* 0x000fc60007ffe0ff */
[----:B---3--:R-:W-:Y:S02]  /*1da0*/  FADD R16, R25, R16 ;  /* 0x0000001019107221 */ /* 0x008fe40000000000 */
[----:B------:R-:W-:Y:S01]  /*1db0*/  IMAD.WIDE.U32 R20, R21, 0x4, R4 ;  /* 0x0000000415147825 */ /* 0x000fe200078e0004 */
[----:B------:R-:W-:Y:S01]  /*1dc0*/  IADD3 R25, PT, PT, R7, 0xa00, RZ ;  /* 0x00000a0007197810 */ /* 0x000fe20007ffe0ff */
[----:B------:R-:W2:Y:S04]  /*1dd0*/  LDG.E R29, desc[UR6][R22.64] ;  /* 0x00000006161d7981 */ /* 0x000ea8000c1e1900 */
[----:B------:R4:W3:Y:S02]  /*1de0*/  LDG.E R20, desc[UR6][R20.64] ;  /* 0x0000000614147981 */ /* 0x0008e4000c1e1900 */
[----:B----4-:R-:W-:Y:S01]  /*1df0*/  FADD R21, R16, R17 ;  /* 0x0000001110157221 */ /* 0x010fe20000000000 */
[----:B------:R-:W-:Y:S01]  /*1e00*/  IMAD.WIDE.U32 R16, R25, 0x4, R4 ;  /* 0x0000000419107825 */ /* 0x000fe200078e0004 */
[----:B------:R-:W-:-:S05]  /*1e10*/  IADD3 R25, PT, PT, R7, 0xc00, RZ ;  /* 0x00000c0007197810 */ /* 0x000fca0007ffe0ff */
[--C-:B------:R-:W-:Y:S01]  /*1e20*/  IMAD.WIDE.U32 R22, R25, 0x4, R4.reuse ;  /* 0x0000000419167825 */ /* 0x100fe200078e0004 */
[----:B------:R-:W-:Y:S01]  /*1e30*/  IADD3 R25, PT, PT, R7, 0xe00, RZ ;  /* 0x00000e0007197810 */ /* 0x000fe20007ffe0ff */
[----:B------:R-:W4:Y:S04]  /*1e40*/  LDG.E R16, desc[UR6][R16.64] ;  /* 0x0000000610107981 */ /* 0x000f28000c1e1900 */
[----:B------:R-:W-:Y:S01]  /*1e50*/  IMAD.WIDE.U32 R24, R25, 0x4, R4 ;  /* 0x0000000419187825 */ /* 0x000fe200078e0004 */
[----:B------:R-:W4:Y:S05]  /*1e60*/  LDG.E R22, desc[UR6][R22.64] ;  /* 0x0000000616167981 */ /* 0x000f2a000c1e1900 */
[----:B------:R-:W4:Y:S01]  /*1e70*/  LDG.E R24, desc[UR6][R24.64] ;  /* 0x0000000618187981 */ /* 0x000f22000c1e1900 */
[----:B-----5:R-:W-:-:S04]  /*1e80*/  FADD R21, R21, R10 ;  /* 0x0000000a15157221 */ /* 0x020fc80000000000 */
[----:B------:R-:W-:-:S04]  /*1e90*/  FADD R21, R21, R18 ;  /* 0x0000001215157221 */ /* 0x000fc80000000000 */
[----:B------:R-:W-:-:S04]  /*1ea0*/  FADD R12, R21, R12 ;  /* 0x0000000c150c7221 */ /* 0x000fc80000000000 */
[----:B------:R-:W-:-:S04]  /*1eb0*/  FADD R27, R12, R27 ;  /* 0x0000001b0c1b7221 */ /* 0x000fc80000000000 */
[----:B------:R-:W-:-:S04]  /*1ec0*/  FADD R26, R27, R26 ;  /* 0x0000001a1b1a7221 */ /* 0x000fc80000000000 */
[----:B------:R-:W-:-:S04]  /*1ed0*/  FADD R19, R26, R19 ;  /* 0x000000131a137221 */ /* 0x000fc80000000000 */
[----:B------:R-:W-:Y:S01]  /*1ee0*/  FADD R28, R19, R28 ;  /* 0x0000001c131c7221 */ /* 0x000fe20000000000 */
[----:B------:R-:W-:-:S04]  /*1ef0*/  IADD3 R13, PT, PT, R13, 0x10, RZ ;  /* 0x000000100d0d7810 */ /* 0x000fc80007ffe0ff */
[----:B------:R-:W-:Y:S02]  /*1f00*/  ISETP.NE.AND P0, PT, R13, RZ, PT ;  /* 0x000000ff0d00720c */ /* 0x000fe40003f05270 */
[----:B------:R-:W-:Y:S02]  /*1f10*/  IADD3 R11, PT, PT, R11, 0x2000, RZ ;  /* 0x000020000b0b7810 */ /* 0x000fe40007ffe0ff */
[----:B------:R-:W-:Y:S01]  /*1f20*/  IADD3 R7, PT, PT, R7, 0x2000, RZ ;  /* 0x0000200007077810 */ /* 0x000fe20007ffe0ff */
[----:B--2---:R-:W-:-:S04]  /*1f30*/  FADD R29, R28, R29 ;  /* 0x0000001d1c1d7221 */ /* 0x004fc80000000000 */
[----:B---3--:R-:W-:-:S04]  /*1f40*/  FADD R29, R29, R20 ;  /* 0x000000141d1d7221 */ /* 0x008fc80000000000 */
[----:B------:R-:W-:-:S04]  /*1f50*/  FADD R29, R29, R14 ;  /* 0x0000000e1d1d7221 */ /* 0x000fc80000000000 */
[----:B----4-:R-:W-:-:S04]  /*1f60*/  FADD R29, R29, R16 ;  /* 0x000000101d1d7221 */ /* 0x010fc80000000000 */
[----:B------:R-:W-:-:S04]  /*1f70*/  FADD R29, R29, R22 ;  /* 0x000000161d1d7221 */ /* 0x000fc80000000000 */
[----:B------:R-:W-:Y:S01]  /*1f80*/  FADD R23, R29, R24 ;  /* 0x000000181d177221 */ /* 0x000fe20000000000 */
[----:B------:R-:W-:Y:S06]  /*1f90*/  @P0 BRA `(.L_x_197) ;  /* 0xfffffff800f00947 */ /* 0x000fec000383ffff */
[----:B------:R-:W-:Y:S05]  /*1fa0*/  BSYNC.RECONVERGENT B3 ;  /* 0x0000000000037941 */ /* 0x000fea0003800200 */
.L_x_196:
[----:B------:R-:W-:-:S07]  /*1fb0*/  IADD3 R16, PT, PT, R11, -0x1000, RZ ;  /* 0xfffff0000b107810 */ /* 0x000fce0007ffe0ff */
.L_x_195:
[----:B------:R-:W-:Y:S05]  /*1fc0*/  BSYNC.RECONVERGENT B2 ;  /* 0x0000000000027941 */ /* 0x000fea0003800200 */
.L_x_194:
[----:B------:R-:W-:-:S13]  /*1fd0*/  ISETP.NE.AND P0, PT, R8, RZ, PT ;  /* 0x000000ff0800720c */ /* 0x000fda0003f05270 */
[----:B------:R-:W-:Y:S05]  /*1fe0*/  @!P0 BRA `(.L_x_193) ;  /* 0x00000004002c8947 */ /* 0x000fea0003800000 */
[----:B------:R-:W-:Y:S01]  /*1ff0*/  ISETP.GE.U32.AND P0, PT, R8, 0x8, PT ;  /* 0x000000080800780c */ /* 0x000fe20003f06070 */
[----:B------:R-:W-:Y:S01]  /*2000*/  BSSY.RECONVERGENT B2, `(.L_x_198) ;  /* 0x0000025000027945 */ /* 0x000fe20003800200 */
[----:B------:R-:W-:-:S04]  /*2010*/  LOP3.LUT R22, R6, 0x7, RZ, 0xc0, !PT ;  /* 0x0000000706167812 */ /* 0x000fc800078ec0ff */
[----:B------:R-:W-:-:S07]  /*2020*/  ISETP.NE.AND P1, PT, R22, RZ, PT ;  /* 0x000000ff1600720c */ /* 0x000fce0003f25270 */
[----:B------:R-:W-:Y:S06]  /*2030*/  @!P0 BRA `(.L_x_199) ;  /* 0x0000000000848947 */ /* 0x000fec0003800000 */
[----:B------:R-:W-:-:S04]  /*2040*/  IADD3 R7, PT, PT, R16, R9, RZ ;  /* 0x0000000910077210 */ /* 0x000fc80007ffe0ff */
[C---:B------:R-:W-:Y:S01]  /*2050*/  IADD3 R21, PT, PT, R7.reuse, 0x200, RZ ;  /* 0x0000020007157810 */ /* 0x040fe20007ffe0ff */
[C---:B------:R-:W-:Y:S01]  /*2060*/  IMAD.WIDE.U32 R14, R7.reuse, 0x4, R4 ;  /* 0x00000004070e7825 */ /* 0x040fe200078e0004 */
[----:B------:R-:W-:-:S03]  /*2070*/  IADD3 R19, PT, PT, R7, 0x400, RZ ;  /* 0x0000040007137810 */ /* 0x000fc60007ffe0ff */
[--C-:B------:R-:W-:Y:S01]  /*2080*/  IMAD.WIDE.U32 R20, R21, 0x4, R4.reuse ;  /* 0x0000000415147825 */ /* 0x100fe200078e0004 */
[----:B------:R0:W2:Y:S01]  /*2090*/  LDG.E R8, desc[UR6][R14.64] ;  /* 0x000000060e087981 */ /* 0x0000a2000c1e1900 */
[----:B------:R-:W-:Y:S02]  /*20a0*/  IADD3 R11, PT, PT, R7, 0x600, RZ ;  /* 0x00000600070b7810 */ /* 0x000fe40007ffe0ff */
[--C-:B------:R-:W-:Y:S01]  /*20b0*/  IMAD.WIDE.U32 R18, R19, 0x4, R4.reuse ;  /* 0x0000000413127825 */ /* 0x100fe200078e0004 */
[----:B------:R1:W3:Y:S01]  /*20c0*/  LDG.E R17, desc[UR6][R20.64] ;  /* 0x0000000614117981 */ /* 0x0002e2000c1e1900 */
[----:B------:R-:W-:Y:S02]  /*20d0*/  IADD3 R13, PT, PT, R7, 0x800, RZ ;  /* 0x00000800070d7810 */ /* 0x000fe40007ffe0ff */
[--C-:B------:R-:W-:Y:S01]  /*20e0*/  IMAD.WIDE.U32 R10, R11, 0x4, R4.reuse ;  /* 0x000000040b0a7825 */ /* 0x100fe200078e0004 */
[----:B------:R-:W-:Y:S01]  /*20f0*/  IADD3 R25, PT, PT, R7, 0xa00, RZ ;  /* 0x00000a0007197810 */ /* 0x000fe20007ffe0ff */
[----:B------:R-:W4:Y:S02]  /*2100*/  LDG.E R18, desc[UR6][R18.64] ;  /* 0x0000000612127981 */ /* 0x000f24000c1e1900 */
[--C-:B------:R-:W-:Y:S01]  /*2110*/  IMAD.WIDE.U32 R12, R13, 0x4, R4.reuse ;  /* 0x000000040d0c7825 */ /* 0x100fe200078e0004 */
[----:B------:R-:W-:Y:S01]  /*2120*/  IADD3 R27, PT, PT, R7, 0xc00, RZ ;  /* 0x00000c00071b7810 */ /* 0x000fe20007ffe0ff */
[----:B------:R-:W5:Y:S02]  /*2130*/  LDG.E R10, desc[UR6][R10.64] ;  /* 0x000000060a0a7981 */ /* 0x000f64000c1e1900 */
[--C-:B0-----:R-:W-:Y:S01]  /*2140*/  IMAD.WIDE.U32 R14, R25, 0x4, R4.reuse ;  /* 0x00000004190e7825 */ /* 0x101fe200078e0004 */
[----:B------:R-:W-:Y:S01]  /*2150*/  IADD3 R25, PT, PT, R7, 0xe00, RZ ;  /* 0x00000e0007197810 */ /* 0x000fe20007ffe0ff */
[----:B------:R-:W5:Y:S02]  /*2160*/  LDG.E R12, desc[UR6][R12.64] ;  /* 0x000000060c0c7981 */ /* 0x000f64000c1e1900 */
[----:B-1----:R-:W-:-:S02]  /*2170*/  IMAD.WIDE.U32 R20, R27, 0x4, R4 ;  /* 0x000000041b147825 */ /* 0x002fc400078e0004 */
[----:B------:R-:W5:Y:S02]  /*2180*/  LDG.E R15, desc[UR6][R14.64] ;  /* 0x000000060e0f7981 */ /* 0x000f64000c1e1900 */
[----:B------:R-:W-:Y:S02]  /*2190*/  IMAD.WIDE.U32 R24, R25, 0x4, R4 ;  /* 0x0000000419187825 */ /* 0x000fe400078e0004 */
        /* <DEDUP_REMOVED lines=11> */
.L_x_199:
[----:B------:R-:W-:Y:S05]  /*2250*/  BSYNC.RECONVERGENT B2 ;  /* 0x0000000000027941 */ /* 0x000fea0003800200 */
.L_x_198:
[----:B------:R-:W-:Y:S05]  /*2260*/  @!P1 BRA `(.L_x_193) ;  /* 0x00000000008c9947 */ /* 0x000fea0003800000 */
[----:B------:R-:W-:Y:S01]  /*2270*/  ISETP.GE.U32.AND P0, PT, R22, 0x4, PT ;  /* 0x000000041600780c */ /* 0x000fe20003f06070 */
[----:B------:R-:W-:Y:S01]  /*2280*/  BSSY.RECONVERGENT B2, `(.L_x_200) ;  /* 0x0000014000027945 */ /* 0x000fe20003800200 */
[----:B------:R-:W-:-:S11]  /*2290*/  LOP3.LUT P1, RZ, R6, 0x3, RZ, 0xc0, !PT ;  /* 0x0000000306ff7812 */ /* 0x000fd6000782c0ff */
[----:B------:R-:W-:Y:S05]  /*22a0*/  @!P0 BRA `(.L_x_201) ;  /* 0x0000000000448947 */ /* 0x000fea0003800000 */
[----:B------:R-:W-:-:S04]  /*22b0*/  IADD3 R11, PT, PT, R16, R9, RZ ;  /* 0x00000009100b7210 */ /* 0x000fc80007ffe0ff */
[C---:B------:R-:W-:Y:S01]  /*22c0*/  IADD3 R9, PT, PT, R11.reuse, 0x200, RZ ;  /* 0x000002000b097810 */ /* 0x040fe20007ffe0ff */
[C---:B------:R-:W-:Y:S01]  /*22d0*/  IMAD.WIDE.U32 R6, R11.reuse, 0x4, R4 ;  /* 0x000000040b067825 */ /* 0x040fe200078e0004 */
[----:B------:R-:W-:-:S03]  /*22e0*/  IADD3 R13, PT, PT, R11, 0x400, RZ ;  /* 0x000004000b0d7810 */ /* 0x000fc60007ffe0ff */
[--C-:B------:R-:W-:Y:S01]  /*22f0*/  IMAD.WIDE.U32 R8, R9, 0x4, R4.reuse ;  /* 0x0000000409087825 */ /* 0x100fe200078e0004 */
[----:B------:R-:W-:Y:S01]  /*2300*/  IADD3 R15, PT, PT, R11, 0x600, RZ ;  /* 0x000006000b0f7810 */ /* 0x000fe20007ffe0ff */
[----:B------:R-:W2:Y:S02]  /*2310*/  LDG.E R6, desc[UR6][R6.64] ;  /* 0x0000000606067981 */ /* 0x000ea4000c1e1900 */
[--C-:B------:R-:W-:Y:S02]  /*2320*/  IMAD.WIDE.U32 R10, R13, 0x4, R4.reuse ;  /* 0x000000040d0a7825 */ /* 0x100fe400078e0004 */
[----:B------:R-:W3:Y:S02]  /*2330*/  LDG.E R8, desc[UR6][R8.64] ;  /* 0x0000000608087981 */ /* 0x000ee4000c1e1900 */
[----:B------:R-:W-:Y:S02]  /*2340*/  IMAD.WIDE.U32 R12, R15, 0x4, R4 ;  /* 0x000000040f0c7825 */ /* 0x000fe400078e0004 */
[----:B------:R-:W4:Y:S04]  /*2350*/  LDG.E R10, desc[UR6][R10.64] ;  /* 0x000000060a0a7981 */ /* 0x000f28000c1e1900 */
[----:B------:R-:W5:Y:S01]  /*2360*/  LDG.E R12, desc[UR6][R12.64] ;  /* 0x000000060c0c7981 */ /* 0x000f62000c1e1900 */
[----:B------:R-:W-:Y:S01]  /*2370*/  IADD3 R16, PT, PT, R16, 0x800, RZ ;  /* 0x0000080010107810 */ /* 0x000fe20007ffe0ff */
[----:B--2---:R-:W-:-:S04]  /*2380*/  FADD R23, R23, R6 ;  /* 0x0000000617177221 */ /* 0x004fc80000000000 */
[----:B---3--:R-:W-:-:S04]  /*2390*/  FADD R23, R23, R8 ;  /* 0x0000000817177221 */ /* 0x008fc80000000000 */
[----:B----4-:R-:W-:-:S04]  /*23a0*/  FADD R23, R23, R10 ;  /* 0x0000000a17177221 */ /* 0x010fc80000000000 */
[----:B-----5:R-:W-:-:S07]  /*23b0*/  FADD R23, R23, R12 ;  /* 0x0000000c17177221 */ /* 0x020fce0000000000 */
.L_x_201:
[----:B------:R-:W-:Y:S05]  /*23c0*/  BSYNC.RECONVERGENT B2 ;  /* 0x0000000000027941 */ /* 0x000fea0003800200 */
.L_x_200:
[----:B------:R-:W-:Y:S05]  /*23d0*/  @!P1 BRA `(.L_x_193) ;  /* 0x0000000000309947 */ /* 0x000fea0003800000 */
[----:B------:R-:W-:Y:S02]  /*23e0*/  LOP3.LUT R2, R2, 0xffff, RZ, 0xc0, !PT ;  /* 0x0000ffff02027812 */ /* 0x000fe400078ec0ff */
[----:B------:R-:W-:Y:S02]  /*23f0*/  IADD3 R9, PT, PT, R16, R0, RZ ;  /* 0x0000000010097210 */ /* 0x000fe40007ffe0ff */
[----:B------:R-:W-:-:S04]  /*2400*/  LEA.HI R2, R2, 0x1, RZ, 0x17 ;  /* 0x0000000102027811 */ /* 0x000fc800078fb8ff */
[----:B------:R-:W-:-:S04]  /*2410*/  LOP3.LUT R2, R2, 0x3, RZ, 0xc0, !PT ;  /* 0x0000000302027812 */ /* 0x000fc800078ec0ff */
[----:B------:R-:W-:-:S07]  /*2420*/  IADD3 R2, PT, PT, -R2, RZ, RZ ;  /* 0x000000ff02027210 */ /* 0x000fce0007ffe1ff */
.L_x_202:
[----:B------:R-:W-:-:S06]  /*2430*/  IMAD.WIDE.U32 R6, R9, 0x4, R4 ;  /* 0x0000000409067825 */ /* 0x000fcc00078e0004 */
[----:B------:R-:W2:Y:S01]  /*2440*/  LDG.E R6, desc[UR6][R6.64] ;  /* 0x0000000606067981 */ /* 0x000ea2000c1e1900 */
[----:B------:R-:W-:Y:S02]  /*2450*/  IADD3 R2, PT, PT, R2, 0x1, RZ ;  /* 0x0000000102027810 */ /* 0x000fe40007ffe0ff */
[----:B------:R-:W-:Y:S02]  /*2460*/  IADD3 R9, PT, PT, R9, 0x200, RZ ;  /* 0x0000020009097810 */ /* 0x000fe40007ffe0ff */
[----:B------:R-:W-:Y:S01]  /*2470*/  ISETP.NE.AND P0, PT, R2, RZ, PT ;  /* 0x000000ff0200720c */ /* 0x000fe20003f05270 */
[----:B--2---:R-:W-:-:S12]  /*2480*/  FADD R23, R6, R23 ;  /* 0x0000001706177221 */ /* 0x004fd80000000000 */
[----:B------:R-:W-:Y:S05]  /*2490*/  @P0 BRA `(.L_x_202) ;  /* 0xfffffffc00e40947 */ /* 0x000fea000383ffff */
.L_x_193:
[----:B------:R-:W-:Y:S05]  /*24a0*/  BSYNC.RECONVERGENT B1 ;  /* 0x0000000000017941 */ /* 0x000fea0003800200 */
.L_x_190:
        /* <DEDUP_REMOVED lines=33> */
[----:B------:R-:W1:Y:S04]  /*26c0*/  LDS.128 R8, [UR4+0x20] ;  /* 0x00002004ff087984 */ /* 0x000e680008000c00 */
[----:B--2---:R-:W2:Y:S04]  /*26d0*/  LDS.128 R4, [UR4+0x30] ;  /* 0x00003004ff047984 */ /* 0x004ea80008000c00 */
        /* <DEDUP_REMOVED lines=16> */
.L_x_189:
[----:B------:R-:W-:Y:S05]  /*27e0*/  BSYNC.RECONVERGENT B0 ;  /* 0x0000000000007941 */ /* 0x000fea0003800200 */
.L_x_173:
[----:B------:R-:W-:Y:S05]  /*27f0*/  @P0 EXIT ;  /* 0x000000000000094d */ /* 0x000fea0003800000 */
[----:B012---:R-:W0:Y:S02]  /*2800*/  LDC.64 R4, c[0x0][0x388] ;  /* 0x0000e200ff047b82 */ /* 0x007e240000000a00 */
[----:B0-----:R-:W-:-:S05]  /*2810*/  IMAD.WIDE.U32 R2, R3, 0x4, R4 ;  /* 0x0000000403027825 */ /* 0x001fca00078e0004 */
[----:B------:R-:W-:Y:S01]  /*2820*/  STG.E desc[UR6][R2.64], R20 ;  /* 0x0000001402007986 */ /* 0x000fe2000c101906 */
[----:B------:R-:W-:Y:S05]  /*2830*/  EXIT ;  /* 0x000000000000794d */ /* 0x000fea0003800000 */
.L_x_203:
        /* <DEDUP_REMOVED lines=12> */
.L_x_848:


//--------------------- .text._ZN3cub18CUB_300001_SM_10006detail6reduce28DeviceReduceSingleTileKernelINS2_10policy_hubIfjN4cuda3std3__44plusIfEEE10Policy1000EN6thrust24THRUST_300001_SM_1000_NS10device_ptrIfEEPfjS9_ffNS7_10__identityEEEvT0_T1_T2_T3_T4_T6_ --------------------------
	.section	.text._ZN3cub18CUB_300001_SM_10006detail6reduce28DeviceReduceSingleTileKernelINS2_10policy_hubIfjN4cuda3std3__44plusIfEEE10Policy1000EN6thrust24THRUST_300001_SM_1000_NS10device_ptrIfEEPfjS9_ffNS7_10__identityEEEvT0_T1_T2_T3_T4_T6_,"ax",@progbits
	.align	128
        .global         _ZN3cub18CUB_300001_SM_10006detail6reduce28DeviceReduceSingleTileKernelINS2_10policy_hubIfjN4cuda3std3__44plusIfEEE10Policy1000EN6thrust24THRUST_300001_SM_1000_NS10device_ptrIfEEPfjS9_ffNS7_10__identityEEEvT0_T1_T2_T3_T4_T6_
        .type           _ZN3cub18CUB_300001_SM_10006detail6reduce28DeviceReduceSingleTileKernelINS2_10policy_hubIfjN4cuda3std3__44plusIfEEE10Policy1000EN6thrust24THRUST_300001_SM_1000_NS10device_ptrIfEEPfjS9_ffNS7_10__identityEEEvT0_T1_T2_T3_T4_T6_,@function
        .size           _ZN3cub18CUB_300001_SM_10006detail6reduce28DeviceReduceSingleTileKernelINS2_10policy_hubIfjN4cuda3std3__44plusIfEEE10Policy1000EN6thrust24THRUST_300001_SM_1000_NS10device_ptrIfEEPfjS9_ffNS7_10__identityEEEvT0_T1_T2_T3_T4_T6_,(.L_x_849 - _ZN3cub18CUB_300001_SM_10006detail6reduce28DeviceReduceSingleTileKernelINS2_10policy_hubIfjN4cuda3std3__44plusIfEEE10Policy1000EN6thrust24THRUST_300001_SM_1000_NS10device_ptrIfEEPfjS9_ffNS7_10__identityEEEvT0_T1_T2_T3_T4_T6_)
        .other          _ZN3cub18CUB_300001_SM_10006detail6reduce28DeviceReduceSingleTileKernelINS2_10policy_hubIfjN4cuda3std3__44plusIfEEE10Policy1000EN6thrust24THRUST_300001_SM_1000_NS10device_ptrIfEEPfjS9_ffNS7_10__identityEEEvT0_T1_T2_T3_T4_T6_,@"STO_CUDA_ENTRY STV_DEFAULT"
_ZN3cub18CUB_300001_SM_10006detail6reduce28DeviceReduceSingleTileKernelINS2_10policy_hubIfjN4cuda3std3__44plusIfEEE10Policy1000EN6thrust24THRUST_300001_SM_1000_NS10device_ptrIfEEPfjS9_ffNS7_10__identityEEEvT0_T1_T2_T3_T4_T6_:
.text._ZN3cub18CUB_300001_SM_10006detail6reduce28DeviceReduceSingleTileKernelINS2_10policy_hubIfjN4cuda3std3__44plusIfEEE10Policy1000EN6thrust24THRUST_300001_SM_1000_NS10device_ptrIfEEPfjS9_ffNS7_10__identityEEEvT0_T1_T2_T3_T4_T6_:
        /* <DEDUP_REMOVED lines=13> */
.L_x_204:
[----:B------:R-:W-:Y:S01]  /*00d0*/  ISETP.GT.U32.AND P0, PT, R4, 0x1fff, PT ;  /* 0x00001fff0400780c */ /* 0x000fe20003f04070 */
[----:B------:R-:W-:-:S12]  /*00e0*/  BSSY.RECONVERGENT B0, `(.L_x_205) ;  /* 0x000022c000007945 */ /* 0x000fd80003800200 */
[----:B------:R-:W-:Y:S05]  /*00f0*/  @P0 BRA `(.L_x_206) ;  /* 0x0000001000000947 */ /* 0x000fea0003800000 */
[----:B------:R-:W0:Y:S01]  /*0100*/  S2R R5, SR_TID.X ;  /* 0x0000000000057919 */ /* 0x000e220000002100 */
[----:B------:R-:W-:Y:S01]  /*0110*/  BSSY.RECONVERGENT B1, `(.L_x_207) ;  /* 0x0000009000017945 */ /* 0x000fe20003800200 */
[----:B------:R-:W-:Y:S01]  /*0120*/  HFMA2 R0, -RZ, RZ, 0, 0 ;  /* 0x00000000ff007431 */ /* 0x000fe200000001ff */
[----:B0-----:R-:W-:Y:S02]  /*0130*/  ISETP.GE.U32.AND P0, PT, R5, R4, PT ;  /* 0x000000040500720c */ /* 0x001fe40003f06070 */
[----:B------:R-:W-:-:S11]  /*0140*/  MOV R7, R5 ;  /* 0x0000000500077202 */ /* 0x000fd60000000f00 */
[----:B------:R-:W-:Y:S05]  /*0150*/  @P0 BRA `(.L_x_208) ;  /* 0x0000000000100947 */ /* 0x000fea0003800000 */
[----:B------:R-:W0:Y:S02]  /*0160*/  LDC.64 R2, c[0x0][0x380] ;  /* 0x0000e000ff027b82 */ /* 0x000e240000000a00 */
[----:B0-----:R-:W-:-:S05]  /*0170*/  IMAD.WIDE.U32 R2, R5, 0x4, R2 ;  /* 0x0000000405027825 */ /* 0x001fca00078e0002 */
[----:B------:R0:W5:Y:S01]  /*0180*/  LDG.E R0, desc[UR6][R2.64] ;  /* 0x0000000602007981 */ /* 0x000162000c1e1900 */
[----:B------:R-:W-:-:S07]  /*0190*/  IADD3 R7, PT, PT, R5, 0x200, RZ ;  /* 0x0000020005077810 */ /* 0x000fce0007ffe0ff */
.L_x_208:
[----:B------:R-:W-:Y:S05]  /*01a0*/  BSYNC.RECONVERGENT B1 ;  /* 0x0000000000017941 */ /* 0x000fea0003800200 */
.L_x_207:
[----:B------:R-:W-:Y:S01]  /*01b0*/  ISETP.GE.U32.AND P0, PT, R7, R4, PT ;  /* 0x000000040700720c */ /* 0x000fe20003f06070 */
[----:B------:R-:W-:-:S12]  /*01c0*/  BSSY.RECONVERGENT B1, `(.L_x_209) ;  /* 0x0000070000017945 */ /* 0x000fd80003800200 */
[----:B------:R-:W-:Y:S05]  /*01d0*/  @P0 BRA `(.L_x_210) ;  /* 0x0000000400b80947 */ /* 0x000fea0003800000 */
[----:B0-----:R-:W-:Y:S01]  /*01e0*/  LOP3.LUT R3, RZ, R7, RZ, 0x33, !PT ;  /* 0x00000007ff037212 */ /* 0x001fe200078e33ff */
[----:B------:R-:W-:Y:S03]  /*01f0*/  BSSY.RECONVERGENT B2, `(.L_x_211) ;  /* 0x0000033000027945 */ /* 0x000fe60003800200 */
[----:B------:R-:W-:-:S04]  /*0200*/  IADD3 R3, PT, PT, R3, R4, RZ ;  /* 0x0000000403037210 */ /* 0x000fc80007ffe0ff */
        /* <DEDUP_REMOVED lines=9> */
[----:B------:R-:W-:-:S04]  /*02a0*/  IADD3 R2, P0, PT, R2, 0x4000, RZ ;  /* 0x0000400002027810 */ /* 0x000fc80007f1e0ff */
[----:B------:R-:W-:-:S09]  /*02b0*/  IADD3.X R3, PT, PT, RZ, R3, RZ, P0, !PT ;  /* 0x00000003ff037210 */ /* 0x000fd200007fe4ff */
.L_x_213:
        /* <DEDUP_REMOVED lines=19> */
[----:B0-----:R-:W-:-:S04]  /*03f0*/  IADD3 R2, P2, PT, R2, 0x8000, RZ ;  /* 0x0000800002027810 */ /* 0x001fc80007f5e0ff */
[----:B------:R-:W-:Y:S01]  /*0400*/  IADD3.X R3, PT, PT, RZ, R3, RZ, P2, !PT ;  /* 0x00000003ff037210 */ /* 0x000fe200017fe4ff */
        /* <DEDUP_REMOVED lines=17> */
.L_x_212:
[----:B------:R-:W-:Y:S05]  /*0520*/  BSYNC.RECONVERGENT B2 ;  /* 0x0000000000027941 */ /* 0x000fea0003800200 */
.L_x_211:
[----:B------:R-:W-:Y:S05]  /*0530*/  @!P1 BRA `(.L_x_210) ;  /* 0x0000000000e09947 */ /* 0x000fea0003800000 */
[----:B------:R-:W-:Y:S01]  /*0540*/  ISETP.GE.U32.AND P0, PT, R22, 0x8, PT ;  /* 0x000000081600780c */ /* 0x000fe20003f06070 */
[----:B------:R-:W-:Y:S01]  /*0550*/  BSSY.RECONVERGENT B2, `(.L_x_214) ;  /* 0x0000017000027945 */ /* 0x000fe20003800200 */
[----:B------:R-:W-:-:S04]  /*0560*/  LOP3.LUT R10, R6, 0x7, RZ, 0xc0, !PT ;  /* 0x00000007060a7812 */ /* 0x000fc800078ec0ff */
[----:B------:R-:W-:-:S07]  /*0570*/  ISETP.NE.AND P1, PT, R10, RZ, PT ;  /* 0x000000ff0a00720c */ /* 0x000fce0003f25270 */
[----:B------:R-:W-:Y:S06]  /*0580*/  @!P0 BRA `(.L_x_215) ;  /* 0x00000000004c8947 */ /* 0x000fec0003800000 */
[----:B------:R-:W0:Y:S02]  /*0590*/  LDC.64 R2, c[0x0][0x380] ;  /* 0x0000e000ff027b82 */ /* 0x000e240000000a00 */
[----:B0-----:R-:W-:-:S05]  /*05a0*/  IMAD.WIDE.U32 R2, R7, 0x4, R2 ;  /* 0x0000000407027825 */ /* 0x001fca00078e0002 */
        /* <DEDUP_REMOVED lines=17> */
.L_x_215:
[----:B------:R-:W-:Y:S05]  /*06c0*/  BSYNC.RECONVERGENT B2 ;  /* 0x0000000000027941 */ /* 0x000fea0003800200 */
.L_x_214:
        /* <DEDUP_REMOVED lines=17> */
.L_x_217:
[----:B------:R-:W-:Y:S05]  /*07e0*/  BSYNC.RECONVERGENT B2 ;  /* 0x0000000000027941 */ /* 0x000fea0003800200 */
.L_x_216:
[----:B------:R-:W-:Y:S05]  /*07f0*/  @!P1 BRA `(.L_x_210) ;  /* 0x0000000000309947 */ /* 0x000fea0003800000 */
[----:B------:R-:W0:Y:S01]  /*0800*/  LDC.64 R2, c[0x0][0x380] ;  /* 0x0000e000ff027b82 */ /* 0x000e220000000a00 */
[----:B------:R-:W-:Y:S01]  /*0810*/  IADD3 R6, PT, PT, -R6, RZ, RZ ;  /* 0x000000ff06067210 */ /* 0x000fe20007ffe1ff */
[----:B0-----:R-:W-:-:S05]  /*0820*/  IMAD.WIDE.U32 R2, R7, 0x4, R2 ;  /* 0x0000000407027825 */ /* 0x001fca00078e0002 */
[----:B------:R-:W-:-:S07]  /*0830*/  MOV R7, R3 ;  /* 0x0000000300077202 */ /* 0x000fce0000000f00 */
.L_x_218:
[----:B------:R-:W-:-:S06]  /*0840*/  MOV R3, R7 ;  /* 0x0000000700037202 */ /* 0x000fcc0000000f00 */
[----:B------:R0:W2:Y:S01]  /*0850*/  LDG.E R3, desc[UR6][R2.64] ;  /* 0x0000000602037981 */ /* 0x0000a2000c1e1900 */
[----:B------:R-:W-:-:S04]  /*0860*/  IADD3 R6, PT, PT, R6, 0x1, RZ ;  /* 0x0000000106067810 */ /* 0x000fc80007ffe0ff */
[----:B------:R-:W-:Y:S02]  /*0870*/  ISETP.NE.AND P0, PT, R6, RZ, PT ;  /* 0x000000ff0600720c */ /* 0x000fe40003f05270 */
[----:B0-----:R-:W-:-:S04]  /*0880*/  IADD3 R2, P1, PT, R2, 0x800, RZ ;  /* 0x0000080002027810 */ /* 0x001fc80007f3e0ff */
[----:B------:R-:W-:Y:S01]  /*0890*/  IADD3.X R7, PT, PT, RZ, R7, RZ, P1, !PT ;  /* 0x00000007ff077210 */ /* 0x000fe20000ffe4ff */
[----:B--2--5:R-:W-:-:S06]  /*08a0*/  FADD R0, R3, R0 ;  /* 0x0000000003007221 */ /* 0x024fcc0000000000 */
[----:B------:R-:W-:Y:S05]  /*08b0*/  @P0 BRA `(.L_x_218) ;  /* 0xfffffffc00e00947 */ /* 0x000fea000383ffff */
.L_x_210:
[----:B------:R-:W-:Y:S05]  /*08c0*/  BSYNC.RECONVERGENT B1 ;  /* 0x0000000000017941 */ /* 0x000fea0003800200 */
.L_x_209:
[----:B------:R-:W-:Y:S02]  /*08d0*/  ISETP.GE.U32.AND P0, PT, R4, 0x200, PT ;  /* 0x000002000400780c */ /* 0x000fe40003f06070 */
        /* <DEDUP_REMOVED lines=36> */
[----:B------:R-:W3:Y:S04]  /*0b20*/  LDS.128 R8, [UR4+0x30] ;  /* 0x00003004ff087984 */ /* 0x000ee80008000c00 */
[----:B------:R-:W4:Y:S01]  /*0b30*/  LDS.128 R16, [UR4+0x40] ;  /* 0x00004004ff107984 */ /* 0x000f220008000c00 */
[----:B0-----:R-:W-:-:S04]  /*0b40*/  FADD R5, R0, R5 ;  /* 0x0000000500057221 */ /* 0x001fc80000000000 */
        /* <DEDUP_REMOVED lines=9> */
[----:B------:R-:W-:-:S04]  /*0be0*/  FADD R11, R10, R11 ;  /* 0x0000000b0a0b7221 */ /* 0x000fc80000000000 */
[----:B----4-:R-:W-:-:S04]  /*0bf0*/  FADD R16, R11, R16 ;  /* 0x000000100b107221 */ /* 0x010fc80000000000 */
[----:B------:R-:W-:-:S04]  /*0c00*/  FADD R17, R16, R17 ;  /* 0x0000001110117221 */ /* 0x000fc80000000000 */
[----:B------:R-:W-:-:S04]  /*0c10*/  FADD R18, R17, R18 ;  /* 0x0000001211127221 */ /* 0x000fc80000000000 */
[----:B------:R-:W-:Y:S01]  /*0c20*/  FADD R0, R18, R19 ;  /* 0x0000001312007221 */ /* 0x000fe20000000000 */
[----:B------:R-:W-:Y:S06]  /*0c30*/  BRA `(.L_x_220) ;  /* 0x0000001400d87947 */ /* 0x000fec0003800000 */
.L_x_219:
[----:B------:R-:W1:Y:S01]  /*0c40*/  S2R R6, SR_LANEID ;  /* 0x0000000000067919 */ /* 0x000e620000000000 */
[----:B------:R-:W-:-:S04]  /*0c50*/  LOP3.LUT R0, R5, 0x3e0, RZ, 0xc0, !PT ;  /* 0x000003e005007812 */ /* 0x000fc800078ec0ff */
[----:B0-----:R-:W-:Y:S02]  /*0c60*/  IADD3 R3, PT, PT, R0, 0x20, RZ ;  /* 0x0000002000037810 */ /* 0x001fe40007ffe0ff */
[----:B------:R-:W-:Y:S02]  /*0c70*/  LOP3.LUT R7, RZ, R0, RZ, 0x33, !PT ;  /* 0x00000000ff077212 */ /* 0x000fe400078e33ff */
[-C--:B------:R-:W-:Y:S02]  /*0c80*/  ISETP.GT.U32.AND P0, PT, R3, R4.reuse, PT ;  /* 0x000000040300720c */ /* 0x080fe40003f04070 */
        /* <DEDUP_REMOVED lines=40> */
[----:B------:R-:W0:Y:S04]  /*0f10*/  LDS.128 R20, [UR4+0x10] ;  /* 0x00001004ff147984 */ /* 0x000e280008000c00 */
        /* <DEDUP_REMOVED lines=30> */
.L_x_206:
[----:B------:R-:W0:Y:S01]  /*1100*/  S2R R0, SR_TID.X ;  /* 0x0000000000007919 */ /* 0x000e220000002100 */
[----:B------:R-:W1:Y:S02]  /*1110*/  LDCU.64 UR4, c[0x0][0x380] ;  /* 0x00007000ff0477ac */ /* 0x000e640008000a00 */
[----:B-1----:R-:W-:Y:S02]  /*1120*/  MOV R12, UR4 ;  /* 0x00000004000c7c02 */ /* 0x002fe40008000f00 */
[----:B------:R-:W-:-:S03]  /*1130*/  MOV R13, UR5 ;  /* 0x00000005000d7c02 */ /* 0x000fc60008000f00 */
        /* <DEDUP_REMOVED lines=17> */
[----:B------:R-:W-:Y:S01]  /*1250*/  UMOV UR4, 0x2000 ;  /* 0x0000200000047882 */ /* 0x000fe20000000000 */
[----:B--2---:R-:W-:Y:S01]  /*1260*/  FADD R20, R20, R21 ;  /* 0x0000001514147221 */ /* 0x004fe20000000000 */
[----:B------:R-:W-:-:S04]  /*1270*/  IADD3 R21, PT, PT, R4, -0x2000, RZ ;  /* 0xffffe00004157810 */ /* 0x000fc80007ffe0ff */
[----:B------:R-:W-:Y:S01]  /*1280*/  ISETP.GE.U32.AND P0, PT, R21, 0x2000, PT ;  /* 0x000020001500780c */ /* 0x000fe20003f06070 */
[----:B---3--:R-:W-:Y:S01]  /*1290*/  FADD R6, R6, R7 ;  /* 0x0000000706067221 */ /* 0x008fe20000000000 */
[----:B----4-:R-:W-:-:S04]  /*12a0*/  FADD R9, R8, R9 ;  /* 0x0000000908097221 */ /* 0x010fc80000000000 */
[----:B------:R-:W-:Y:S01]  /*12b0*/  FADD R6, R6, R9 ;  /* 0x0000000906067221 */ /* 0x000fe20000000000 */
[----:B-----5:R-:W-:Y:S01]  /*12c0*/  FADD R10, R10, R11 ;  /* 0x0000000b0a0a7221 */ /* 0x020fe20000000000 */
[----:B------:R-:W-:-:S04]  /*12d0*/  FADD R15, R14, R15 ;  /* 0x0000000f0e0f7221 */ /* 0x000fc80000000000 */
[----:B------:R-:W-:Y:S01]  /*12e0*/  FADD R15, R10, R15 ;  /* 0x0000000f0a0f7221 */ /* 0x000fe20000000000 */
[----:B------:R-:W-:Y:S01]  /*12f0*/  FADD R16, R16, R17 ;  /* 0x0000001110107221 */ /* 0x000fe20000000000 */
[----:B------:R-:W-:-:S04]  /*1300*/  FADD R19, R18, R19 ;  /* 0x0000001312137221 */ /* 0x000fc80000000000 */
[----:B------:R-:W-:Y:S01]  /*1310*/  FADD R16, R16, R19 ;  /* 0x0000001310107221 */ /* 0x000fe20000000000 */
[----:B------:R-:W-:-:S04]  /*1320*/  FADD R5, R5, R22 ;  /* 0x0000001605057221 */ /* 0x000fc80000000000 */
[----:B------:R-:W-:Y:S01]  /*1330*/  FADD R5, R20, R5 ;  /* 0x0000000514057221 */ /* 0x000fe20000000000 */
[----:B------:R-:W-:-:S03]  /*1340*/  FADD R6, R6, R15 ;  /* 0x0000000f06067221 */ /* 0x000fc60000000000 */
[----:B------:R-:W-:-:S04]  /*1350*/  FADD R5, R16, R5 ;  /* 0x0000000510057221 */ /* 0x000fc80000000000 */
[----:B------:R-:W-:Y:S01]  /*1360*/  FADD R5, R6, R5 ;  /* 0x0000000506057221 */ /* 0x000fe20000000000 */
[----:B------:R-:W-:Y:S06]  /*1370*/  @!P0 BRA `(.L_x_221) ;  /* 0x0000000000ac8947 */ /* 0x000fec0003800000 */
[----:B------:R-:W0:Y:S01]  /*1380*/  LDC R4, c[0x0][0x390] ;  /* 0x0000e400ff047b82 */ /* 0x000e220000000800 */
[----:B------:R-:W-:-:S07]  /*1390*/  UMOV UR4, 0x2000 ;  /* 0x0000200000047882 */ /* 0x000fce0000000000 */
[----:B------:R-:W1:Y:S02]  /*13a0*/  LDC.64 R12, c[0x0][0x380] ;  /* 0x0000e000ff0c7b82 */ /* 0x000e640000000a00 */
.L_x_223:
[----:B------:R-:W-:-:S05]  /*13b0*/  IADD3 R3, PT, PT, R0, UR4, RZ ;  /* 0x0000000400037c10 */ /* 0x000fca000fffe0ff */
        /* <DEDUP_REMOVED lines=17> */
[----:B0-----:R-:W-:-:S04]  /*14d0*/  IADD3 R2, PT, PT, R4, -UR4, RZ ;  /* 0x8000000404027c10 */ /* 0x001fc8000fffe0ff */
        /* <DEDUP_REMOVED lines=18> */
[----:B------:R-:W-:-:S06]  /*1600*/  UIADD3 UR4, UPT, UPT, UR4, 0x2000, URZ ;  /* 0x0000200004047890 */ /* 0x000fcc000fffe0ff */
[----:B------:R-:W-:-:S13]  /*1610*/  ISETP.LT.U32.AND P0, PT, R21, UR4, PT ;  /* 0x0000000415007c0c */ /* 0x000fda000bf01070 */
[----:B------:R-:W-:Y:S05]  /*1620*/  @!P0 BRA `(.L_x_223) ;  /* 0xfffffffc00608947 */ /* 0x000fea000383ffff */
.L_x_221:
[----:B------:R-:W-:Y:S01]  /*1630*/  IADD3 R3, PT, PT, R4, -UR4, RZ ;  /* 0x8000000404037c10 */ /* 0x000fe2000fffe0ff */
[----:B------:R-:W-:Y:S03]  /*1640*/  BSSY.RECONVERGENT B1, `(.L_x_222) ;  /* 0x00000a3000017945 */ /* 0x000fe60003800200 */
[----:B------:R-:W-:-:S04]  /*1650*/  ISETP.GE.AND P0, PT, R0, R3, PT ;  /* 0x000000030000720c */ /* 0x000fc80003f06270 */
[----:B------:R-:W-:-:S13]  /*1660*/  ISETP.LE.U32.OR P0, PT, R4, UR4, P0 ;  /* 0x0000000404007c0c */ /* 0x000fda0008703470 */
[----:B------:R-:W-:Y:S05]  /*1670*/  @P0 BRA `(.L_x_224) ;  /* 0x00000008007c0947 */ /* 0x000fea0003800000 */
[-C--:B------:R-:W-:Y:S01]  /*1680*/  LOP3.LUT R3, RZ, R0.reuse, RZ, 0x33, !PT ;  /* 0x00000000ff037212 */ /* 0x080fe200078e33ff */
[----:B------:R-:W-:Y:S01]  /*1690*/  BSSY.RECONVERGENT B2, `(.L_x_225) ;  /* 0x0000052000027945 */ /* 0x000fe20003800200 */
[----:B------:R-:W-:Y:S02]  /*16a0*/  MOV R6, R0 ;  /* 0x0000000000067202 */ /* 0x000fe40000000f00 */
[----:B------:R-:W-:-:S04]  /*16b0*/  IADD3 R3, PT, PT, R4, -UR4, R3 ;  /* 0x8000000404037c10 */ /* 0x000fc8000fffe003 */
[C---:B------:R-:W-:Y:S02]  /*16c0*/  ISETP.GE.U32.AND P0, PT, R3.reuse, 0x1e00, PT ;  /* 0x00001e000300780c */ /* 0x040fe40003f06070 */
[----:B------:R-:W-:-:S04]  /*16d0*/  LEA.HI R3, R3, 0x1, RZ, 0x17 ;  /* 0x0000000103037811 */ /* 0x000fc800078fb8ff */
[----:B------:R-:W-:-:S07]  /*16e0*/  LOP3.LUT R4, R3, 0xf, RZ, 0xc0, !PT ;  /* 0x0000000f03047812 */ /* 0x000fce00078ec0ff */
[----:B------:R-:W-:Y:S05]  /*16f0*/  @!P0 BRA `(.L_x_226) ;  /* 0x00000004002c8947 */ /* 0x000fea0003800000 */
[----:B------:R-:W-:Y:S01]  /*1700*/  LOP3.LUT R7, R3, 0xfffff0, RZ, 0xc0, !PT ;  /* 0x00fffff003077812 */ /* 0x000fe200078ec0ff */
[----:B------:R-:W-:Y:S01]  /*1710*/  BSSY.RECONVERGENT B3, `(.L_x_227) ;  /* 0x0000048000037945 */ /* 0x000fe20003800200 */
[C---:B------:R-:W-:Y:S02]  /*1720*/  LOP3.LUT R6, R0.reuse, 0x1000, RZ, 0xfc, !PT ;  /* 0x0000100000067812 */ /* 0x040fe400078efcff */
[----:B------:R-:W-:Y:S02]  /*1730*/  IADD3 R2, PT, PT, R0, UR4, RZ ;  /* 0x0000000400027c10 */ /* 0x000fe4000fffe0ff */
[----:B------:R-:W-:-:S07]  /*1740*/  IADD3 R7, PT, PT, -R7, RZ, RZ ;  /* 0x000000ff07077210 */ /* 0x000fce0007ffe1ff */
.L_x_228:
[C---:B------:R-:W-:Y:S01]  /*1750*/  IADD3 R19, PT, PT, R2.reuse, 0x200, RZ ;  /* 0x0000020002137810 */ /* 0x040fe20007ffe0ff */
[C---:B------:R-:W-:Y:S01]  /*1760*/  IMAD.WIDE.U32 R14, R2.reuse, 0x4, R12 ;  /* 0x00000004020e7825 */ /* 0x040fe200078e000c */
[----:B------:R-:W-:-:S03]  /*1770*/  IADD3 R11, PT, PT, R2, 0x400, RZ ;  /* 0x00000400020b7810 */ /* 0x000fc60007ffe0ff */
[--C-:B------:R-:W-:Y:S01]  /*1780*/  IMAD.WIDE.U32 R18, R19, 0x4, R12.reuse ;  /* 0x0000000413127825 */ /* 0x100fe200078e000c */
[----:B------:R0:W2:Y:S01]  /*1790*/  LDG.E R8, desc[UR6][R14.64] ;  /* 0x000000060e087981 */ /* 0x0000a2000c1e1900 */
[C---:B------:R-:W-:Y:S02]  /*17a0*/  IADD3 R21, PT, PT, R2.reuse, 0x600, RZ ;  /* 0x0000060002157810 */ /* 0x040fe40007ffe0ff */
[--C-:B------:R-:W-:Y:S01]  /*17b0*/  IMAD.WIDE.U32 R10, R11, 0x4, R12.reuse ;  /* 0x000000040b0a7825 */ /* 0x100fe200078e000c */
[----:B------:R1:W3:Y:S01]  /*17c0*/  LDG.E R9, desc[UR6][R18.64] ;  /* 0x0000000612097981 */ /* 0x0002e2000c1e1900 */
[C---:B------:R-:W-:Y:S02]  /*17d0*/  IADD3 R17, PT, PT, R2.reuse, 0x800, RZ ;  /* 0x0000080002117810 */ /* 0x040fe40007ffe0ff */
[--C-:B------:R-:W-:Y:S02]  /*17e0*/  IMAD.WIDE.U32 R20, R21, 0x4, R12.reuse ;  /* 0x0000000415147825 */ /* 0x100fe400078e000c */
[----:B------:R4:W5:Y:S01]  /*17f0*/  LDG.E R10, desc[UR6][R10.64] ;  /* 0x000000060a0a7981 */ /* 0x000962000c1e1900 */
[----:B------:R-:W-:Y:S01]  /*1800*/  IADD3 R29, PT, PT, R2, 0xa00, RZ ;  /* 0x00000a00021d7810 */ /* 0x000fe20007ffe0ff */
[----:B------:R-:W-:-:S02]  /*1810*/  IMAD.WIDE.U32 R16, R17, 0x4, R12 ;  /* 0x0000000411107825 */ /* 0x000fc400078e000c */
[----:B------:R4:W5:Y:S01]  /*1820*/  LDG.E R27, desc[UR6][R20.64] ;  /* 0x00000006141b7981 */ /* 0x000962000c1e1900 */
[C---:B------:R-:W-:Y:S01]  /*1830*/  IADD3 R23, PT, PT, R2.reuse, 0xc00, RZ ;  /* 0x00000c0002177810 */ /* 0x040fe20007ffe0ff */
[--C-:B------:R-:W-:Y:S02]  /*1840*/  IMAD.WIDE.U32 R28, R29, 0x4, R12.reuse ;  /* 0x000000041d1c7825 */ /* 0x100fe400078e000c */
[----:B------:R-:W5:Y:S01]  /*1850*/  LDG.E R26, desc[UR6][R16.64] ;  /* 0x00000006101a7981 */ /* 0x000f62000c1e1900 */
[C---:B------:R-:W-:Y:S01]  /*1860*/  IADD3 R22, PT, PT, R2.reuse, 0xe00, RZ ;  /* 0x00000e0002167810 */ /* 0x040fe20007ffe0ff */
[--C-:B0-----:R-:W-:Y:S02]  /*1870*/  IMAD.WIDE.U32 R14, R23, 0x4, R12.reuse ;  /* 0x00000004170e7825 */ /* 0x101fe400078e000c */
[----:B------:R0:W5:Y:S01]  /*1880*/  LDG.E R25, desc[UR6][R28.64] ;  /* 0x000000061c197981 */ /* 0x000162000c1e1900 */
[----:B------:R-:W-:Y:S01]  /*1890*/  IADD3 R23, PT, PT, R2, 0x1000, RZ ;  /* 0x0000100002177810 */ /* 0x000fe20007ffe0ff */
[----:B-1----:R-:W-:-:S02]  /*18a0*/  IMAD.WIDE.U32 R18, R22, 0x4, R12 ;  /* 0x0000000416127825 */ /* 0x002fc400078e000c */
[----:B------:R1:W5:Y:S01]  /*18b0*/  LDG.E R24, desc[UR6][R14.64] ;  /* 0x000000060e187981 */ /* 0x000362000c1e1900 */
[C---:B----4-:R-:W-:Y:S01]  /*18c0*/  IADD3 R11, PT, PT, R2.reuse, 0x1200, RZ ;  /* 0x00001200020b7810 */ /* 0x050fe20007ffe0ff */
[--C-:B------:R-:W-:Y:S02]  /*18d0*/  IMAD.WIDE.U32 R20, R23, 0x4, R12.reuse ;  /* 0x0000000417147825 */ /* 0x100fe400078e000c */
[----:B------:R4:W5:Y:S01]  /*18e0*/  LDG.E R23, desc[UR6][R18.64] ;  /* 0x0000000612177981 */ /* 0x000962000c1e1900 */
[C---:B0-----:R-:W-:Y:S01]  /*18f0*/  IADD3 R29, PT, PT, R2.reuse, 0x1400, RZ ;  /* 0x00001400021d7810 */ /* 0x041fe20007ffe0ff */
[--C-:B------:R-:W-:Y:S02]  /*1900*/  IMAD.WIDE.U32 R16, R11, 0x4, R12.reuse ;  /* 0x000000040b107825 */ /* 0x100fe400078e000c */
[----:B------:R-:W5:Y:S01]  /*1910*/  LDG.E R22, desc[UR6][R20.64] ;  /* 0x0000000614167981 */ /* 0x000f62000c1e1900 */
[----:B-1----:R-:W-:Y:S01]  /*1920*/  IADD3 R15, PT, PT, R2, 0x1600, RZ ;  /* 0x00001600020f7810 */ /* 0x002fe20007ffe0ff */
[----:B------:R-:W-:-:S02]  /*1930*/  IMAD.WIDE.U32 R28, R29, 0x4, R12 ;  /* 0x000000041d1c7825 */ /* 0x000fc400078e000c */
[----:B------:R0:W5:Y:S01]  /*1940*/  LDG.E R11, desc[UR6][R16.64] ;  /* 0x00000006100b7981 */ /* 0x000162000c1e1900 */
[C---:B----4-:R-:W-:Y:S01]  /*1950*/  IADD3 R19, PT, PT, R2.reuse, 0x1800, RZ ;  /* 0x0000180002137810 */ /* 0x050fe20007ffe0ff */
[--C-:B------:R-:W-:Y:S02]  /*1960*/  IMAD.WIDE.U32 R14, R15, 0x4, R12.reuse ;  /* 0x000000040f0e7825 */ /* 0x100fe400078e000c */
[----:B------:R-:W4:Y:S02]  /*1970*/  LDG.E R28, desc[UR6][R28.64] ;  /* 0x000000061c1c7981 */ /* 0x000f24000c1e1900 */
[----:B------:R-:W-:Y:S01]  /*1980*/  IMAD.WIDE.U32 R18, R19, 0x4, R12 ;  /* 0x0000000413127825 */ /* 0x000fe200078e000c */
[C---:B0-----:R-:W-:Y:S02]  /*1990*/  IADD3 R17, PT, PT, R2.reuse, 0x1a00, RZ ;  /* 0x00001a0002117810 */ /* 0x041fe40007ffe0ff */
[----:B------:R-:W-:-:S03]  /*19a0*/  IADD3 R21, PT, PT, R2, 0x1c00, RZ ;  /* 0x00001c0002157810 */ /* 0x000fc60007ffe0ff */
[----:B------:R-:W4:Y:S04]  /*19b0*/  LDG.E R18, desc[UR6][R18.64] ;  /* 0x0000000612127981 */ /* 0x000f28000c1e1900 */
[----:B------:R0:W4:Y:S01]  /*19c0*/  LDG.E R29, desc[UR6][R14.64] ;  /* 0x000000060e1d7981 */ /* 0x000122000c1e1900 */
[----:B------:R-:W-:Y:S01]  /*19d0*/  IADD3 R20, PT, PT, R2, 0x1e00, RZ ;  /* 0x00001e0002147810 */ /* 0x000fe20007ffe0ff */
[----:B0-----:R-:W-:-:S04]  /*19e0*/  IMAD.WIDE.U32 R14, R17, 0x4, R12 ;  /* 0x00000004110e7825 */ /* 0x001fc800078e000c */
[--C-:B------:R-:W-:Y:S02]  /*19f0*/  IMAD.WIDE.U32 R16, R21, 0x4, R12.reuse ;  /* 0x0000000415107825 */ /* 0x100fe400078e000c */
[----:B------:R-:W4:Y:S02]  /*1a00*/  LDG.E R14, desc[UR6][R14.64] ;  /* 0x000000060e0e7981 */ /* 0x000f24000c1e1900 */
[----:B------:R-:W-:Y:S02]  /*1a10*/  IMAD.WIDE.U32 R20, R20, 0x4, R12 ;  /* 0x0000000414147825 */ /* 0x000fe400078e000c */
[----:B------:R-:W4:Y:S04]  /*1a20*/  LDG.E R16, desc[UR6][R16.64] ;  /* 0x0000000610107981 */ /* 0x000f28000c1e1900 */
[----:B------:R-:W4:Y:S01]  /*1a30*/  LDG.E R20, desc[UR6][R20.64] ;  /* 0x0000000614147981 */ /* 0x000f22000c1e1900 */
[----:B------:R-:W-:-:S04]  /*1a40*/  IADD3 R7, PT, PT, R7, 0x10, RZ ;  /* 0x0000001007077810 */ /* 0x000fc80007ffe0ff */
[----:B------:R-:W-:Y:S02]  /*1a50*/  ISETP.NE.AND P0, PT, R7, RZ, PT ;  /* 0x000000ff0700720c */ /* 0x000fe40003f05270 */
[----:B------:R-:W-:Y:S02]  /*1a60*/  IADD3 R6, PT, PT, R6, 0x2000, RZ ;  /* 0x0000200006067810 */ /* 0x000fe40007ffe0ff */
[----:B------:R-:W-:Y:S01]  /*1a70*/  IADD3 R2, PT, PT, R2, 0x2000, RZ ;  /* 0x0000200002027810 */ /* 0x000fe20007ffe0ff */
[----:B--2---:R-:W-:-:S04]  /*1a80*/  FADD R8, R8, R5 ;  /* 0x0000000508087221 */ /* 0x004fc80000000000 */
[----:B---3--:R-:W-:-:S04]  /*1a90*/  FADD R9, R8, R9 ;  /* 0x0000000908097221 */ /* 0x008fc80000000000 */
        /* <DEDUP_REMOVED lines=8> */
[----:B----4-:R-:W-:-:S04]  /*1b20*/  FADD R28, R11, R28 ;  /* 0x0000001c0b1c7221 */ /* 0x010fc80000000000 */
[----:B------:R-:W-:-:S04]  /*1b30*/  FADD R29, R28, R29 ;  /* 0x0000001d1c1d7221 */ /* 0x000fc80000000000 */
[----:B------:R-:W-:-:S04]  /*1b40*/  FADD R29, R29, R18 ;  /* 0x000000121d1d7221 */ /* 0x000fc80000000000 */
[----:B------:R-:W-:-:S04]  /*1b50*/  FADD R29, R29, R14 ;  /* 0x0000000e1d1d7221 */ /* 0x000fc80000000000 */
[----:B------:R-:W-:-:S04]  /*1b60*/  FADD R29, R29, R16 ;  /* 0x000000101d1d7221 */ /* 0x000fc80000000000 */
[----:B------:R-:W-:Y:S01]  /*1b70*/  FADD R5, R29, R20 ;  /* 0x000000141d057221 */ /* 0x000fe20000000000 */
[----:B------:R-:W-:Y:S06]  /*1b80*/  @P0 BRA `(.L_x_228) ;  /* 0xfffffff800f00947 */ /* 0x000fec000383ffff */
[----:B------:R-:W-:Y:S05]  /*1b90*/  BSYNC.RECONVERGENT B3 ;  /* 0x0000000000037941 */ /* 0x000fea0003800200 */
.L_x_227:
[----:B------:R-:W-:-:S07]  /*1ba0*/  IADD3 R6, PT, PT, R6, -0x1000, RZ ;  /* 0xfffff00006067810 */ /* 0x000fce0007ffe0ff */
.L_x_226:
[----:B------:R-:W-:Y:S05]  /*1bb0*/  BSYNC.RECONVERGENT B2 ;  /* 0x0000000000027941 */ /* 0x000fea0003800200 */
.L_x_225:
[----:B------:R-:W-:-:S13]  /*1bc0*/  ISETP.NE.AND P0, PT, R4, RZ, PT ;  /* 0x000000ff0400720c */ /* 0x000fda0003f05270 */
[----:B------:R-:W-:Y:S05]  /*1bd0*/  @!P0 BRA `(.L_x_224) ;  /* 0x0000000400248947 */ /* 0x000fea0003800000 */
[----:B------:R-:W-:Y:S01]  /*1be0*/  ISETP.GE.U32.AND P0, PT, R4, 0x8, PT ;  /* 0x000000080400780c */ /* 0x000fe20003f06070 */
[----:B------:R-:W-:Y:S01]  /*1bf0*/  BSSY.RECONVERGENT B2, `(.L_x_229) ;  /* 0x0000025000027945 */ /* 0x000fe20003800200 */
[----:B------:R-:W-:-:S04]  /*1c00*/  LOP3.LUT R22, R3, 0x7, RZ, 0xc0, !PT ;  /* 0x0000000703167812 */ /* 0x000fc800078ec0ff */
[----:B------:R-:W-:-:S07]  /*1c10*/  ISETP.NE.AND P1, PT, R22, RZ, PT ;  /* 0x000000ff1600720c */ /* 0x000fce0003f25270 */
[----:B------:R-:W-:Y:S06]  /*1c20*/  @!P0 BRA `(.L_x_230) ;  /* 0x0000000000848947 */ /* 0x000fec0003800000 */
[----:B------:R-:W-:-:S04]  /*1c30*/  IADD3 R7, PT, PT, R6, UR4, RZ ;  /* 0x0000000406077c10 */ /* 0x000fc8000fffe0ff */
        /* <DEDUP_REMOVED lines=32> */
.L_x_230:
[----:B------:R-:W-:Y:S05]  /*1e40*/  BSYNC.RECONVERGENT B2 ;  /* 0x0000000000027941 */ /* 0x000fea0003800200 */
.L_x_229:
        /* <DEDUP_REMOVED lines=23> */
.L_x_232:
[----:B------:R-:W-:Y:S05]  /*1fc0*/  BSYNC.RECONVERGENT B2 ;  /* 0x0000000000027941 */ /* 0x000fea0003800200 */
.L_x_231:
[----:B------:R-:W-:Y:S05]  /*1fd0*/  @!P1 BRA `(.L_x_224) ;  /* 0x0000000000249947 */ /* 0x000fea0003800000 */
[----:B------:R-:W-:Y:S02]  /*1fe0*/  IADD3 R7, PT, PT, R6, UR4, RZ ;  /* 0x0000000406077c10 */ /* 0x000fe4000fffe0ff */
[----:B------:R-:W-:-:S07]  /*1ff0*/  IADD3 R4, PT, PT, -R4, RZ, RZ ;  /* 0x000000ff04047210 */ /* 0x000fce0007ffe1ff */
.L_x_233:
[----:B------:R-:W-:-:S06]  /*2000*/  IMAD.WIDE.U32 R2, R7, 0x4, R12 ;  /* 0x0000000407027825 */ /* 0x000fcc00078e000c */
[----:B------:R-:W2:Y:S01]  /*2010*/  LDG.E R2, desc[UR6][R2.64] ;  /* 0x0000000602027981 */ /* 0x000ea2000c1e1900 */
[----:B------:R-:W-:Y:S02]  /*2020*/  IADD3 R4, PT, PT, R4, 0x1, RZ ;  /* 0x0000000104047810 */ /* 0x000fe40007ffe0ff */
[----:B------:R-:W-:Y:S02]  /*2030*/  IADD3 R7, PT, PT, R7, 0x200, RZ ;  /* 0x0000020007077810 */ /* 0x000fe40007ffe0ff */
[----:B------:R-:W-:Y:S01]  /*2040*/  ISETP.NE.AND P0, PT, R4, RZ, PT ;  /* 0x000000ff0400720c */ /* 0x000fe20003f05270 */
[----:B--2---:R-:W-:-:S12]  /*2050*/  FADD R5, R2, R5 ;  /* 0x0000000502057221 */ /* 0x004fd80000000000 */
[----:B------:R-:W-:Y:S05]  /*2060*/  @P0 BRA `(.L_x_233) ;  /* 0xfffffffc00e40947 */ /* 0x000fea000383ffff */
.L_x_224:
[----:B------:R-:W-:Y:S05]  /*2070*/  BSYNC.RECONVERGENT B1 ;  /* 0x0000000000017941 */ /* 0x000fea0003800200 */
.L_x_222:
        /* <DEDUP_REMOVED lines=33> */
[----:B------:R-:W3:Y:S04]  /*2290*/  LDS.128 R8, [UR4+0x30] ;  /* 0x00003004ff087984 */ /* 0x000ee80008000c00 */
[----:B------:R-:W4:Y:S01]  /*22a0*/  LDS.128 R16, [UR4+0x40] ;  /* 0x00004004ff107984 */ /* 0x000f220008000c00 */
[----:B0-----:R-:W-:-:S04]  /*22b0*/  FADD R5, R0, R5 ;  /* 0x0000000500057221 */ /* 0x001fc80000000000 */
        /* <DEDUP_REMOVED lines=13> */
[----:B------:R-:W-:-:S07]  /*2390*/  FADD R0, R18, R19 ;  /* 0x0000001312007221 */ /* 0x000fce0000000000 */
.L_x_220:
[----:B------:R-:W-:Y:S05]  /*23a0*/  BSYNC.RECONVERGENT B0 ;  /* 0x0000000000007941 */ /* 0x000fea0003800200 */
.L_x_205:
[----:B------:R-:W-:Y:S05]  /*23b0*/  @P0 EXIT ;  /* 0x000000000000094d */ /* 0x000fea0003800000 */
[----:B012---:R-:W0:Y:S01]  /*23c0*/  LDC.64 R2, c[0x0][0x388] ;  /* 0x0000e200ff027b82 */ /* 0x007e220000000a00 */
[----:B------:R-:W1:Y:S02]  /*23d0*/  LDCU UR4, c[0x0][0x398] ;  /* 0x00007300ff0477ac */ /* 0x000e640008000800 */
[----:B-1----:R-:W-:-:S05]  /*23e0*/  FADD R5, R0, UR4 ;  /* 0x0000000400057e21 */ /* 0x002fca0008000000 */
[----:B0-----:R-:W-:Y:S01]  /*23f0*/  STG.E desc[UR6][R2.64], R5 ;  /* 0x0000000502007986 */ /* 0x001fe2000c101906 */
[----:B------:R-:W-:Y:S05]  /*2400*/  EXIT ;  /* 0x000000000000794d */ /* 0x000fea0003800000 */
.L_x_234:
        /* <DEDUP_REMOVED lines=15> */
.L_x_849:


//--------------------- .text._ZN3cub18CUB_300001_SM_10006detail11EmptyKernelIvEEvv --------------------------
	.section	.text._ZN3cub18CUB_300001_SM_10006detail11EmptyKernelIvEEvv,"ax",@progbits
	.align	128
        .global         _ZN3cub18CUB_300001_SM_10006detail11EmptyKernelIvEEvv
        .type           _ZN3cub18CUB_300001_SM_10006detail11EmptyKernelIvEEvv,@function
        .size           _ZN3cub18CUB_300001_SM_10006detail11EmptyKernelIvEEvv,(.L_x_850 - _ZN3cub18CUB_300001_SM_10006detail11EmptyKernelIvEEvv)
        .other          _ZN3cub18CUB_300001_SM_10006detail11EmptyKernelIvEEvv,@"STO_CUDA_ENTRY STV_DEFAULT"
_ZN3cub18CUB_300001_SM_10006detail11EmptyKernelIvEEvv:
.text._ZN3cub18CUB_300001_SM_10006detail11EmptyKernelIvEEvv:
[----:B------:R-:W-:Y:S01]  /*0000*/  LDC R1, c[0x0][0x37c] ;  /* 0x0000df00ff017b82 */ /* 0x000fe20000000800 */
[----:B------:R-:W-:Y:S05]  /*0010*/  EXIT ;  /* 0x000000000000794d */ /* 0x000fea0003800000 */
.L_x_235:
        /* <DEDUP_REMOVED lines=14> */
.L_x_850:


//--------------------- .text._Z10poissonR2CP6float2S0_PfS1_ffii --------------------------
	.section	.text._Z10poissonR2CP6float2S0_PfS1_ffii,"ax",@progbits
	.align	128
        .global         _Z10poissonR2CP6float2S0_PfS1_ffii
        .type           _Z10poissonR2CP6float2S0_PfS1_ffii,@function
        .size           _Z10poissonR2CP6float2S0_PfS1_ffii,(.L_x_807 - _Z10poissonR2CP6float2S0_PfS1_ffii)
        .other          _Z10poissonR2CP6float2S0_PfS1_ffii,@"STO_CUDA_ENTRY STV_DEFAULT"
_Z10poissonR2CP6float2S0_PfS1_ffii:
.text._Z10poissonR2CP6float2S0_PfS1_ffii:
[----:B------:R-:W-:Y:S01]  /*0000*/  LDC R1, c[0x0][0x37c] ;  /* 0x0000df00ff017b82 */ /* 0x000fe20000000800 */
[----:B------:R-:W0:Y:S07]  /*0010*/  S2R R9, SR_TID.Y ;  /* 0x0000000000097919 */ /* 0x000e2e0000002200 */
[----:B------:R-:W1:Y:S01]  /*0020*/  LDC R0, c[0x0][0x360] ;  /* 0x0000d800ff007b82 */ /* 0x000e620000000800 */
[----:B------:R-:W2:Y:S01]  /*0030*/  LDCU.64 UR4, c[0x0][0x3a8] ;  /* 0x00007500ff0477ac */ /* 0x000ea20008000a00 */
[----:B------:R-:W1:Y:S06]  /*0040*/  S2R R7, SR_TID.X ;  /* 0x0000000000077919 */ /* 0x000e6c0000002100 */
[----:B------:R-:W0:Y:S08]  /*0050*/  S2UR UR7, SR_CTAID.Y ;  /* 0x00000000000779c3 */ /* 0x000e300000002600 */
[----:B------:R-:W0:Y:S01]  /*0060*/  LDC R2, c[0x0][0x364] ;  /* 0x0000d900ff027b82 */ /* 0x000e220000000800 */
[----:B--2---:R-:W-:-:S04]  /*0070*/  ULEA.HI UR4, UR4, UR4, URZ, 0x1 ;  /* 0x0000000404047291 */ /* 0x004fc8000f8f08ff */
[----:B------:R-:W-:-:S03]  /*0080*/  USHF.R.S32.HI UR4, URZ, 0x1, UR4 ;  /* 0x00000001ff047899 */ /* 0x000fc60008011404 */
[----:B------:R-:W1:Y:S01]  /*0090*/  S2UR UR6, SR_CTAID.X ;  /* 0x00000000000679c3 */ /* 0x000e620000002500 */
[----:B0-----:R-:W-:-:S05]  /*00a0*/  IMAD R9, R2, UR7, R9 ;  /* 0x0000000702097c24 */ /* 0x001fca000f8e0209 */
[----:B------:R-:W-:Y:S01]  /*00b0*/  ISETP.GE.AND P0, PT, R9, UR5, PT ;  /* 0x0000000509007c0c */ /* 0x000fe2000bf06270 */
[----:B-1----:R-:W-:-:S05]  /*00c0*/  IMAD R7, R0, UR6, R7 ;  /* 0x0000000600077c24 */ /* 0x002fca000f8e0207 */
[----:B------:R-:W-:-:S13]  /*00d0*/  ISETP.GT.OR P0, PT, R7, UR4, P0 ;  /* 0x0000000407007c0c */ /* 0x000fda0008704670 */
[----:B------:R-:W-:Y:S05]  /*00e0*/  @P0 EXIT ;  /* 0x000000000000094d */ /* 0x000fea0003800000 */
[----:B------:R-:W0:Y:S01]  /*00f0*/  LDC.64 R10, c[0x0][0x398] ;  /* 0x0000e600ff0a7b82 */ /* 0x000e220000000a00 */
[----:B------:R-:W1:Y:S07]  /*0100*/  LDCU.64 UR6, c[0x0][0x358] ;  /* 0x00006b00ff0677ac */ /* 0x000e6e0008000a00 */
[----:B------:R-:W2:Y:S08]  /*0110*/  LDC.64 R4, c[0x0][0x390] ;  /* 0x0000e400ff047b82 */ /* 0x000eb00000000a00 */
[----:B------:R-:W3:Y:S01]  /*0120*/  LDC.64 R2, c[0x0][0x380] ;  /* 0x0000e000ff027b82 */ /* 0x000ee20000000a00 */
[----:B0-----:R-:W-:-:S06]  /*0130*/  IMAD.WIDE.U32 R10, R9, 0x4, R10 ;  /* 0x00000004090a7825 */ /* 0x001fcc00078e000a */
[----:B-1----:R-:W4:Y:S01]  /*0140*/  LDG.E R10, desc[UR6][R10.64] ;  /* 0x000000060a0a7981 */ /* 0x002f22000c1e1900 */
[----:B--2---:R-:W-:-:S06]  /*0150*/  IMAD.WIDE R4, R7, 0x4, R4 ;  /* 0x0000000407047825 */ /* 0x004fcc00078e0204 */
[----:B------:R-:W2:Y:S01]  /*0160*/  LDG.E R4, desc[UR6][R4.64] ;  /* 0x0000000604047981 */ /* 0x000ea2000c1e1900 */
[----:B------:R-:W-:Y:S02]  /*0170*/  IMAD R6, R9, UR4, R9 ;  /* 0x0000000409067c24 */ /* 0x000fe4000f8e0209 */
[----:B------:R-:W0:Y:S02]  /*0180*/  LDC.64 R8, c[0x0][0x3a0] ;  /* 0x0000e800ff087b82 */ /* 0x000e240000000a00 */
[----:B------:R-:W-:-:S04]  /*0190*/  IMAD.IADD R6, R7, 0x1, R6 ;  /* 0x0000000107067824 */ /* 0x000fc800078e0206 */
[----:B---3--:R-:W-:-:S06]  /*01a0*/  IMAD.WIDE R2, R6, 0x8, R2 ;  /* 0x0000000806027825 */ /* 0x008fcc00078e0202 */
[----:B------:R-:W3:Y:S01]  /*01b0*/  LDG.E.64 R2, desc[UR6][R2.64] ;  /* 0x0000000602027981 */ /* 0x000ee2000c1e1b00 */
[----:B------:R-:W-:Y:S01]  /*01c0*/  BSSY.RECONVERGENT B0, `(.L_x_236) ;  /* 0x0000010000007945 */ /* 0x000fe20003800200 */
[----:B----4-:R-:W-:-:S04]  /*01d0*/  FMUL R7, R10, R10 ;  /* 0x0000000a0a077220 */ /* 0x010fc80000400000 */
[----:B--2---:R-:W-:-:S04]  /*01e0*/  FFMA R7, R4, R4, R7 ;  /* 0x0000000404077223 */ /* 0x004fc80000000007 */
[----:B0-----:R-:W-:-:S04]  /*01f0*/  FFMA R8, R7, R9, R8 ;  /* 0x0000000907087223 */ /* 0x001fc80000000008 */
[----:B------:R-:W0:Y:S08]  /*0200*/  MUFU.RCP R7, R8 ;  /* 0x0000000800077308 */ /* 0x000e300000001000 */
[----:B---3--:R-:W1:Y:S01]  /*0210*/  FCHK P0, R2, R8 ;  /* 0x0000000802007302 */ /* 0x008e620000000000 */
[----:B0-----:R-:W-:-:S04]  /*0220*/  FFMA R0, -R8, R7, 1 ;  /* 0x3f80000008007423 */ /* 0x001fc80000000107 */
[----:B------:R-:W-:-:S04]  /*0230*/  FFMA R7, R7, R0, R7 ;  /* 0x0000000007077223 */ /* 0x000fc80000000007 */
[----:B------:R-:W-:-:S04]  /*0240*/  FFMA R0, R2, R7, RZ ;  /* 0x0000000702007223 */ /* 0x000fc800000000ff */
[----:B------:R-:W-:-:S04]  /*0250*/  FFMA R4, -R8, R0, R2 ;  /* 0x0000000008047223 */ /* 0x000fc80000000102 */
[----:B------:R-:W-:Y:S01]  /*0260*/  FFMA R4, R7, R4, R0 ;  /* 0x0000000407047223 */ /* 0x000fe20000000000 */
[----:B-1----:R-:W-:Y:S06]  /*0270*/  @!P0 BRA `(.L_x_237) ;  /* 0x0000000000108947 */ /* 0x002fec0003800000 */
[----:B------:R-:W-:Y:S01]  /*0280*/  IMAD.MOV.U32 R5, RZ, RZ, R8 ;  /* 0x000000ffff057224 */ /* 0x000fe200078e0008 */
[----:B------:R-:W-:-:S07]  /*0290*/  MOV R12, 0x2b0 ;  /* 0x000002b0000c7802 */ /* 0x000fce0000000f00 */
[----:B------:R-:W-:Y:S05]  /*02a0*/  CALL.REL.NOINC `($__internal_0_$__cuda_sm3x_div_rn_noftz_f32_slowpath) ;  /* 0x0000000400447944 */ /* 0x000fea0003c00000 */
[----:B------:R-:W-:-:S07]  /*02b0*/  MOV R4, R2 ;  /* 0x0000000200047202 */ /* 0x000fce0000000f00 */
.L_x_237:
[----:B------:R-:W-:Y:S05]  /*02c0*/  BSYNC.RECONVERGENT B0 ;  /* 0x0000000000007941 */ /* 0x000fea0003800200 */
.L_x_236:
[----:B------:R-:W0:Y:S01]  /*02d0*/  LDCU UR4, c[0x0][0x3a8] ;  /* 0x00007500ff0477ac */ /* 0x000e220008000800 */
[----:B------:R-:W-:Y:S01]  /*02e0*/  BSSY.RECONVERGENT B0, `(.L_x_238) ;  /* 0x000000e000007945 */ /* 0x000fe20003800200 */
[----:B0-----:R-:W-:-:S04]  /*02f0*/  I2FP.F32.S32 R9, UR4 ;  /* 0x0000000400097c45 */ /* 0x001fc80008201400 */
[----:B------:R-:W0:Y:S08]  /*0300*/  MUFU.RCP R0, R9 ;  /* 0x0000000900007308 */ /* 0x000e300000001000 */
[----:B------:R-:W1:Y:S01]  /*0310*/  FCHK P0, R4, R9 ;  /* 0x0000000904007302 */ /* 0x000e620000000000 */
[----:B0-----:R-:W-:-:S04]  /*0320*/  FFMA R5, -R9, R0, 1 ;  /* 0x3f80000009057423 */ /* 0x001fc80000000100 */
[----:B------:R-:W-:-:S04]  /*0330*/  FFMA R0, R0, R5, R0 ;  /* 0x0000000500007223 */ /* 0x000fc80000000000 */
[----:B------:R-:W-:-:S04]  /*0340*/  FFMA R5, R0, R4, RZ ;  /* 0x0000000400057223 */ /* 0x000fc800000000ff */
[----:B------:R-:W-:-:S04]  /*0350*/  FFMA R2, -R9, R5, R4 ;  /* 0x0000000509027223 */ /* 0x000fc80000000104 */
[----:B------:R-:W-:Y:S01]  /*0360*/  FFMA R2, R0, R2, R5 ;  /* 0x0000000200027223 */ /* 0x000fe20000000005 */
[----:B-1----:R-:W-:Y:S06]  /*0370*/  @!P0 BRA `(.L_x_239) ;  /* 0x0000000000108947 */ /* 0x002fec0003800000 */
[----:B------:R-:W-:Y:S01]  /*0380*/  IMAD.MOV.U32 R2, RZ, RZ, R4 ;  /* 0x000000ffff027224 */ /* 0x000fe200078e0004 */
[----:B------:R-:W-:Y:S02]  /*0390*/  MOV R5, R9 ;  /* 0x0000000900057202 */ /* 0x000fe40000000f00 */
[----:B------:R-:W-:-:S07]  /*03a0*/  MOV R12, 0x3c0 ;  /* 0x000003c0000c7802 */ /* 0x000fce0000000f00 */
[----:B------:R-:W-:Y:S05]  /*03b0*/  CALL.REL.NOINC `($__internal_0_$__cuda_sm3x_div_rn_noftz_f32_slowpath) ;  /* 0x0000000400007944 */ /* 0x000fea0003c00000 */
.L_x_239:
[----:B------:R-:W-:Y:S05]  /*03c0*/  BSYNC.RECONVERGENT B0 ;  /* 0x0000000000007941 */ /* 0x000fea0003800200 */
.L_x_238:
[----:B------:R-:W0:Y:S01]  /*03d0*/  LDCU UR4, c[0x0][0x3ac] ;  /* 0x00007580ff0477ac */ /* 0x000e220008000800 */
[----:B------:R-:W-:Y:S01]  /*03e0*/  BSSY.RECONVERGENT B0, `(.L_x_240) ;  /* 0x000000e000007945 */ /* 0x000fe20003800200 */
[----:B0-----:R-:W-:-:S04]  /*03f0*/  I2FP.F32.U32 R10, UR4 ;  /* 0x00000004000a7c45 */ /* 0x001fc80008201000 */
        /* <DEDUP_REMOVED lines=12> */
.L_x_241:
[----:B------:R-:W-:Y:S05]  /*04c0*/  BSYNC.RECONVERGENT B0 ;  /* 0x0000000000007941 */ /* 0x000fea0003800200 */
.L_x_240:
[----:B------:R-:W0:Y:S01]  /*04d0*/  MUFU.RCP R5, R8 ;  /* 0x0000000800057308 */ /* 0x000e220000001000 */
[----:B------:R-:W1:Y:S01]  /*04e0*/  LDC.64 R12, c[0x0][0x388] ;  /* 0x0000e200ff0c7b82 */ /* 0x000e620000000a00 */
[----:B------:R-:W-:Y:S06]  /*04f0*/  BSSY.RECONVERGENT B0, `(.L_x_242) ;  /* 0x000000d000007945 */ /* 0x000fec0003800200 */
[----:B------:R-:W2:Y:S01]  /*0500*/  FCHK P0, R3, R8 ;  /* 0x0000000803007302 */ /* 0x000ea20000000000 */
[----:B0-----:R-:W-:-:S04]  /*0510*/  FFMA R0, -R8, R5, 1 ;  /* 0x3f80000008007423 */ /* 0x001fc80000000105 */
[----:B------:R-:W-:-:S04]  /*0520*/  FFMA R11, R5, R0, R5 ;  /* 0x00000000050b7223 */ /* 0x000fc80000000005 */
[----:B------:R-:W-:Y:S01]  /*0530*/  FFMA R0, R3, R11, RZ ;  /* 0x0000000b03007223 */ /* 0x000fe200000000ff */
[----:B-1----:R-:W-:-:S04]  /*0540*/  IMAD.WIDE R6, R6, 0x8, R12 ;  /* 0x0000000806067825 */ /* 0x002fc800078e020c */
[----:B------:R-:W-:-:S04]  /*0550*/  FFMA R5, -R8, R0, R3 ;  /* 0x0000000008057223 */ /* 0x000fc80000000103 */
[----:B------:R-:W-:Y:S01]  /*0560*/  FFMA R2, R11, R5, R0 ;  /* 0x000000050b027223 */ /* 0x000fe20000000000 */
[----:B--2---:R-:W-:Y:S06]  /*0570*/  @!P0 BRA `(.L_x_243) ;  /* 0x0000000000108947 */ /* 0x004fec0003800000 */
[----:B------:R-:W-:Y:S01]  /*0580*/  IMAD.MOV.U32 R2, RZ, RZ, R3 ;  /* 0x000000ffff027224 */ /* 0x000fe200078e0003 */
[----:B------:R-:W-:Y:S02]  /*0590*/  MOV R5, R8 ;  /* 0x0000000800057202 */ /* 0x000fe40000000f00 */
[----:B------:R-:W-:-:S07]  /*05a0*/  MOV R12, 0x5c0 ;  /* 0x000005c0000c7802 */ /* 0x000fce0000000f00 */
[----:B------:R-:W-:Y:S05]  /*05b0*/  CALL.REL.NOINC `($__internal_0_$__cuda_sm3x_div_rn_noftz_f32_slowpath) ;  /* 0x0000000000807944 */ /* 0x000fea0003c00000 */
.L_x_243:
[----:B------:R-:W-:Y:S05]  /*05c0*/  BSYNC.RECONVERGENT B0 ;  /* 0x0000000000007941 */ /* 0x000fea0003800200 */
.L_x_242:
[----:B------:R-:W0:Y:S01]  /*05d0*/  MUFU.RCP R0, R9 ;  /* 0x0000000900007308 */ /* 0x000e220000001000 */
[----:B------:R-:W-:Y:S07]  /*05e0*/  BSSY.RECONVERGENT B0, `(.L_x_244) ;  /* 0x000000c000007945 */ /* 0x000fee0003800200 */
        /* <DEDUP_REMOVED lines=11> */
.L_x_245:
[----:B------:R-:W-:Y:S05]  /*06a0*/  BSYNC.RECONVERGENT B0 ;  /* 0x0000000000007941 */ /* 0x000fea0003800200 */
.L_x_244:
        /* <DEDUP_REMOVED lines=13> */
[----:B------:R-:W-:-:S07]  /*0780*/  IMAD.MOV.U32 R5, RZ, RZ, R2 ;  /* 0x000000ffff057224 */ /* 0x000fce00078e0002 */
.L_x_247:
[----:B------:R-:W-:Y:S05]  /*0790*/  BSYNC.RECONVERGENT B0 ;  /* 0x0000000000007941 */ /* 0x000fea0003800200 */
.L_x_246:
[----:B------:R-:W-:Y:S01]  /*07a0*/  STG.E.64 desc[UR6][R6.64], R4 ;  /* 0x0000000406007986 */ /* 0x000fe2000c101b06 */
[----:B------:R-:W-:Y:S05]  /*07b0*/  EXIT ;  /* 0x000000000000794d */ /* 0x000fea0003800000 */
        .weak           $__internal_0_$__cuda_sm3x_div_rn_noftz_f32_slowpath
        .type           $__internal_0_$__cuda_sm3x_div_rn_noftz_f32_slowpath,@function
        .size           $__internal_0_$__cuda_sm3x_div_rn_noftz_f32_slowpath,(.L_x_807 - $__internal_0_$__cuda_sm3x_div_rn_noftz_f32_slowpath)
$__internal_0_$__cuda_sm3x_div_rn_noftz_f32_slowpath:
[----:B------:R-:W-:Y:S01]  /*07c0*/  SHF.R.U32.HI R13, RZ, 0x17, R5 ;  /* 0x00000017ff0d7819 */ /* 0x000fe20000011605 */
[----:B------:R-:W-:Y:S01]  /*07d0*/  BSSY.RECONVERGENT B1, `(.L_x_248) ;  /* 0x0000062000017945 */ /* 0x000fe20003800200 */
[----:B------:R-:W-:Y:S02]  /*07e0*/  SHF.R.U32.HI R0, RZ, 0x17, R2 ;  /* 0x00000017ff007819 */ /* 0x000fe40000011602 */
[----:B------:R-:W-:Y:S02]  /*07f0*/  LOP3.LUT R13, R13, 0xff, RZ, 0xc0, !PT ;  /* 0x000000ff0d0d7812 */ /* 0x000fe400078ec0ff */
[----:B------:R-:W-:Y:S02]  /*0800*/  LOP3.LUT R16, R0, 0xff, RZ, 0xc0, !PT ;  /* 0x000000ff00107812 */ /* 0x000fe400078ec0ff */
[----:B------:R-:W-:-:S03]  /*0810*/  IADD3 R14, PT, PT, R13, -0x1, RZ ;  /* 0xffffffff0d0e7810 */ /* 0x000fc60007ffe0ff */
[----:B------:R-:W-:Y:S01]  /*0820*/  VIADD R0, R16, 0xffffffff ;  /* 0xffffffff10007836 */ /* 0x000fe20000000000 */
[----:B------:R-:W-:-:S04]  /*0830*/  ISETP.GT.U32.AND P0, PT, R14, 0xfd, PT ;  /* 0x000000fd0e00780c */ /* 0x000fc80003f04070 */
[----:B------:R-:W-:-:S13]  /*0840*/  ISETP.GT.U32.OR P0, PT, R0, 0xfd, P0 ;  /* 0x000000fd0000780c */ /* 0x000fda0000704470 */
[----:B------:R-:W-:Y:S01]  /*0850*/  @!P0 MOV R11, RZ ;  /* 0x000000ff000b8202 */ /* 0x000fe20000000f00 */
[----:B------:R-:W-:Y:S06]  /*0860*/  @!P0 BRA `(.L_x_249) ;  /* 0x00000000005c8947 */ /* 0x000fec0003800000 */
[----:B------:R-:W-:Y:S02]  /*0870*/  FSETP.GTU.FTZ.AND P0, PT, |R2|, +INF , PT ;  /* 0x7f8000000200780b */ /* 0x000fe40003f1c200 */
[----:B------:R-:W-:-:S04]  /*0880*/  FSETP.GTU.FTZ.AND P1, PT, |R5|, +INF , PT ;  /* 0x7f8000000500780b */ /* 0x000fc80003f3c200 */
[----:B------:R-:W-:-:S13]  /*0890*/  PLOP3.LUT P0, PT, P0, P1, PT, 0xf8, 0x8f ;  /* 0x00000000008f781c */ /* 0x000fda0000703f70 */
[----:B------:R-:W-:Y:S05]  /*08a0*/  @P0 BRA `(.L_x_250) ;  /* 0x00000004004c0947 */ /* 0x000fea0003800000 */
[----:B------:R-:W-:-:S13]  /*08b0*/  LOP3.LUT P0, RZ, R5, 0x7fffffff, R2, 0xc8, !PT ;  /* 0x7fffffff05ff7812 */ /* 0x000fda000780c802 */
[----:B------:R-:W-:Y:S05]  /*08c0*/  @!P0 BRA `(.L_x_251) ;  /* 0x00000004003c8947 */ /* 0x000fea0003800000 */
[C---:B------:R-:W-:Y:S02]  /*08d0*/  FSETP.NEU.FTZ.AND P2, PT, |R2|.reuse, +INF , PT ;  /* 0x7f8000000200780b */ /* 0x040fe40003f5d200 */
[----:B------:R-:W-:Y:S02]  /*08e0*/  FSETP.NEU.FTZ.AND P1, PT, |R5|, +INF , PT ;  /* 0x7f8000000500780b */ /* 0x000fe40003f3d200 */
[----:B------:R-:W-:-:S11]  /*08f0*/  FSETP.NEU.FTZ.AND P0, PT, |R2|, +INF , PT ;  /* 0x7f8000000200780b */ /* 0x000fd60003f1d200 */
[----:B------:R-:W-:Y:S05]  /*0900*/  @!P1 BRA !P2, `(.L_x_251) ;  /* 0x00000004002c9947 */ /* 0x000fea0005000000 */
[----:B------:R-:W-:-:S04]  /*0910*/  LOP3.LUT P2, RZ, R2, 0x7fffffff, RZ, 0xc0, !PT ;  /* 0x7fffffff02ff7812 */ /* 0x000fc8000784c0ff */
[----:B------:R-:W-:-:S13]  /*0920*/  PLOP3.LUT P1, PT, P1, P2, PT, 0x2f, 0xf2 ;  /* 0x0000000000f2781c */ /* 0x000fda0000f24577 */
[----:B------:R-:W-:Y:S05]  /*0930*/  @P1 BRA `(.L_x_252) ;  /* 0x0000000400181947 */ /* 0x000fea0003800000 */
[----:B------:R-:W-:-:S04]  /*0940*/  LOP3.LUT P1, RZ, R5, 0x7fffffff, RZ, 0xc0, !PT ;  /* 0x7fffffff05ff7812 */ /* 0x000fc8000782c0ff */
[----:B------:R-:W-:-:S13]  /*0950*/  PLOP3.LUT P0, PT, P0, P1, PT, 0x2f, 0xf2 ;  /* 0x0000000000f2781c */ /* 0x000fda0000702577 */
[----:B------:R-:W-:Y:S05]  /*0960*/  @P0 BRA `(.L_x_253) ;  /* 0x0000000400000947 */ /* 0x000fea0003800000 */
[----:B------:R-:W-:Y:S02]  /*0970*/  ISETP.GE.AND P0, PT, R0, RZ, PT ;  /* 0x000000ff0000720c */ /* 0x000fe40003f06270 */
[----:B------:R-:W-:-:S11]  /*0980*/  ISETP.GE.AND P1, PT, R14, RZ, PT ;  /* 0x000000ff0e00720c */ /* 0x000fd60003f26270 */
[----:B------:R-:W-:Y:S01]  /*0990*/  @P0 IMAD.MOV.U32 R11, RZ, RZ, RZ ;  /* 0x000000ffff0b0224 */ /* 0x000fe200078e00ff */
[----:B------:R-:W-:Y:S01]  /*09a0*/  @!P0 MOV R11, 0xffffffc0 ;  /* 0xffffffc0000b8802 */ /* 0x000fe20000000f00 */
[----:B------:R-:W-:Y:S01]  /*09b0*/  @!P0 FFMA R2, R2, 1.84467440737095516160e+19, RZ ;  /* 0x5f80000002028823 */ /* 0x000fe200000000ff */
[----:B------:R-:W-:-:S03]  /*09c0*/  @!P1 FFMA R5, R5, 1.84467440737095516160e+19, RZ ;  /* 0x5f80000005059823 */ /* 0x000fc600000000ff */
[----:B------:R-:W-:-:S07]  /*09d0*/  @!P1 VIADD R11, R11, 0x40 ;  /* 0x000000400b0b9836 */ /* 0x000fce0000000000 */
.L_x_249:
[----:B------:R-:W-:Y:S01]  /*09e0*/  LEA R0, R13, 0xc0800000, 0x17 ;  /* 0xc08000000d007811 */ /* 0x000fe200078eb8ff */
[----:B------:R-:W-:Y:S03]  /*09f0*/  BSSY.RECONVERGENT B2, `(.L_x_254) ;  /* 0x0000036000027945 */ /* 0x000fe60003800200 */
[----:B------:R-:W-:Y:S01]  /*0a00*/  IADD3 R14, PT, PT, -R0, R5, RZ ;  /* 0x00000005000e7210 */ /* 0x000fe20007ffe1ff */
[----:B------:R-:W-:-:S03]  /*0a10*/  VIADD R5, R16, 0xffffff81 ;  /* 0xffffff8110057836 */ /* 0x000fc60000000000 */
[----:B------:R0:W1:Y:S01]  /*0a20*/  MUFU.RCP R15, R14 ;  /* 0x0000000e000f7308 */ /* 0x0000620000001000 */
[----:B------:R-:W-:Y:S01]  /*0a30*/  FADD.FTZ R17, -R14, -RZ ;  /* 0x800000ff0e117221 */ /* 0x000fe20000010100 */
[C---:B------:R-:W-:Y:S01]  /*0a40*/  IMAD R0, R5.reuse, -0x800000, R2 ;  /* 0xff80000005007824 */ /* 0x040fe200078e0202 */
[----:B0-----:R-:W-:-:S04]  /*0a50*/  IADD3 R14, PT, PT, R5, 0x7f, -R13 ;  /* 0x0000007f050e7810 */ /* 0x001fc80007ffe80d */
[----:B------:R-:W-:Y:S01]  /*0a60*/  IADD3 R11, PT, PT, R14, R11, RZ ;  /* 0x0000000b0e0b7210 */ /* 0x000fe20007ffe0ff */
[----:B-1----:R-:W-:-:S04]  /*0a70*/  FFMA R16, R15, R17, 1 ;  /* 0x3f8000000f107423 */ /* 0x002fc80000000011 */
[----:B------:R-:W-:-:S04]  /*0a80*/  FFMA R19, R15, R16, R15 ;  /* 0x000000100f137223 */ /* 0x000fc8000000000f */
[----:B------:R-:W-:-:S04]  /*0a90*/  FFMA R2, R0, R19, RZ ;  /* 0x0000001300027223 */ /* 0x000fc800000000ff */
[----:B------:R-:W-:-:S04]  /*0aa0*/  FFMA R15, R17, R2, R0 ;  /* 0x00000002110f7223 */ /* 0x000fc80000000000 */
[----:B------:R-:W-:-:S04]  /*0ab0*/  FFMA R16, R19, R15, R2 ;  /* 0x0000000f13107223 */ /* 0x000fc80000000002 */
[----:B------:R-:W-:-:S04]  /*0ac0*/  FFMA R17, R17, R16, R0 ;  /* 0x0000001011117223 */ /* 0x000fc80000000000 */
[----:B------:R-:W-:-:S05]  /*0ad0*/  FFMA R0, R19, R17, R16 ;  /* 0x0000001113007223 */ /* 0x000fca0000000010 */
[----:B------:R-:W-:-:S04]  /*0ae0*/  SHF.R.U32.HI R2, RZ, 0x17, R0 ;  /* 0x00000017ff027819 */ /* 0x000fc80000011600 */
[----:B------:R-:W-:-:S05]  /*0af0*/  LOP3.LUT R2, R2, 0xff, RZ, 0xc0, !PT ;  /* 0x000000ff02027812 */ /* 0x000fca00078ec0ff */
[----:B------:R-:W-:-:S05]  /*0b00*/  IMAD.IADD R13, R2, 0x1, R11 ;  /* 0x00000001020d7824 */ /* 0x000fca00078e020b */
[----:B------:R-:W-:-:S04]  /*0b10*/  IADD3 R2, PT, PT, R13, -0x1, RZ ;  /* 0xffffffff0d027810 */ /* 0x000fc80007ffe0ff */
[----:B------:R-:W-:-:S13]  /*0b20*/  ISETP.GE.U32.AND P0, PT, R2, 0xfe, PT ;  /* 0x000000fe0200780c */ /* 0x000fda0003f06070 */
[----:B------:R-:W-:Y:S05]  /*0b30*/  @!P0 BRA `(.L_x_255) ;  /* 0x0000000000808947 */ /* 0x000fea0003800000 */
[----:B------:R-:W-:-:S13]  /*0b40*/  ISETP.GT.AND P0, PT, R13, 0xfe, PT ;  /* 0x000000fe0d00780c */ /* 0x000fda0003f04270 */
[----:B------:R-:W-:Y:S05]  /*0b50*/  @P0 BRA `(.L_x_256) ;  /* 0x00000000006c0947 */ /* 0x000fea0003800000 */
[----:B------:R-:W-:-:S13]  /*0b60*/  ISETP.GE.AND P0, PT, R13, 0x1, PT ;  /* 0x000000010d00780c */ /* 0x000fda0003f06270 */
[----:B------:R-:W-:Y:S05]  /*0b70*/  @P0 BRA `(.L_x_257) ;  /* 0x0000000000740947 */ /* 0x000fea0003800000 */
[----:B------:R-:W-:Y:S02]  /*0b80*/  ISETP.GE.AND P0, PT, R13, -0x18, PT ;  /* 0xffffffe80d00780c */ /* 0x000fe40003f06270 */
[----:B------:R-:W-:-:S11]  /*0b90*/  LOP3.LUT R0, R0, 0x80000000, RZ, 0xc0, !PT ;  /* 0x8000000000007812 */ /* 0x000fd600078ec0ff */
[----:B------:R-:W-:Y:S05]  /*0ba0*/  @!P0 BRA `(.L_x_257) ;  /* 0x0000000000688947 */ /* 0x000fea0003800000 */
[-CC-:B------:R-:W-:Y:S01]  /*0bb0*/  FFMA.RZ R2, R19, R17.reuse, R16.reuse ;  /* 0x0000001113027223 */ /* 0x180fe2000000c010 */
[----:B------:R-:W-:Y:S02]  /*0bc0*/  VIADD R14, R13, 0x20 ;  /* 0x000000200d0e7836 */ /* 0x000fe40000000000 */
[-CC-:B------:R-:W-:Y:S01]  /*0bd0*/  FFMA.RM R5, R19, R17.reuse, R16.reuse ;  /* 0x0000001113057223 */ /* 0x180fe20000004010 */
[----:B------:R-:W-:Y:S02]  /*0be0*/  ISETP.NE.AND P2, PT, R13, RZ, PT ;  /* 0x000000ff0d00720c */ /* 0x000fe40003f45270 */
[----:B------:R-:W-:Y:S01]  /*0bf0*/  LOP3.LUT R11, R2, 0x7fffff, RZ, 0xc0, !PT ;  /* 0x007fffff020b7812 */ /* 0x000fe200078ec0ff */
[----:B------:R-:W-:Y:S01]  /*0c00*/  FFMA.RP R2, R19, R17, R16 ;  /* 0x0000001113027223 */ /* 0x000fe20000008010 */
[----:B------:R-:W-:Y:S02]  /*0c10*/  ISETP.NE.AND P1, PT, R13, RZ, PT ;  /* 0x000000ff0d00720c */ /* 0x000fe40003f25270 */
[----:B------:R-:W-:-:S02]  /*0c20*/  LOP3.LUT R11, R11, 0x800000, RZ, 0xfc, !PT ;  /* 0x008000000b0b7812 */ /* 0x000fc400078efcff */
[----:B------:R-:W-:Y:S02]  /*0c30*/  IADD3 R13, PT, PT, -R13, RZ, RZ ;  /* 0x000000ff0d0d7210 */ /* 0x000fe40007ffe1ff */
[----:B------:R-:W-:Y:S02]  /*0c40*/  SHF.L.U32 R14, R11, R14, RZ ;  /* 0x0000000e0b0e7219 */ /* 0x000fe400000006ff */
[----:B------:R-:W-:Y:S02]  /*0c50*/  FSETP.NEU.FTZ.AND P0, PT, R2, R5, PT ;  /* 0x000000050200720b */ /* 0x000fe40003f1d000 */
[----:B------:R-:W-:Y:S02]  /*0c60*/  SEL R2, R13, RZ, P2 ;  /* 0x000000ff0d027207 */ /* 0x000fe40001000000 */
[----:B------:R-:W-:Y:S02]  /*0c70*/  ISETP.NE.AND P1, PT, R14, RZ, P1 ;  /* 0x000000ff0e00720c */ /* 0x000fe40000f25270 */
[----:B------:R-:W-:-:S02]  /*0c80*/  SHF.R.U32.HI R2, RZ, R2, R11 ;  /* 0x00000002ff027219 */ /* 0x000fc4000001160b */
[----:B------:R-:W-:Y:S02]  /*0c90*/  PLOP3.LUT P0, PT, P0, P1, PT, 0xf8, 0x8f ;  /* 0x00000000008f781c */ /* 0x000fe40000703f70 */
[----:B------:R-:W-:Y:S02]  /*0ca0*/  SHF.R.U32.HI R14, RZ, 0x1, R2 ;  /* 0x00000001ff0e7819 */ /* 0x000fe40000011602 */
[----:B------:R-:W-:-:S04]  /*0cb0*/  SEL R5, RZ, 0x1, !P0 ;  /* 0x00000001ff057807 */ /* 0x000fc80004000000 */
[----:B------:R-:W-:-:S04]  /*0cc0*/  LOP3.LUT R5, R5, 0x1, R14, 0xf8, !PT ;  /* 0x0000000105057812 */ /* 0x000fc800078ef80e */
[----:B------:R-:W-:-:S05]  /*0cd0*/  LOP3.LUT R5, R5, R2, RZ, 0xc0, !PT ;  /* 0x0000000205057212 */ /* 0x000fca00078ec0ff */
[----:B------:R-:W-:-:S05]  /*0ce0*/  IMAD.IADD R5, R14, 0x1, R5 ;  /* 0x000000010e057824 */ /* 0x000fca00078e0205 */
[----:B------:R-:W-:Y:S01]  /*0cf0*/  LOP3.LUT R0, R5, R0, RZ, 0xfc, !PT ;  /* 0x0000000005007212 */ /* 0x000fe200078efcff */
[----:B------:R-:W-:Y:S06]  /*0d00*/  BRA `(.L_x_257) ;  /* 0x0000000000107947 */ /* 0x000fec0003800000 */
.L_x_256:
[----:B------:R-:W-:-:S04]  /*0d10*/  LOP3.LUT R0, R0, 0x80000000, RZ, 0xc0, !PT ;  /* 0x8000000000007812 */ /* 0x000fc800078ec0ff */
[----:B------:R-:W-:Y:S01]  /*0d20*/  LOP3.LUT R0, R0, 0x7f800000, RZ, 0xfc, !PT ;  /* 0x7f80000000007812 */ /* 0x000fe200078efcff */
[----:B------:R-:W-:Y:S06]  /*0d30*/  BRA `(.L_x_257) ;  /* 0x0000000000047947 */ /* 0x000fec0003800000 */
.L_x_255:
[----:B------:R-:W-:-:S07]  /*0d40*/  LEA R0, R11, R0, 0x17 ;  /* 0x000000000b007211 */ /* 0x000fce00078eb8ff */
.L_x_257:
[----:B------:R-:W-:Y:S05]  /*0d50*/  BSYNC.RECONVERGENT B2 ;  /* 0x0000000000027941 */ /* 0x000fea0003800200 */
.L_x_254:
[----:B------:R-:W-:Y:S05]  /*0d60*/  BRA `(.L_x_258) ;  /* 0x0000000000207947 */ /* 0x000fea0003800000 */
.L_x_253:
[----:B------:R-:W-:-:S04]  /*0d70*/  LOP3.LUT R0, R5, 0x80000000, R2, 0x48, !PT ;  /* 0x8000000005007812 */ /* 0x000fc800078e4802 */
[----:B------:R-:W-:Y:S01]  /*0d80*/  LOP3.LUT R0, R0, 0x7f800000, RZ, 0xfc, !PT ;  /* 0x7f80000000007812 */ /* 0x000fe200078efcff */
[----:B------:R-:W-:Y:S06]  /*0d90*/  BRA `(.L_x_258) ;  /* 0x0000000000147947 */ /* 0x000fec0003800000 */
.L_x_252:
[----:B------:R-:W-:Y:S01]  /*0da0*/  LOP3.LUT R0, R5, 0x80000000, R2, 0x48, !PT ;  /* 0x8000000005007812 */ /* 0x000fe200078e4802 */
[----:B------:R-:W-:Y:S06]  /*0db0*/  BRA `(.L_x_258) ;  /* 0x00000000000c7947 */ /* 0x000fec0003800000 */
.L_x_251:
[----:B------:R-:W0:Y:S01]  /*0dc0*/  MUFU.RSQ R0, -QNAN ;  /* 0xffc0000000007908 */ /* 0x000e220000001400 */
[----:B------:R-:W-:Y:S05]  /*0dd0*/  BRA `(.L_x_258) ;  /* 0x0000000000047947 */ /* 0x000fea0003800000 */
.L_x_250:
[----:B------:R-:W-:-:S07]  /*0de0*/  FADD.FTZ R0, R2, R5 ;  /* 0x0000000502007221 */ /* 0x000fce0000010000 */
.L_x_258:
[----:B------:R-:W-:Y:S05]  /*0df0*/  BSYNC.RECONVERGENT B1 ;  /* 0x0000000000017941 */ /* 0x000fea0003800200 */
.L_x_248:
[----:B------:R-:W-:Y:S02]  /*0e00*/  HFMA2 R13, -RZ, RZ, 0, 0 ;  /* 0x00000000ff0d7431 */ /* 0x000fe400000001ff */
[----:B0-----:R-:W-:Y:S02]  /*0e10*/  IMAD.MOV.U32 R2, RZ, RZ, R0 ;  /* 0x000000ffff027224 */ /* 0x001fe400078e0000 */
[----:B------:R-:W-:Y:S05]  /*0e20*/  RET.REL.NODEC R12 `(_Z10poissonR2CP6float2S0_PfS1_ffii) ;  /* 0xfffffff00c747950 */ /* 0x000fea0003c3ffff */
.L_x_259:
        /* <DEDUP_REMOVED lines=13> */
.L_x_807:


//--------------------- .text._Z10div_pst_fdPfS_S_fffii --------------------------
	.section	.text._Z10div_pst_fdPfS_S_fffii,"ax",@progbits
	.align	128
        .global         _Z10div_pst_fdPfS_S_fffii
        .type           _Z10div_pst_fdPfS_S_fffii,@function
        .size           _Z10div_pst_fdPfS_S_fffii,(.L_x_808 - _Z10div_pst_fdPfS_S_fffii)
        .other          _Z10div_pst_fdPfS_S_fffii,@"STO_CUDA_ENTRY STV_DEFAULT"
_Z10div_pst_fdPfS_S_fffii:
.text._Z10div_pst_fdPfS_S_fffii:
[----:B------:R-:W-:Y:S01]  /*0000*/  LDC R1, c[0x0][0x37c] ;  /* 0x0000df00ff017b82 */ /* 0x000fe20000000800 */
[----:B------:R-:W0:Y:S07]  /*0010*/  S2R R10, SR_TID.X ;  /* 0x00000000000a7919 */ /* 0x000e2e0000002100 */
[----:B------:R-:W0:Y:S01]  /*0020*/  S2UR UR5, SR_CTAID.X ;  /* 0x00000000000579c3 */ /* 0x000e220000002500 */
[----:B------:R-:W1:Y:S01]  /*0030*/  LDCU UR8, c[0x0][0x3a4] ;  /* 0x00007480ff0877ac */ /* 0x000e620008000800 */
[----:B------:R-:W2:Y:S06]  /*0040*/  S2R R0, SR_TID.Y ;  /* 0x0000000000007919 */ /* 0x000eac0000002200 */
[----:B------:R-:W0:Y:S08]  /*0050*/  LDC R3, c[0x0][0x360] ;  /* 0x0000d800ff037b82 */ /* 0x000e300000000800 */
[----:B------:R-:W2:Y:S01]  /*0060*/  S2UR UR6, SR_CTAID.Y ;  /* 0x00000000000679c3 */ /* 0x000ea20000002600 */
[----:B-1----:R-:W-:-:S07]  /*0070*/  UIADD3 UR4, UPT, UPT, UR8, -0x1, URZ ;  /* 0xffffffff08047890 */ /* 0x002fce000fffe0ff */
[----:B------:R-:W2:Y:S08]  /*0080*/  LDC R7, c[0x0][0x364] ;  /* 0x0000d900ff077b82 */ /* 0x000eb00000000800 */
[----:B------:R-:W1:Y:S01]  /*0090*/  LDC.64 R12, c[0x0][0x388] ;  /* 0x0000e200ff0c7b82 */ /* 0x000e620000000a00 */
[----:B0-----:R-:W-:Y:S01]  /*00a0*/  IMAD R10, R3, UR5, R10 ;  /* 0x00000005030a7c24 */ /* 0x001fe2000f8e020a */
[----:B------:R-:W0:Y:S04]  /*00b0*/  LDCU UR5, c[0x0][0x3a8] ;  /* 0x00007500ff0577ac */ /* 0x000e280008000800 */
[----:B------:R-:W-:-:S02]  /*00c0*/  ISETP.NE.AND P0, PT, R10, UR4, PT ;  /* 0x000000040a007c0c */ /* 0x000fc4000bf05270 */
[----:B------:R-:W3:Y:S01]  /*00d0*/  LDC.64 R4, c[0x0][0x390] ;  /* 0x0000e400ff047b82 */ /* 0x000ee20000000a00 */
[----:B--2---:R-:W-:Y:S01]  /*00e0*/  IMAD R3, R7, UR6, R0 ;  /* 0x0000000607037c24 */ /* 0x004fe2000f8e0200 */
[----:B------:R-:W-:Y:S01]  /*00f0*/  IADD3 R0, PT, PT, R10, 0x1, RZ ;  /* 0x000000010a007810 */ /* 0x000fe20007ffe0ff */
[----:B------:R-:W2:Y:S05]  /*0100*/  LDCU.64 UR6, c[0x0][0x358] ;  /* 0x00006b00ff0677ac */ /* 0x000eaa0008000a00 */
[----:B------:R-:W4:Y:S01]  /*0110*/  LDC R21, c[0x0][0x39c] ;  /* 0x0000e700ff157b82 */ /* 0x000f220000000800 */
[----:B------:R-:W-:Y:S01]  /*0120*/  IMAD R7, R3, UR8, RZ ;  /* 0x0000000803077c24 */ /* 0x000fe2000f8e02ff */
[----:B------:R-:W-:-:S04]  /*0130*/  SEL R0, R0, RZ, P0 ;  /* 0x000000ff00007207 */ /* 0x000fc80000000000 */
[----:B------:R-:W-:Y:S01]  /*0140*/  IADD3 R2, PT, PT, R10, R7, RZ ;  /* 0x000000070a027210 */ /* 0x000fe20007ffe0ff */
[----:B------:R-:W-:-:S04]  /*0150*/  IMAD.IADD R15, R7, 0x1, R0 ;  /* 0x00000001070f7824 */ /* 0x000fc800078e0200 */
[----:B-1----:R-:W-:-:S04]  /*0160*/  IMAD.WIDE R8, R15, 0x4, R12 ;  /* 0x000000040f087825 */ /* 0x002fc800078e020c */
[----:B------:R-:W-:Y:S02]  /*0170*/  IMAD.WIDE R12, R2, 0x4, R12 ;  /* 0x00000004020c7825 */ /* 0x000fe400078e020c */
[----:B--2---:R1:W2:Y:S02]  /*0180*/  LDG.E R9, desc[UR6][R8.64] ;  /* 0x0000000608097981 */ /* 0x0042a4000c1e1900 */
[----:B---3--:R-:W-:-:S04]  /*0190*/  IMAD.WIDE R14, R15, 0x4, R4 ;  /* 0x000000040f0e7825 */ /* 0x008fc800078e0204 */
[----:B------:R-:W-:Y:S02]  /*01a0*/  IMAD.WIDE R16, R2, 0x4, R4 ;  /* 0x0000000402107825 */ /* 0x000fe400078e0204 */
[----:B------:R-:W2:Y:S04]  /*01b0*/  LDG.E R4, desc[UR6][R12.64] ;  /* 0x000000060c047981 */ /* 0x000ea8000c1e1900 */
[----:B------:R-:W3:Y:S04]  /*01c0*/  LDG.E R14, desc[UR6][R14.64] ;  /* 0x000000060e0e7981 */ /* 0x000ee8000c1e1900 */
[----:B------:R-:W3:Y:S01]  /*01d0*/  LDG.E R5, desc[UR6][R16.64] ;  /* 0x0000000610057981 */ /* 0x000ee2000c1e1900 */
[----:B----4-:R-:W4:Y:S01]  /*01e0*/  MUFU.RCP R6, R21 ;  /* 0x0000001500067308 */ /* 0x010f220000001000 */
[----:B0-----:R-:W-:-:S06]  /*01f0*/  UIADD3 UR4, UPT, UPT, UR5, -0x1, URZ ;  /* 0xffffffff05047890 */ /* 0x001fcc000fffe0ff */
[C---:B------:R-:W-:Y:S02]  /*0200*/  ISETP.NE.AND P1, PT, R3.reuse, UR4, PT ;  /* 0x0000000403007c0c */ /* 0x040fe4000bf25270 */
[----:B------:R-:W-:Y:S01]  /*0210*/  ISETP.NE.AND P2, PT, R3, RZ, PT ;  /* 0x000000ff0300720c */ /* 0x000fe20003f45270 */
[----:B----4-:R-:W-:-:S04]  /*0220*/  FFMA R19, R6, -R21, 1 ;  /* 0x3f80000006137423 */ /* 0x010fc80000000815 */
[----:B------:R-:W-:Y:S01]  /*0230*/  FFMA R19, R6, R19, R6 ;  /* 0x0000001306137223 */ /* 0x000fe20000000006 */
[C---:B------:R-:W-:Y:S01]  /*0240*/  VIADD R6, R3.reuse, 0x1 ;  /* 0x0000000103067836 */ /* 0x040fe20000000000 */
[----:B-1----:R-:W-:-:S04]  /*0250*/  SEL R8, R3, UR5, P2 ;  /* 0x0000000503087c07 */ /* 0x002fc80009000000 */
[----:B------:R-:W-:Y:S02]  /*0260*/  SEL R3, R6, RZ, P1 ;  /* 0x000000ff06037207 */ /* 0x000fe40000800000 */
[----:B------:R-:W-:Y:S01]  /*0270*/  ISETP.NE.AND P0, PT, R10, RZ, PT ;  /* 0x000000ff0a00720c */ /* 0x000fe20003f05270 */
[----:B------:R-:W-:Y:S01]  /*0280*/  BSSY.RECONVERGENT B0, `(.L_x_260) ;  /* 0x0000013000007945 */ /* 0x000fe20003800200 */
[----:B--2---:R-:W-:-:S04]  /*0290*/  FADD R0, R9, R4 ;  /* 0x0000000409007221 */ /* 0x004fc80000000000 */
[----:B------:R-:W-:Y:S01]  /*02a0*/  FMUL R0, R0, 0.5 ;  /* 0x3f00000000007820 */ /* 0x000fe20000400000 */
[----:B---3--:R-:W-:-:S04]  /*02b0*/  FADD R11, R14, -R5 ;  /* 0x800000050e0b7221 */ /* 0x008fc80000000000 */
[----:B------:R-:W-:-:S04]  /*02c0*/  FMUL R0, R0, R11 ;  /* 0x0000000b00007220 */ /* 0x000fc80000400000 */
[----:B------:R-:W0:Y:S01]  /*02d0*/  FCHK P1, R0, R21 ;  /* 0x0000001500007302 */ /* 0x000e220000020000 */
[----:B------:R-:W-:Y:S01]  /*02e0*/  FFMA R9, R0, R19, RZ ;  /* 0x0000001300097223 */ /* 0x000fe200000000ff */
[----:B------:R-:W-:-:S03]  /*02f0*/  IADD3 R11, PT, PT, R8, -0x1, RZ ;  /* 0xffffffff080b7810 */ /* 0x000fc60007ffe0ff */
[----:B------:R-:W-:Y:S01]  /*0300*/  FFMA R6, R9, -R21, R0 ;  /* 0x8000001509067223 */ /* 0x000fe20000000000 */
[----:B------:R-:W-:-:S03]  /*0310*/  IMAD R8, R3, UR8, R10 ;  /* 0x0000000803087c24 */ /* 0x000fc6000f8e020a */
[----:B------:R-:W-:Y:S01]  /*0320*/  FFMA R9, R19, R6, R9 ;  /* 0x0000000613097223 */ /* 0x000fe20000000009 */
[----:B------:R-:W-:Y:S01]  /*0330*/  IMAD R6, R11, UR8, R10 ;  /* 0x000000080b067c24 */ /* 0x000fe2000f8e020a */
[----:B------:R-:W-:Y:S01]  /*0340*/  SEL R10, R10, UR8, P0 ;  /* 0x000000080a0a7c07 */ /* 0x000fe20008000000 */
[----:B0-----:R-:W-:Y:S06]  /*0350*/  @!P1 BRA `(.L_x_261) ;  /* 0x0000000000149947 */ /* 0x001fec0003800000 */
[----:B------:R-:W0:Y:S01]  /*0360*/  LDCU UR4, c[0x0][0x39c] ;  /* 0x00007380ff0477ac */ /* 0x000e220008000800 */
[----:B------:R-:W-:Y:S01]  /*0370*/  MOV R12, 0x3a0 ;  /* 0x000003a0000c7802 */ /* 0x000fe20000000f00 */
[----:B0-----:R-:W-:-:S07]  /*0380*/  IMAD.U32 R3, RZ, RZ, UR4 ;  /* 0x00000004ff037e24 */ /* 0x001fce000f8e00ff */
[----:B------:R-:W-:Y:S05]  /*0390*/  CALL.REL.NOINC `($__internal_1_$__cuda_sm3x_div_rn_noftz_f32_slowpath) ;  /* 0x00000008000c7944 */ /* 0x000fea0003c00000 */
[----:B------:R-:W-:-:S07]  /*03a0*/  MOV R9, R0 ;  /* 0x0000000000097202 */ /* 0x000fce0000000f00 */
.L_x_261:
[----:B------:R-:W-:Y:S05]  /*03b0*/  BSYNC.RECONVERGENT B0 ;  /* 0x0000000000007941 */ /* 0x000fea0003800200 */
.L_x_260:
[----:B------:R-:W0:Y:S01]  /*03c0*/  LDCU.64 UR4, c[0x0][0x388] ;  /* 0x00007100ff0477ac */ /* 0x000e220008000a00 */
[----:B------:R-:W-:Y:S01]  /*03d0*/  SHF.R.S32.HI R0, RZ, 0x1f, R10 ;  /* 0x0000001fff007819 */ /* 0x000fe2000001140a */
[----:B------:R-:W1:Y:S01]  /*03e0*/  LDC R14, c[0x0][0x39c] ;  /* 0x0000e700ff0e7b82 */ /* 0x000e620000000800 */
[C---:B------:R-:W-:Y:S01]  /*03f0*/  IADD3 R10, P0, PT, R7.reuse, R10, RZ ;  /* 0x0000000a070a7210 */ /* 0x040fe20007f1e0ff */
[----:B------:R-:W2:Y:S03]  /*0400*/  LDCU.64 UR8, c[0x0][0x390] ;  /* 0x00007200ff0877ac */ /* 0x000ea60008000a00 */
[----:B------:R-:W-:Y:S01]  /*0410*/  LEA.HI.X.SX32 R7, R7, R0, 0x1, P0 ;  /* 0x0000000007077211 */ /* 0x000fe200000f0eff */
[----:B------:R-:W-:-:S03]  /*0420*/  IMAD.SHL.U32 R12, R10, 0x4, RZ ;  /* 0x000000040a0c7824 */ /* 0x000fc600078e00ff */
[----:B------:R-:W-:Y:S02]  /*0430*/  SHF.L.U64.HI R0, R10, 0x2, R7 ;  /* 0x000000020a007819 */ /* 0x000fe40000010207 */
[----:B0-----:R-:W-:-:S04]  /*0440*/  IADD3 R10, P0, PT, R12, UR4, RZ ;  /* 0x000000040c0a7c10 */ /* 0x001fc8000ff1e0ff */
[----:B------:R-:W-:Y:S02]  /*0450*/  IADD3.X R11, PT, PT, R0, UR5, RZ, P0, !PT ;  /* 0x00000005000b7c10 */ /* 0x000fe400087fe4ff */
[----:B--2---:R-:W-:-:S04]  /*0460*/  IADD3 R12, P1, PT, R12, UR8, RZ ;  /* 0x000000080c0c7c10 */ /* 0x004fc8000ff3e0ff */
[----:B------:R-:W-:Y:S01]  /*0470*/  IADD3.X R13, PT, PT, R0, UR9, RZ, P1, !PT ;  /* 0x00000009000d7c10 */ /* 0x000fe20008ffe4ff */
[----:B------:R-:W2:Y:S04]  /*0480*/  LDG.E R11, desc[UR6][R10.64+-0x4] ;  /* 0xfffffc060a0b7981 */ /* 0x000ea8000c1e1900 */
[----:B------:R-:W3:Y:S01]  /*0490*/  LDG.E R12, desc[UR6][R12.64+-0x4] ;  /* 0xfffffc060c0c7981 */ /* 0x000ee2000c1e1900 */
[----:B-1----:R-:W0:Y:S01]  /*04a0*/  MUFU.RCP R7, R14 ;  /* 0x0000000e00077308 */ /* 0x002e220000001000 */
[----:B------:R-:W-:Y:S01]  /*04b0*/  BSSY.RECONVERGENT B0, `(.L_x_262) ;  /* 0x0000011000007945 */ /* 0x000fe20003800200 */
[----:B0-----:R-:W-:Y:S01]  /*04c0*/  FFMA R16, R7, -R14, 1 ;  /* 0x3f80000007107423 */ /* 0x001fe2000000080e */
[----:B--2---:R-:W-:Y:S01]  /*04d0*/  FADD R0, R4, R11 ;  /* 0x0000000b04007221 */ /* 0x004fe20000000000 */
[----:B---3--:R-:W-:-:S03]  /*04e0*/  FADD R3, R5, -R12 ;  /* 0x8000000c05037221 */ /* 0x008fc60000000000 */
[----:B------:R-:W-:-:S04]  /*04f0*/  FMUL R0, R0, 0.5 ;  /* 0x3f00000000007820 */ /* 0x000fc80000400000 */
[----:B------:R-:W-:Y:S01]  /*0500*/  FMUL R3, R0, R3 ;  /* 0x0000000300037220 */ /* 0x000fe20000400000 */
[----:B------:R-:W-:-:S03]  /*0510*/  FFMA R0, R7, R16, R7 ;  /* 0x0000001007007223 */ /* 0x000fc60000000007 */
[----:B------:R-:W0:Y:S01]  /*0520*/  FCHK P0, R3, R14 ;  /* 0x0000000e03007302 */ /* 0x000e220000000000 */
[----:B------:R-:W-:-:S04]  /*0530*/  FFMA R10, R0, R3, RZ ;  /* 0x00000003000a7223 */ /* 0x000fc800000000ff */
[----:B------:R-:W-:-:S04]  /*0540*/  FFMA R7, R10, -R14, R3 ;  /* 0x8000000e0a077223 */ /* 0x000fc80000000003 */
[----:B------:R-:W-:Y:S01]  /*0550*/  FFMA R0, R0, R7, R10 ;  /* 0x0000000700007223 */ /* 0x000fe2000000000a */
[----:B0-----:R-:W-:Y:S06]  /*0560*/  @!P0 BRA `(.L_x_263) ;  /* 0x0000000000148947 */ /* 0x001fec0003800000 */
[----:B------:R-:W0:Y:S01]  /*0570*/  LDCU UR4, c[0x0][0x39c] ;  /* 0x00007380ff0477ac */ /* 0x000e220008000800 */
[----:B------:R-:W-:Y:S02]  /*0580*/  MOV R0, R3 ;  /* 0x0000000300007202 */ /* 0x000fe40000000f00 */
[----:B------:R-:W-:Y:S01]  /*0590*/  MOV R12, 0x5c0 ;  /* 0x000005c0000c7802 */ /* 0x000fe20000000f00 */
[----:B0-----:R-:W-:-:S07]  /*05a0*/  IMAD.U32 R3, RZ, RZ, UR4 ;  /* 0x00000004ff037e24 */ /* 0x001fce000f8e00ff */
[----:B------:R-:W-:Y:S05]  /*05b0*/  CALL.REL.NOINC `($__internal_1_$__cuda_sm3x_div_rn_noftz_f32_slowpath) ;  /* 0x0000000400847944 */ /* 0x000fea0003c00000 */
.L_x_263:
[----:B------:R-:W-:Y:S05]  /*05c0*/  BSYNC.RECONVERGENT B0 ;  /* 0x0000000000007941 */ /* 0x000fea0003800200 */
.L_x_262:
[----:B------:R-:W0:Y:S01]  /*05d0*/  LDC.64 R10, c[0x0][0x398] ;  /* 0x0000e600ff0a7b82 */ /* 0x000e220000000a00 */
[----:B------:R-:W-:Y:S01]  /*05e0*/  FADD R9, -R0, R9 ;  /* 0x0000000900097221 */ /* 0x000fe20000000100 */
[----:B------:R-:W-:Y:S01]  /*05f0*/  BSSY.RECONVERGENT B0, `(.L_x_264) ;  /* 0x0000010000007945 */ /* 0x000fe20003800200 */
[----:B0-----:R-:W0:Y:S02]  /*0600*/  MUFU.RCP R14, R11 ;  /* 0x0000000b000e7308 */ /* 0x001e240000001000 */
[----:B------:R-:W-:-:S06]  /*0610*/  FMUL R12, R9, R10 ;  /* 0x0000000a090c7220 */ /* 0x000fcc0000400000 */
[----:B------:R-:W1:Y:S01]  /*0620*/  FCHK P0, R12, R11 ;  /* 0x0000000b0c007302 */ /* 0x000e620000000000 */
[----:B0-----:R-:W-:-:S04]  /*0630*/  FFMA R3, R14, -R11, 1 ;  /* 0x3f8000000e037423 */ /* 0x001fc8000000080b */
[----:B------:R-:W-:-:S04]  /*0640*/  FFMA R0, R14, R3, R14 ;  /* 0x000000030e007223 */ /* 0x000fc8000000000e */
[----:B------:R-:W-:-:S04]  /*0650*/  FFMA R7, R0, R12, RZ ;  /* 0x0000000c00077223 */ /* 0x000fc800000000ff */
[----:B------:R-:W-:-:S04]  /*0660*/  FFMA R10, R7, -R11, R12 ;  /* 0x8000000b070a7223 */ /* 0x000fc8000000000c */
[----:B------:R-:W-:Y:S01]  /*0670*/  FFMA R7, R0, R10, R7 ;  /* 0x0000000a00077223 */ /* 0x000fe20000000007 */
[----:B-1----:R-:W-:Y:S06]  /*0680*/  @!P0 BRA `(.L_x_265) ;  /* 0x0000000000188947 */ /* 0x002fec0003800000 */
[----:B------:R-:W0:Y:S01]  /*0690*/  LDCU UR4, c[0x0][0x39c] ;  /* 0x00007380ff0477ac */ /* 0x000e220008000800 */
[----:B------:R-:W-:Y:S02]  /*06a0*/  MOV R0, R12 ;  /* 0x0000000c00007202 */ /* 0x000fe40000000f00 */
[----:B------:R-:W-:Y:S02]  /*06b0*/  MOV R12, 0x6e0 ;  /* 0x000006e0000c7802 */ /* 0x000fe40000000f00 */
[----:B0-----:R-:W-:-:S07]  /*06c0*/  MOV R3, UR4 ;  /* 0x0000000400037c02 */ /* 0x001fce0008000f00 */
[----:B------:R-:W-:Y:S05]  /*06d0*/  CALL.REL.NOINC `($__internal_1_$__cuda_sm3x_div_rn_noftz_f32_slowpath) ;  /* 0x00000004003c7944 */ /* 0x000fea0003c00000 */
[----:B------:R-:W-:-:S07]  /*06e0*/  IMAD.MOV.U32 R7, RZ, RZ, R0 ;  /* 0x000000ffff077224 */ /* 0x000fce00078e0000 */
.L_x_265:
[----:B------:R-:W-:Y:S05]  /*06f0*/  BSYNC.RECONVERGENT B0 ;  /* 0x0000000000007941 */ /* 0x000fea0003800200 */
.L_x_264:
[----:B------:R-:W0:Y:S08]  /*0700*/  LDC.64 R10, c[0x0][0x388] ;  /* 0x0000e200ff0a7b82 */ /* 0x000e300000000a00 */
[----:B------:R-:W1:Y:S08]  /*0710*/  LDC.64 R12, c[0x0][0x390] ;  /* 0x0000e400ff0c7b82 */ /* 0x000e700000000a00 */
[----:B------:R-:W2:Y:S01]  /*0720*/  LDC R15, c[0x0][0x3a0] ;  /* 0x0000e800ff0f7b82 */ /* 0x000ea20000000800 */
[----:B0-----:R-:W-:-:S06]  /*0730*/  IMAD.WIDE R10, R8, 0x4, R10 ;  /* 0x00000004080a7825 */ /* 0x001fcc00078e020a */
[----:B------:R-:W3:Y:S01]  /*0740*/  LDG.E R11, desc[UR6][R10.64] ;  /* 0x000000060a0b7981 */ /* 0x000ee2000c1e1900 */
[----:B-1----:R-:W-:-:S06]  /*0750*/  IMAD.WIDE R8, R8, 0x4, R12 ;  /* 0x0000000408087825 */ /* 0x002fcc00078e020c */
[----:B------:R-:W4:Y:S01]  /*0760*/  LDG.E R8, desc[UR6][R8.64] ;  /* 0x0000000608087981 */ /* 0x000f22000c1e1900 */
[----:B--2---:R-:W0:Y:S01]  /*0770*/  MUFU.RCP R12, R15 ;  /* 0x0000000f000c7308 */ /* 0x004e220000001000 */
[----:B------:R-:W-:Y:S01]  /*0780*/  BSSY.RECONVERGENT B0, `(.L_x_266) ;  /* 0x0000011000007945 */ /* 0x000fe20003800200 */
[----:B0-----:R-:W-:-:S04]  /*0790*/  FFMA R13, R12, -R15, 1 ;  /* 0x3f8000000c0d7423 */ /* 0x001fc8000000080f */
[----:B------:R-:W-:Y:S01]  /*07a0*/  FFMA R13, R12, R13, R12 ;  /* 0x0000000d0c0d7223 */ /* 0x000fe2000000000c */
[----:B---3--:R-:W-:-:S04]  /*07b0*/  FADD R0, R4, R11 ;  /* 0x0000000b04007221 */ /* 0x008fc80000000000 */
[----:B------:R-:W-:Y:S01]  /*07c0*/  FMUL R0, R0, 0.5 ;  /* 0x3f00000000007820 */ /* 0x000fe20000400000 */
[----:B----4-:R-:W-:-:S04]  /*07d0*/  FADD R3, -R5, R8 ;  /* 0x0000000805037221 */ /* 0x010fc80000000100 */
[----:B------:R-:W-:-:S04]  /*07e0*/  FMUL R0, R0, R3 ;  /* 0x0000000300007220 */ /* 0x000fc80000400000 */
[----:B------:R-:W0:Y:S01]  /*07f0*/  FCHK P0, R0, R15 ;  /* 0x0000000f00007302 */ /* 0x000e220000000000 */
[----:B------:R-:W-:-:S04]  /*0800*/  FFMA R3, R0, R13, RZ ;  /* 0x0000000d00037223 */ /* 0x000fc800000000ff */
[----:B------:R-:W-:-:S04]  /*0810*/  FFMA R8, R3, -R15, R0 ;  /* 0x8000000f03087223 */ /* 0x000fc80000000000 */
[----:B------:R-:W-:Y:S01]  /*0820*/  FFMA R8, R13, R8, R3 ;  /* 0x000000080d087223 */ /* 0x000fe20000000003 */
[----:B0-----:R-:W-:Y:S06]  /*0830*/  @!P0 BRA `(.L_x_267) ;  /* 0x0000000000148947 */ /* 0x001fec0003800000 */
[----:B------:R-:W0:Y:S01]  /*0840*/  LDCU UR4, c[0x0][0x3a0] ;  /* 0x00007400ff0477ac */ /* 0x000e220008000800 */
[----:B------:R-:W-:Y:S02]  /*0850*/  MOV R12, 0x880 ;  /* 0x00000880000c7802 */ /* 0x000fe40000000f00 */
[----:B0-----:R-:W-:-:S07]  /*0860*/  MOV R3, UR4 ;  /* 0x0000000400037c02 */ /* 0x001fce0008000f00 */
[----:B------:R-:W-:Y:S05]  /*0870*/  CALL.REL.NOINC `($__internal_1_$__cuda_sm3x_div_rn_noftz_f32_slowpath) ;  /* 0x0000000000d47944 */ /* 0x000fea0003c00000 */
[----:B------:R-:W-:-:S07]  /*0880*/  MOV R8, R0 ;  /* 0x0000000000087202 */ /* 0x000fce0000000f00 */
.L_x_267:
[----:B------:R-:W-:Y:S05]  /*0890*/  BSYNC.RECONVERGENT B0 ;  /* 0x0000000000007941 */ /* 0x000fea0003800200 */
.L_x_266:
[----:B------:R-:W0:Y:S08]  /*08a0*/  LDC.64 R10, c[0x0][0x388] ;  /* 0x0000e200ff0a7b82 */ /* 0x000e300000000a00 */
[----:B------:R-:W1:Y:S01]  /*08b0*/  LDC.64 R12, c[0x0][0x390] ;  /* 0x0000e400ff0c7b82 */ /* 0x000e620000000a00 */
[----:B0-----:R-:W-:-:S06]  /*08c0*/  IMAD.WIDE R10, R6, 0x4, R10 ;  /* 0x00000004060a7825 */ /* 0x001fcc00078e020a */
[----:B------:R-:W2:Y:S01]  /*08d0*/  LDG.E R11, desc[UR6][R10.64] ;  /* 0x000000060a0b7981 */ /* 0x000ea2000c1e1900 */
[----:B-1----:R-:W-:Y:S02]  /*08e0*/  IMAD.WIDE R12, R6, 0x4, R12 ;  /* 0x00000004060c7825 */ /* 0x002fe400078e020c */
[----:B------:R-:W0:Y:S04]  /*08f0*/  LDC R6, c[0x0][0x3a0] ;  /* 0x0000e800ff067b82 */ /* 0x000e280000000800 */
[----:B------:R-:W3:Y:S01]  /*0900*/  LDG.E R12, desc[UR6][R12.64] ;  /* 0x000000060c0c7981 */ /* 0x000ee2000c1e1900 */
[----:B0-----:R-:W0:Y:S01]  /*0910*/  MUFU.RCP R3, R6 ;  /* 0x0000000600037308 */ /* 0x001e220000001000 */
[----:B------:R-:W-:Y:S01]  /*0920*/  BSSY.RECONVERGENT B0, `(.L_x_268) ;  /* 0x0000012000007945 */ /* 0x000fe20003800200 */
[----:B0-----:R-:W-:-:S04]  /*0930*/  FFMA R0, R3, -R6, 1 ;  /* 0x3f80000003007423 */ /* 0x001fc80000000806 */
[----:B------:R-:W-:Y:S01]  /*0940*/  FFMA R0, R3, R0, R3 ;  /* 0x0000000003007223 */ /* 0x000fe20000000003 */
[----:B--2---:R-:W-:-:S04]  /*0950*/  FADD R4, R4, R11 ;  /* 0x0000000b04047221 */ /* 0x004fc80000000000 */
[----:B------:R-:W-:Y:S01]  /*0960*/  FMUL R4, R4, 0.5 ;  /* 0x3f00000004047820 */ /* 0x000fe20000400000 */
[----:B---3--:R-:W-:-:S04]  /*0970*/  FADD R5, R5, -R12 ;  /* 0x8000000c05057221 */ /* 0x008fc80000000000 */
[----:B------:R-:W-:-:S04]  /*0980*/  FMUL R5, R4, R5 ;  /* 0x0000000504057220 */ /* 0x000fc80000400000 */
[----:B------:R-:W0:Y:S01]  /*0990*/  FCHK P0, R5, R6 ;  /* 0x0000000605007302 */ /* 0x000e220000000000 */
[----:B------:R-:W-:-:S04]  /*09a0*/  FFMA R4, R0, R5, RZ ;  /* 0x0000000500047223 */ /* 0x000fc800000000ff */
[----:B------:R-:W-:-:S04]  /*09b0*/  FFMA R3, R4, -R6, R5 ;  /* 0x8000000604037223 */ /* 0x000fc80000000005 */
[----:B------:R-:W-:Y:S01]  /*09c0*/  FFMA R3, R0, R3, R4 ;  /* 0x0000000300037223 */ /* 0x000fe20000000004 */
[----:B0-----:R-:W-:Y:S06]  /*09d0*/  @!P0 BRA `(.L_x_269) ;  /* 0x0000000000188947 */ /* 0x001fec0003800000 */
[----:B------:R-:W0:Y:S01]  /*09e0*/  LDCU UR4, c[0x0][0x3a0] ;  /* 0x00007400ff0477ac */ /* 0x000e220008000800 */
[----:B------:R-:W-:Y:S01]  /*09f0*/  IMAD.MOV.U32 R0, RZ, RZ, R5 ;  /* 0x000000ffff007224 */ /* 0x000fe200078e0005 */
[----:B------:R-:W-:Y:S02]  /*0a00*/  MOV R12, 0xa30 ;  /* 0x00000a30000c7802 */ /* 0x000fe40000000f00 */
[----:B0-----:R-:W-:-:S07]  /*0a10*/  MOV R3, UR4 ;  /* 0x0000000400037c02 */ /* 0x001fce0008000f00 */
[----:B------:R-:W-:Y:S05]  /*0a20*/  CALL.REL.NOINC `($__internal_1_$__cuda_sm3x_div_rn_noftz_f32_slowpath) ;  /* 0x0000000000687944 */ /* 0x000fea0003c00000 */
[----:B------:R-:W-:-:S07]  /*0a30*/  MOV R3, R0 ;  /* 0x0000000000037202 */ /* 0x000fce0000000f00 */
.L_x_269:
[----:B------:R-:W-:Y:S05]  /*0a40*/  BSYNC.RECONVERGENT B0 ;  /* 0x0000000000007941 */ /* 0x000fea0003800200 */
.L_x_268:
[----:B------:R-:W0:Y:S01]  /*0a50*/  LDC R5, c[0x0][0x3a0] ;  /* 0x0000e800ff057b82 */ /* 0x000e220000000800 */
[----:B------:R-:W1:Y:S01]  /*0a60*/  LDCU UR4, c[0x0][0x398] ;  /* 0x00007300ff0477ac */ /* 0x000e620008000800 */
[----:B------:R-:W-:Y:S01]  /*0a70*/  FADD R3, -R3, R8 ;  /* 0x0000000803037221 */ /* 0x000fe20000000100 */
[----:B------:R-:W-:Y:S03]  /*0a80*/  BSSY.RECONVERGENT B0, `(.L_x_270) ;  /* 0x000000f000007945 */ /* 0x000fe60003800200 */
[----:B-1----:R-:W-:Y:S01]  /*0a90*/  FMUL R6, R3, UR4 ;  /* 0x0000000403067c20 */ /* 0x002fe20008400000 */
[----:B0-----:R-:W0:Y:S08]  /*0aa0*/  MUFU.RCP R0, R5 ;  /* 0x0000000500007308 */ /* 0x001e300000001000 */
        /* <DEDUP_REMOVED lines=8> */
[----:B------:R-:W-:Y:S01]  /*0b30*/  IMAD.MOV.U32 R0, RZ, RZ, R6 ;  /* 0x000000ffff007224 */ /* 0x000fe200078e0006 */
[----:B------:R-:W-:Y:S02]  /*0b40*/  MOV R12, 0xb70 ;  /* 0x00000b70000c7802 */ /* 0x000fe40000000f00 */
[----:B0-----:R-:W-:-:S07]  /*0b50*/  MOV R3, UR4 ;  /* 0x0000000400037c02 */ /* 0x001fce0008000f00 */
[----:B------:R-:W-:Y:S05]  /*0b60*/  CALL.REL.NOINC `($__internal_1_$__cuda_sm3x_div_rn_noftz_f32_slowpath) ;  /* 0x0000000000187944 */ /* 0x000fea0003c00000 */
.L_x_271:
[----:B------:R-:W-:Y:S05]  /*0b70*/  BSYNC.RECONVERGENT B0 ;  /* 0x0000000000007941 */ /* 0x000fea0003800200 */
.L_x_270:
[----:B------:R-:W0:Y:S01]  /*0b80*/  LDC.64 R4, c[0x0][0x380] ;  /* 0x0000e000ff047b82 */ /* 0x000e220000000a00 */
[----:B------:R-:W-:Y:S01]  /*0b90*/  FADD R7, R0, R7 ;  /* 0x0000000700077221 */ /* 0x000fe20000000000 */
[----:B0-----:R-:W-:-:S05]  /*0ba0*/  IMAD.WIDE R2, R2, 0x4, R4 ;  /* 0x0000000402027825 */ /* 0x001fca00078e0204 */
[----:B------:R-:W-:Y:S01]  /*0bb0*/  STG.E desc[UR6][R2.64], R7 ;  /* 0x0000000702007986 */ /* 0x000fe2000c101906 */
[----:B------:R-:W-:Y:S05]  /*0bc0*/  EXIT ;  /* 0x000000000000794d */ /* 0x000fea0003800000 */
        .weak           $__internal_1_$__cuda_sm3x_div_rn_noftz_f32_slowpath
        .type           $__internal_1_$__cuda_sm3x_div_rn_noftz_f32_slowpath,@function
        .size           $__internal_1_$__cuda_sm3x_div_rn_noftz_f32_slowpath,(.L_x_808 - $__internal_1_$__cuda_sm3x_div_rn_noftz_f32_slowpath)
$__internal_1_$__cuda_sm3x_div_rn_noftz_f32_slowpath:
        /* <DEDUP_REMOVED lines=29> */
[----:B------:R-:W-:Y:S01]  /*0da0*/  @P0 MOV R11, RZ ;  /* 0x000000ff000b0202 */ /* 0x000fe20000000f00 */
[----:B------:R-:W-:Y:S02]  /*0db0*/  @!P0 IMAD.MOV.U32 R11, RZ, RZ, -0x40 ;  /* 0xffffffc0ff0b8424 */ /* 0x000fe400078e00ff */
[----:B------:R-:W-:Y:S01]  /*0dc0*/  @!P0 FFMA R0, R0, 1.84467440737095516160e+19, RZ ;  /* 0x5f80000000008823 */ /* 0x000fe200000000ff */
[----:B------:R-:W-:Y:S02]  /*0dd0*/  @!P1 FFMA R3, R3, 1.84467440737095516160e+19, RZ ;  /* 0x5f80000003039823 */ /* 0x000fe400000000ff */
[----:B------:R-:W-:-:S07]  /*0de0*/  @!P1 IADD3 R11, PT, PT, R11, 0x40, RZ ;  /* 0x000000400b0b9810 */ /* 0x000fce0007ffe0ff */
.L_x_273:
[----:B------:R-:W-:Y:S01]  /*0df0*/  LEA R14, R13, 0xc0800000, 0x17 ;  /* 0xc08000000d0e7811 */ /* 0x000fe200078eb8ff */
[----:B------:R-:W-:Y:S03]  /*0e00*/  BSSY.RECONVERGENT B2, `(.L_x_278) ;  /* 0x0000036000027945 */ /* 0x000fe60003800200 */
[----:B------:R-:W-:Y:S01]  /*0e10*/  IADD3 R15, PT, PT, -R14, R3, RZ ;  /* 0x000000030e0f7210 */ /* 0x000fe20007ffe1ff */
[----:B------:R-:W-:-:S03]  /*0e20*/  VIADD R14, R16, 0xffffff81 ;  /* 0xffffff81100e7836 */ /* 0x000fc60000000000 */
[----:B------:R-:W0:Y:S01]  /*0e30*/  MUFU.RCP R3, R15 ;  /* 0x0000000f00037308 */ /* 0x000e220000001000 */
[----:B------:R-:W-:Y:S01]  /*0e40*/  FADD.FTZ R17, -R15, -RZ ;  /* 0x800000ff0f117221 */ /* 0x000fe20000010100 */
[C---:B------:R-:W-:Y:S01]  /*0e50*/  IMAD R0, R14.reuse, -0x800000, R0 ;  /* 0xff8000000e007824 */ /* 0x040fe200078e0200 */
[----:B------:R-:W-:-:S04]  /*0e60*/  IADD3 R14, PT, PT, R14, 0x7f, -R13 ;  /* 0x0000007f0e0e7810 */ /* 0x000fc80007ffe80d */
[----:B------:R-:W-:Y:S01]  /*0e70*/  IADD3 R14, PT, PT, R14, R11, RZ ;  /* 0x0000000b0e0e7210 */ /* 0x000fe20007ffe0ff */
[----:B0-----:R-:W-:-:S04]  /*0e80*/  FFMA R16, R3, R17, 1 ;  /* 0x3f80000003107423 */ /* 0x001fc80000000011 */
[----:B------:R-:W-:-:S04]  /*0e90*/  FFMA R3, R3, R16, R3 ;  /* 0x0000001003037223 */ /* 0x000fc80000000003 */
[----:B------:R-:W-:-:S04]  /*0ea0*/  FFMA R16, R0, R3, RZ ;  /* 0x0000000300107223 */ /* 0x000fc800000000ff */
[----:B------:R-:W-:-:S04]  /*0eb0*/  FFMA R18, R17, R16, R0 ;  /* 0x0000001011127223 */ /* 0x000fc80000000000 */
[----:B------:R-:W-:-:S04]  /*0ec0*/  FFMA R18, R3, R18, R16 ;  /* 0x0000001203127223 */ /* 0x000fc80000000010 */
[----:B------:R-:W-:-:S04]  /*0ed0*/  FFMA R17, R17, R18, R0 ;  /* 0x0000001211117223 */ /* 0x000fc80000000000 */
[----:B------:R-:W-:-:S05]  /*0ee0*/  FFMA R0, R3, R17, R18 ;  /* 0x0000001103007223 */ /* 0x000fca0000000012 */
[----:B------:R-:W-:-:S04]  /*0ef0*/  SHF.R.U32.HI R13, RZ, 0x17, R0 ;  /* 0x00000017ff0d7819 */ /* 0x000fc80000011600 */
[----:B------:R-:W-:-:S04]  /*0f00*/  LOP3.LUT R13, R13, 0xff, RZ, 0xc0, !PT ;  /* 0x000000ff0d0d7812 */ /* 0x000fc800078ec0ff */
[----:B------:R-:W-:-:S05]  /*0f10*/  IADD3 R15, PT, PT, R13, R14, RZ ;  /* 0x0000000e0d0f7210 */ /* 0x000fca0007ffe0ff */
[----:B------:R-:W-:-:S05]  /*0f20*/  VIADD R11, R15, 0xffffffff ;  /* 0xffffffff0f0b7836 */ /* 0x000fca0000000000 */
        /* <DEDUP_REMOVED lines=10> */
[----:B------:R-:W-:Y:S01]  /*0fd0*/  IADD3 R16, PT, PT, R15, 0x20, RZ ;  /* 0x000000200f107810 */ /* 0x000fe20007ffe0ff */
[-CC-:B------:R-:W-:Y:S01]  /*0fe0*/  FFMA.RM R14, R3, R17.reuse, R18.reuse ;  /* 0x00000011030e7223 */ /* 0x180fe20000004012 */
[----:B------:R-:W-:Y:S02]  /*0ff0*/  ISETP.NE.AND P2, PT, R15, RZ, PT ;  /* 0x000000ff0f00720c */ /* 0x000fe40003f45270 */
[----:B------:R-:W-:Y:S01]  /*1000*/  LOP3.LUT R13, R11, 0x7fffff, RZ, 0xc0, !PT ;  /* 0x007fffff0b0d7812 */ /* 0x000fe200078ec0ff */
[----:B------:R-:W-:Y:S01]  /*1010*/  FFMA.RP R11, R3, R17, R18 ;  /* 0x00000011030b7223 */ /* 0x000fe20000008012 */
[----:B------:R-:W-:Y:S02]  /*1020*/  ISETP.NE.AND P1, PT, R15, RZ, PT ;  /* 0x000000ff0f00720c */ /* 0x000fe40003f25270 */
[----:B------:R-:W-:Y:S02]  /*1030*/  LOP3.LUT R13, R13, 0x800000, RZ, 0xfc, !PT ;  /* 0x008000000d0d7812 */ /* 0x000fe400078efcff */
[----:B------:R-:W-:-:S02]  /*1040*/  IADD3 R3, PT, PT, -R15, RZ, RZ ;  /* 0x000000ff0f037210 */ /* 0x000fc40007ffe1ff */
[----:B------:R-:W-:Y:S02]  /*1050*/  SHF.L.U32 R16, R13, R16, RZ ;  /* 0x000000100d107219 */ /* 0x000fe400000006ff */
[----:B------:R-:W-:Y:S02]  /*1060*/  FSETP.NEU.FTZ.AND P0, PT, R11, R14, PT ;  /* 0x0000000e0b00720b */ /* 0x000fe40003f1d000 */
[----:B------:R-:W-:Y:S02]  /*1070*/  SEL R14, R3, RZ, P2 ;  /* 0x000000ff030e7207 */ /* 0x000fe40001000000 */
[----:B------:R-:W-:Y:S02]  /*1080*/  ISETP.NE.AND P1, PT, R16, RZ, P1 ;  /* 0x000000ff1000720c */ /* 0x000fe40000f25270 */
[----:B------:R-:W-:Y:S02]  /*1090*/  SHF.R.U32.HI R14, RZ, R14, R13 ;  /* 0x0000000eff0e7219 */ /* 0x000fe4000001160d */
[----:B------:R-:W-:-:S02]  /*10a0*/  PLOP3.LUT P0, PT, P0, P1, PT, 0xf8, 0x8f ;  /* 0x00000000008f781c */ /* 0x000fc40000703f70 */
[----:B------:R-:W-:Y:S02]  /*10b0*/  SHF.R.U32.HI R16, RZ, 0x1, R14 ;  /* 0x00000001ff107819 */ /* 0x000fe4000001160e */
[----:B------:R-:W-:-:S04]  /*10c0*/  SEL R3, RZ, 0x1, !P0 ;  /* 0x00000001ff037807 */ /* 0x000fc80004000000 */
[----:B------:R-:W-:-:S04]  /*10d0*/  LOP3.LUT R3, R3, 0x1, R16, 0xf8, !PT ;  /* 0x0000000103037812 */ /* 0x000fc800078ef810 */
[----:B------:R-:W-:-:S05]  /*10e0*/  LOP3.LUT R3, R3, R14, RZ, 0xc0, !PT ;  /* 0x0000000e03037212 */ /* 0x000fca00078ec0ff */
[----:B------:R-:W-:-:S05]  /*10f0*/  IMAD.IADD R3, R16, 0x1, R3 ;  /* 0x0000000110037824 */ /* 0x000fca00078e0203 */
[----:B------:R-:W-:Y:S01]  /*1100*/  LOP3.LUT R0, R3, R0, RZ, 0xfc, !PT ;  /* 0x0000000003007212 */ /* 0x000fe200078efcff */
[----:B------:R-:W-:Y:S06]  /*1110*/  BRA `(.L_x_281) ;  /* 0x0000000000107947 */ /* 0x000fec0003800000 */
.L_x_280:
[----:B------:R-:W-:-:S04]  /*1120*/  LOP3.LUT R0, R0, 0x80000000, RZ, 0xc0, !PT ;  /* 0x8000000000007812 */ /* 0x000fc800078ec0ff */
[----:B------:R-:W-:Y:S01]  /*1130*/  LOP3.LUT R0, R0, 0x7f800000, RZ, 0xfc, !PT ;  /* 0x7f80000000007812 */ /* 0x000fe200078efcff */
[----:B------:R-:W-:Y:S06]  /*1140*/  BRA `(.L_x_281) ;  /* 0x0000000000047947 */ /* 0x000fec0003800000 */
.L_x_279:
[----:B------:R-:W-:-:S07]  /*1150*/  LEA R0, R14, R0, 0x17 ;  /* 0x000000000e007211 */ /* 0x000fce00078eb8ff */
.L_x_281:
[----:B------:R-:W-:Y:S05]  /*1160*/  BSYNC.RECONVERGENT B2 ;  /* 0x0000000000027941 */ /* 0x000fea0003800200 */
.L_x_278:
[----:B------:R-:W-:Y:S05]  /*1170*/  BRA `(.L_x_282) ;  /* 0x0000000000207947 */ /* 0x000fea0003800000 */
.L_x_277:
[----:B------:R-:W-:-:S04]  /*1180*/  LOP3.LUT R0, R3, 0x80000000, R0, 0x48, !PT ;  /* 0x8000000003007812 */ /* 0x000fc800078e4800 */
[----:B------:R-:W-:Y:S01]  /*1190*/  LOP3.LUT R0, R0, 0x7f800000, RZ, 0xfc, !PT ;  /* 0x7f80000000007812 */ /* 0x000fe200078efcff */
[----:B------:R-:W-:Y:S06]  /*11a0*/  BRA `(.L_x_282) ;  /* 0x0000000000147947 */ /* 0x000fec0003800000 */
.L_x_276:
[----:B------:R-:W-:Y:S01]  /*11b0*/  LOP3.LUT R0, R3, 0x80000000, R0, 0x48, !PT ;  /* 0x8000000003007812 */ /* 0x000fe200078e4800 */
[----:B------:R-:W-:Y:S06]  /*11c0*/  BRA `(.L_x_282) ;  /* 0x00000000000c7947 */ /* 0x000fec0003800000 */
.L_x_275:
[----:B------:R-:W0:Y:S01]  /*11d0*/  MUFU.RSQ R0, -QNAN ;  /* 0xffc0000000007908 */ /* 0x000e220000001400 */
[----:B------:R-:W-:Y:S05]  /*11e0*/  BRA `(.L_x_282) ;  /* 0x0000000000047947 */ /* 0x000fea0003800000 */
.L_x_274:
[----:B------:R-:W-:-:S07]  /*11f0*/  FADD.FTZ R0, R0, R3 ;  /* 0x0000000300007221 */ /* 0x000fce0000010000 */
.L_x_282:
[----:B------:R-:W-:Y:S05]  /*1200*/  BSYNC.RECONVERGENT B1 ;  /* 0x0000000000017941 */ /* 0x000fea0003800200 */
.L_x_272:
[----:B------:R-:W-:-:S04]  /*1210*/  HFMA2 R13, -RZ, RZ, 0, 0 ;  /* 0x00000000ff0d7431 */ /* 0x000fc800000001ff */
[----:B0-----:R-:W-:Y:S05]  /*1220*/  RET.REL.NODEC R12 `(_Z10div_pst_fdPfS_S_fffii) ;  /* 0xffffffec0c747950 */ /* 0x001fea0003c3ffff */
.L_x_283:
        /* <DEDUP_REMOVED lines=13> */
.L_x_808:


//--------------------- .text._Z10fftR2C_lapP6float2S0_PfS1_ii --------------------------
	.section	.text._Z10fftR2C_lapP6float2S0_PfS1_ii,"ax",@progbits
	.align	128
        .global         _Z10fftR2C_lapP6float2S0_PfS1_ii
        .type           _Z10fftR2C_lapP6float2S0_PfS1_ii,@function
        .size           _Z10fftR2C_lapP6float2S0_PfS1_ii,(.L_x_809 - _Z10fftR2C_lapP6float2S0_PfS1_ii)
        .other          _Z10fftR2C_lapP6float2S0_PfS1_ii,@"STO_CUDA_ENTRY STV_DEFAULT"
_Z10fftR2C_lapP6float2S0_PfS1_ii:
.text._Z10fftR2C_lapP6float2S0_PfS1_ii:
        /* <DEDUP_REMOVED lines=16> */
[----:B------:R-:W1:Y:S01]  /*0100*/  LDCU.64 UR6, c[0x0][0x358] ;  /* 0x00006b00ff0677ac */ /* 0x000e620008000a00 */
[----:B------:R-:W-:-:S04]  /*0110*/  IMAD R6, R9, UR4, R9 ;  /* 0x0000000409067c24 */ /* 0x000fc8000f8e0209 */
[----:B------:R-:W-:Y:S02]  /*0120*/  IMAD.IADD R6, R7, 0x1, R6 ;  /* 0x0000000107067824 */ /* 0x000fe400078e0206 */
[----:B------:R-:W2:Y:S08]  /*0130*/  LDC.64 R2, c[0x0][0x390] ;  /* 0x0000e400ff027b82 */ /* 0x000eb00000000a00 */
[----:B------:R-:W3:Y:S01]  /*0140*/  LDC.64 R4, c[0x0][0x380] ;  /* 0x0000e000ff047b82 */ /* 0x000ee20000000a00 */
[----:B0-----:R-:W-:-:S06]  /*0150*/  IMAD.WIDE.U32 R10, R9, 0x4, R10 ;  /* 0x00000004090a7825 */ /* 0x001fcc00078e000a */
[----:B-1----:R-:W4:Y:S01]  /*0160*/  LDG.E R10, desc[UR6][R10.64] ;  /* 0x000000060a0a7981 */ /* 0x002f22000c1e1900 */
[----:B--2---:R-:W-:-:S06]  /*0170*/  IMAD.WIDE R2, R7, 0x4, R2 ;  /* 0x0000000407027825 */ /* 0x004fcc00078e0202 */
[----:B------:R-:W2:Y:S01]  /*0180*/  LDG.E R2, desc[UR6][R2.64] ;  /* 0x0000000602027981 */ /* 0x000ea2000c1e1900 */
[----:B---3--:R-:W-:-:S06]  /*0190*/  IMAD.WIDE R4, R6, 0x8, R4 ;  /* 0x0000000806047825 */ /* 0x008fcc00078e0204 */
[----:B------:R-:W3:Y:S01]  /*01a0*/  LDG.E.64 R4, desc[UR6][R4.64] ;  /* 0x0000000604047981 */ /* 0x000ee2000c1e1b00 */
[----:B------:R-:W-:-:S04]  /*01b0*/  I2FP.F32.S32 R7, UR8 ;  /* 0x0000000800077c45 */ /* 0x000fc80008201400 */
[----:B------:R-:W0:Y:S01]  /*01c0*/  MUFU.RCP R12, R7 ;  /* 0x00000007000c7308 */ /* 0x000e220000001000 */
[----:B------:R-:W-:Y:S01]  /*01d0*/  BSSY.RECONVERGENT B0, `(.L_x_284) ;  /* 0x000000f000007945 */ /* 0x000fe20003800200 */
[----:B----4-:R-:W-:-:S04]  /*01e0*/  FMUL R9, R10, R10 ;  /* 0x0000000a0a097220 */ /* 0x010fc80000400000 */
[----:B--2---:R-:W-:Y:S01]  /*01f0*/  FFMA R8, R2, R2, R9 ;  /* 0x0000000202087223 */ /* 0x004fe20000000009 */
[----:B0-----:R-:W-:-:S03]  /*0200*/  FFMA R9, -R7, R12, 1 ;  /* 0x3f80000007097423 */ /* 0x001fc6000000010c */
[----:B---3--:R-:W-:-:S04]  /*0210*/  FMUL R0, R4, -R8 ;  /* 0x8000000804007220 */ /* 0x008fc80000400000 */
[----:B------:R-:W0:Y:S01]  /*0220*/  FCHK P0, R0, R7 ;  /* 0x0000000700007302 */ /* 0x000e220000000000 */
[----:B------:R-:W-:-:S04]  /*0230*/  FFMA R9, R12, R9, R12 ;  /* 0x000000090c097223 */ /* 0x000fc8000000000c */
[----:B------:R-:W-:-:S04]  /*0240*/  FFMA R10, R0, R9, RZ ;  /* 0x00000009000a7223 */ /* 0x000fc800000000ff */
[----:B------:R-:W-:-:S04]  /*0250*/  FFMA R2, -R7, R10, R0 ;  /* 0x0000000a07027223 */ /* 0x000fc80000000100 */
[----:B------:R-:W-:Y:S01]  /*0260*/  FFMA R10, R9, R2, R10 ;  /* 0x00000002090a7223 */ /* 0x000fe2000000000a */
[----:B0-----:R-:W-:Y:S06]  /*0270*/  @!P0 BRA `(.L_x_285) ;  /* 0x0000000000108947 */ /* 0x001fec0003800000 */
[----:B------:R-:W-:Y:S01]  /*0280*/  IMAD.MOV.U32 R3, RZ, RZ, R7 ;  /* 0x000000ffff037224 */ /* 0x000fe200078e0007 */
[----:B------:R-:W-:-:S07]  /*0290*/  MOV R10, 0x2b0 ;  /* 0x000002b0000a7802 */ /* 0x000fce0000000f00 */
[----:B------:R-:W-:Y:S05]  /*02a0*/  CALL.REL.NOINC `($__internal_2_$__cuda_sm3x_div_rn_noftz_f32_slowpath) ;  /* 0x0000000000d87944 */ /* 0x000fea0003c00000 */
[----:B------:R-:W-:-:S07]  /*02b0*/  MOV R10, R0 ;  /* 0x00000000000a7202 */ /* 0x000fce0000000f00 */
.L_x_285:
[----:B------:R-:W-:Y:S05]  /*02c0*/  BSYNC.RECONVERGENT B0 ;  /* 0x0000000000007941 */ /* 0x000fea0003800200 */
.L_x_284:
        /* <DEDUP_REMOVED lines=12> */
[----:B------:R-:W-:Y:S01]  /*0390*/  MOV R10, 0x3c0 ;  /* 0x000003c0000a7802 */ /* 0x000fe20000000f00 */
[----:B------:R-:W-:-:S07]  /*03a0*/  IMAD.MOV.U32 R3, RZ, RZ, R9 ;  /* 0x000000ffff037224 */ /* 0x000fce00078e0009 */
[----:B------:R-:W-:Y:S05]  /*03b0*/  CALL.REL.NOINC `($__internal_2_$__cuda_sm3x_div_rn_noftz_f32_slowpath) ;  /* 0x0000000000947944 */ /* 0x000fea0003c00000 */
[----:B------:R-:W-:-:S07]  /*03c0*/  MOV R2, R0 ;  /* 0x0000000000027202 */ /* 0x000fce0000000f00 */
.L_x_287:
[----:B------:R-:W-:Y:S05]  /*03d0*/  BSYNC.RECONVERGENT B0 ;  /* 0x0000000000007941 */ /* 0x000fea0003800200 */
.L_x_286:
[----:B------:R-:W0:Y:S01]  /*03e0*/  MUFU.RCP R0, R7 ;  /* 0x0000000700007308 */ /* 0x000e220000001000 */
[----:B------:R-:W1:Y:S01]  /*03f0*/  LDC.64 R10, c[0x0][0x388] ;  /* 0x0000e200ff0a7b82 */ /* 0x000e620000000a00 */
[----:B------:R-:W-:Y:S01]  /*0400*/  FMUL R8, R5, -R8 ;  /* 0x8000000805087220 */ /* 0x000fe20000400000 */
[----:B------:R-:W-:Y:S05]  /*0410*/  BSSY.RECONVERGENT B0, `(.L_x_288) ;  /* 0x000000e000007945 */ /* 0x000fea0003800200 */
        /* <DEDUP_REMOVED lines=9> */
[----:B------:R-:W-:Y:S01]  /*04b0*/  MOV R10, 0x4e0 ;  /* 0x000004e0000a7802 */ /* 0x000fe20000000f00 */
[----:B------:R-:W-:-:S07]  /*04c0*/  IMAD.MOV.U32 R3, RZ, RZ, R7 ;  /* 0x000000ffff037224 */ /* 0x000fce00078e0007 */
[----:B------:R-:W-:Y:S05]  /*04d0*/  CALL.REL.NOINC `($__internal_2_$__cuda_sm3x_div_rn_noftz_f32_slowpath) ;  /* 0x00000000004c7944 */ /* 0x000fea0003c00000 */
[----:B------:R-:W-:-:S07]  /*04e0*/  MOV R12, R0 ;  /* 0x00000000000c7202 */ /* 0x000fce0000000f00 */
.L_x_289:
[----:B------:R-:W-:Y:S05]  /*04f0*/  BSYNC.RECONVERGENT B0 ;  /* 0x0000000000007941 */ /* 0x000fea0003800200 */
.L_x_288:
        /* <DEDUP_REMOVED lines=14> */
.L_x_291:
[----:B------:R-:W-:Y:S05]  /*05e0*/  BSYNC.RECONVERGENT B0 ;  /* 0x0000000000007941 */ /* 0x000fea0003800200 */
.L_x_290:
[----:B------:R-:W-:Y:S01]  /*05f0*/  STG.E.64 desc[UR6][R4.64], R2 ;  /* 0x0000000204007986 */ /* 0x000fe2000c101b06 */
[----:B------:R-:W-:Y:S05]  /*0600*/  EXIT ;  /* 0x000000000000794d */ /* 0x000fea0003800000 */
        .weak           $__internal_2_$__cuda_sm3x_div_rn_noftz_f32_slowpath
        .type           $__internal_2_$__cuda_sm3x_div_rn_noftz_f32_slowpath,@function
        .size           $__internal_2_$__cuda_sm3x_div_rn_noftz_f32_slowpath,(.L_x_809 - $__internal_2_$__cuda_sm3x_div_rn_noftz_f32_slowpath)
$__internal_2_$__cuda_sm3x_div_rn_noftz_f32_slowpath:
[----:B------:R-:W-:Y:S01]  /*0610*/  SHF.R.U32.HI R12, RZ, 0x17, R3 ;  /* 0x00000017ff0c7819 */ /* 0x000fe20000011603 */
[----:B------:R-:W-:Y:S01]  /*0620*/  BSSY.RECONVERGENT B1, `(.L_x_292) ;  /* 0x0000062000017945 */ /* 0x000fe20003800200 */
[----:B------:R-:W-:Y:S02]  /*0630*/  SHF.R.U32.HI R11, RZ, 0x17, R0 ;  /* 0x00000017ff0b7819 */ /* 0x000fe40000011600 */
[----:B------:R-:W-:Y:S02]  /*0640*/  LOP3.LUT R12, R12, 0xff, RZ, 0xc0, !PT ;  /* 0x000000ff0c0c7812 */ /* 0x000fe400078ec0ff */
[----:B------:R-:W-:-:S03]  /*0650*/  LOP3.LUT R16, R11, 0xff, RZ, 0xc0, !PT ;  /* 0x000000ff0b107812 */ /* 0x000fc600078ec0ff */
[----:B------:R-:W-:Y:S02]  /*0660*/  VIADD R14, R12, 0xffffffff ;  /* 0xffffffff0c0e7836 */ /* 0x000fe40000000000 */
[----:B------:R-:W-:-:S03]  /*0670*/  VIADD R13, R16, 0xffffffff ;  /* 0xffffffff100d7836 */ /* 0x000fc60000000000 */
        /* <DEDUP_REMOVED lines=22> */
[----:B------:R-:W-:Y:S02]  /*07e0*/  @P0 IMAD.MOV.U32 R11, RZ, RZ, RZ ;  /* 0x000000ffff0b0224 */ /* 0x000fe400078e00ff */
[----:B------:R-:W-:Y:S01]  /*07f0*/  @!P0 FFMA R0, R0, 1.84467440737095516160e+19, RZ ;  /* 0x5f80000000008823 */ /* 0x000fe200000000ff */
[----:B------:R-:W-:Y:S02]  /*0800*/  @!P0 IMAD.MOV.U32 R11, RZ, RZ, -0x40 ;  /* 0xffffffc0ff0b8424 */ /* 0x000fe400078e00ff */
[----:B------:R-:W-:-:S03]  /*0810*/  @!P1 FFMA R3, R3, 1.84467440737095516160e+19, RZ ;  /* 0x5f80000003039823 */ /* 0x000fc600000000ff */
[----:B------:R-:W-:-:S07]  /*0820*/  @!P1 IADD3 R11, PT, PT, R11, 0x40, RZ ;  /* 0x000000400b0b9810 */ /* 0x000fce0007ffe0ff */
.L_x_293:
[----:B------:R-:W-:Y:S01]  /*0830*/  LEA R14, R12, 0xc0800000, 0x17 ;  /* 0xc08000000c0e7811 */ /* 0x000fe200078eb8ff */
[----:B------:R-:W-:Y:S04]  /*0840*/  BSSY.RECONVERGENT B2, `(.L_x_298) ;  /* 0x0000036000027945 */ /* 0x000fe80003800200 */
[----:B------:R-:W-:Y:S02]  /*0850*/  IMAD.IADD R14, R3, 0x1, -R14 ;  /* 0x00000001030e7824 */ /* 0x000fe400078e0a0e */
[----:B------:R-:W-:Y:S02]  /*0860*/  VIADD R3, R16, 0xffffff81 ;  /* 0xffffff8110037836 */ /* 0x000fe40000000000 */
        /* <DEDUP_REMOVED lines=14> */
[----:B------:R-:W-:-:S04]  /*0950*/  IMAD.IADD R15, R3, 0x1, R12 ;  /* 0x00000001030f7824 */ /* 0x000fc800078e020c */
        /* <DEDUP_REMOVED lines=10> */
[CCC-:B------:R-:W-:Y:S01]  /*0a00*/  FFMA.RZ R3, R18.reuse, R16.reuse, R13.reuse ;  /* 0x0000001012037223 */ /* 0x1c0fe2000000c00d */
[C---:B------:R-:W-:Y:S01]  /*0a10*/  IADD3 R14, PT, PT, R15.reuse, 0x20, RZ ;  /* 0x000000200f0e7810 */ /* 0x040fe20007ffe0ff */
[CCC-:B------:R-:W-:Y:S01]  /*0a20*/  FFMA.RM R12, R18.reuse, R16.reuse, R13.reuse ;  /* 0x00000010120c7223 */ /* 0x1c0fe2000000400d */
[----:B------:R-:W-:Y:S02]  /*0a30*/  ISETP.NE.AND P2, PT, R15, RZ, PT ;  /* 0x000000ff0f00720c */ /* 0x000fe40003f45270 */
[----:B------:R-:W-:Y:S01]  /*0a40*/  LOP3.LUT R11, R3, 0x7fffff, RZ, 0xc0, !PT ;  /* 0x007fffff030b7812 */ /* 0x000fe200078ec0ff */
[----:B------:R-:W-:Y:S01]  /*0a50*/  FFMA.RP R3, R18, R16, R13 ;  /* 0x0000001012037223 */ /* 0x000fe2000000800d */
[----:B------:R-:W-:Y:S01]  /*0a60*/  IMAD.MOV R13, RZ, RZ, -R15 ;  /* 0x000000ffff0d7224 */ /* 0x000fe200078e0a0f */
[----:B------:R-:W-:Y:S02]  /*0a70*/  ISETP.NE.AND P1, PT, R15, RZ, PT ;  /* 0x000000ff0f00720c */ /* 0x000fe40003f25270 */
[----:B------:R-:W-:-:S02]  /*0a80*/  LOP3.LUT R11, R11, 0x800000, RZ, 0xfc, !PT ;  /* 0x008000000b0b7812 */ /* 0x000fc400078efcff */
[----:B------:R-:W-:Y:S02]  /*0a90*/  FSETP.NEU.FTZ.AND P0, PT, R3, R12, PT ;  /* 0x0000000c0300720b */ /* 0x000fe40003f1d000 */
[----:B------:R-:W-:Y:S02]  /*0aa0*/  SHF.L.U32 R14, R11, R14, RZ ;  /* 0x0000000e0b0e7219 */ /* 0x000fe400000006ff */
[----:B------:R-:W-:Y:S02]  /*0ab0*/  SEL R12, R13, RZ, P2 ;  /* 0x000000ff0d0c7207 */ /* 0x000fe40001000000 */
[----:B------:R-:W-:Y:S02]  /*0ac0*/  ISETP.NE.AND P1, PT, R14, RZ, P1 ;  /* 0x000000ff0e00720c */ /* 0x000fe40000f25270 */
[----:B------:R-:W-:Y:S02]  /*0ad0*/  SHF.R.U32.HI R12, RZ, R12, R11 ;  /* 0x0000000cff0c7219 */ /* 0x000fe4000001160b */
[----:B------:R-:W-:-:S02]  /*0ae0*/  PLOP3.LUT P0, PT, P0, P1, PT, 0xf8, 0x8f ;  /* 0x00000000008f781c */ /* 0x000fc40000703f70 */
[----:B------:R-:W-:Y:S02]  /*0af0*/  SHF.R.U32.HI R14, RZ, 0x1, R12 ;  /* 0x00000001ff0e7819 */ /* 0x000fe4000001160c */
[----:B------:R-:W-:-:S04]  /*0b00*/  SEL R3, RZ, 0x1, !P0 ;  /* 0x00000001ff037807 */ /* 0x000fc80004000000 */
[----:B------:R-:W-:-:S04]  /*0b10*/  LOP3.LUT R3, R3, 0x1, R14, 0xf8, !PT ;  /* 0x0000000103037812 */ /* 0x000fc800078ef80e */
[----:B------:R-:W-:-:S04]  /*0b20*/  LOP3.LUT R3, R3, R12, RZ, 0xc0, !PT ;  /* 0x0000000c03037212 */ /* 0x000fc800078ec0ff */
[----:B------:R-:W-:-:S04]  /*0b30*/  IADD3 R3, PT, PT, R14, R3, RZ ;  /* 0x000000030e037210 */ /* 0x000fc80007ffe0ff */
[----:B------:R-:W-:Y:S01]  /*0b40*/  LOP3.LUT R0, R3, R0, RZ, 0xfc, !PT ;  /* 0x0000000003007212 */ /* 0x000fe200078efcff */
[----:B------:R-:W-:Y:S06]  /*0b50*/  BRA `(.L_x_301) ;  /* 0x0000000000107947 */ /* 0x000fec0003800000 */
.L_x_300:
[----:B------:R-:W-:-:S04]  /*0b60*/  LOP3.LUT R0, R0, 0x80000000, RZ, 0xc0, !PT ;  /* 0x8000000000007812 */ /* 0x000fc800078ec0ff */
[----:B------:R-:W-:Y:S01]  /*0b70*/  LOP3.LUT R0, R0, 0x7f800000, RZ, 0xfc, !PT ;  /* 0x7f80000000007812 */ /* 0x000fe200078efcff */
[----:B------:R-:W-:Y:S06]  /*0b80*/  BRA `(.L_x_301) ;  /* 0x0000000000047947 */ /* 0x000fec0003800000 */
.L_x_299:
[----:B------:R-:W-:-:S07]  /*0b90*/  IMAD R0, R12, 0x800000, R0 ;  /* 0x008000000c007824 */ /* 0x000fce00078e0200 */
.L_x_301:
[----:B------:R-:W-:Y:S05]  /*0ba0*/  BSYNC.RECONVERGENT B2 ;  /* 0x0000000000027941 */ /* 0x000fea0003800200 */
.L_x_298:
[----:B------:R-:W-:Y:S05]  /*0bb0*/  BRA `(.L_x_302) ;  /* 0x0000000000207947 */ /* 0x000fea0003800000 */
.L_x_297:
[----:B------:R-:W-:-:S04]  /*0bc0*/  LOP3.LUT R0, R3, 0x80000000, R0, 0x48, !PT ;  /* 0x8000000003007812 */ /* 0x000fc800078e4800 */
[----:B------:R-:W-:Y:S01]  /*0bd0*/  LOP3.LUT R0, R0, 0x7f800000, RZ, 0xfc, !PT ;  /* 0x7f80000000007812 */ /* 0x000fe200078efcff */
[----:B------:R-:W-:Y:S06]  /*0be0*/  BRA `(.L_x_302) ;  /* 0x0000000000147947 */ /* 0x000fec0003800000 */
.L_x_296:
[----:B------:R-:W-:Y:S01]  /*0bf0*/  LOP3.LUT R0, R3, 0x80000000, R0, 0x48, !PT ;  /* 0x8000000003007812 */ /* 0x000fe200078e4800 */
[----:B------:R-:W-:Y:S06]  /*0c00*/  BRA `(.L_x_302) ;  /* 0x00000000000c7947 */ /* 0x000fec0003800000 */
.L_x_295:
[----:B------:R-:W0:Y:S01]  /*0c10*/  MUFU.RSQ R0, -QNAN ;  /* 0xffc0000000007908 */ /* 0x000e220000001400 */
[----:B------:R-:W-:Y:S05]  /*0c20*/  BRA `(.L_x_302) ;  /* 0x0000000000047947 */ /* 0x000fea0003800000 */
.L_x_294:
[----:B------:R-:W-:-:S07]  /*0c30*/  FADD.FTZ R0, R0, R3 ;  /* 0x0000000300007221 */ /* 0x000fce0000010000 */
.L_x_302:
[----:B------:R-:W-:Y:S05]  /*0c40*/  BSYNC.RECONVERGENT B1 ;  /* 0x0000000000017941 */ /* 0x000fea0003800200 */
.L_x_292:
[----:B------:R-:W-:-:S04]  /*0c50*/  HFMA2 R11, -RZ, RZ, 0, 0 ;  /* 0x00000000ff0b7431 */ /* 0x000fc800000001ff */
[----:B0-----:R-:W-:Y:S05]  /*0c60*/  RET.REL.NODEC R10 `(_Z10fftR2C_lapP6float2S0_PfS1_ii) ;  /* 0xfffffff00ae47950 */ /* 0x001fea0003c3ffff */
.L_x_303:
        /* <DEDUP_REMOVED lines=9> */
.L_x_809:


//--------------------- .text._Z13fftR2C_deriv1P6float2S0_iPfii --------------------------
	.section	.text._Z13fftR2C_deriv1P6float2S0_iPfii,"ax",@progbits
	.align	128
        .global         _Z13fftR2C_deriv1P6float2S0_iPfii
        .type           _Z13fftR2C_deriv1P6float2S0_iPfii,@function
        .size           _Z13fftR2C_deriv1P6float2S0_iPfii,(.L_x_810 - _Z13fftR2C_deriv1P6float2S0_iPfii)
        .other          _Z13fftR2C_deriv1P6float2S0_iPfii,@"STO_CUDA_ENTRY STV_DEFAULT"
_Z13fftR2C_deriv1P6float2S0_iPfii:
.text._Z13fftR2C_deriv1P6float2S0_iPfii:
        /* <DEDUP_REMOVED lines=15> */
[----:B------:R-:W0:Y:S01]  /*00f0*/  LDC R6, c[0x0][0x390] ;  /* 0x0000e400ff067b82 */ /* 0x000e220000000800 */
[----:B------:R-:W1:Y:S01]  /*0100*/  LDCU.64 UR6, c[0x0][0x358] ;  /* 0x00006b00ff0677ac */ /* 0x000e620008000a00 */
[----:B------:R-:W-:-:S06]  /*0110*/  IMAD R9, R7, UR4, R7 ;  /* 0x0000000407097c24 */ /* 0x000fcc000f8e0207 */
[----:B------:R-:W2:Y:S08]  /*0120*/  LDC.64 R2, c[0x0][0x380] ;  /* 0x0000e000ff027b82 */ /* 0x000eb00000000a00 */
[----:B------:R-:W3:Y:S01]  /*0130*/  LDC.64 R4, c[0x0][0x398] ;  /* 0x0000e600ff047b82 */ /* 0x000ee20000000a00 */
[----:B0-----:R-:W-:-:S05]  /*0140*/  IMAD.SHL.U32 R6, R6, 0x4, RZ ;  /* 0x0000000406067824 */ /* 0x001fca00078e00ff */
[C---:B------:R-:W-:Y:S02]  /*0150*/  ISETP.EQ.AND P1, PT, R6.reuse, 0x8, PT ;  /* 0x000000080600780c */ /* 0x040fe40003f22270 */
[----:B------:R-:W-:Y:S01]  /*0160*/  ISETP.EQ.AND P0, PT, R6, 0x4, PT ;  /* 0x000000040600780c */ /* 0x000fe20003f02270 */
[----:B------:R-:W-:-:S04]  /*0170*/  IMAD.IADD R6, R0, 0x1, R9 ;  /* 0x0000000100067824 */ /* 0x000fc800078e0209 */
[----:B--2---:R-:W-:-:S06]  /*0180*/  IMAD.WIDE R2, R6, 0x8, R2 ;  /* 0x0000000806027825 */ /* 0x004fcc00078e0202 */
[----:B------:R-:W-:Y:S01]  /*0190*/  @P1 IMAD.MOV.U32 R0, RZ, RZ, R7 ;  /* 0x000000ffff001224 */ /* 0x000fe200078e0007 */
[----:B-1----:R-:W2:Y:S03]  /*01a0*/  LDG.E.64 R2, desc[UR6][R2.64] ;  /* 0x0000000602027981 */ /* 0x002ea6000c1e1b00 */
[----:B---3--:R-:W-:-:S05]  /*01b0*/  IMAD.WIDE R4, R0, 0x4, R4 ;  /* 0x0000000400047825 */ /* 0x008fca00078e0204 */
[----:B------:R-:W2:Y:S01]  /*01c0*/  LDG.E R0, desc[UR6][R4.64] ;  /* 0x0000000604007981 */ /* 0x000ea2000c1e1900 */
[----:B------:R-:W-:-:S04]  /*01d0*/  I2FP.F32.S32 R9, UR8 ;  /* 0x0000000800097c45 */ /* 0x000fc80008201400 */
[----:B------:R-:W0:Y:S01]  /*01e0*/  MUFU.RCP R8, R9 ;  /* 0x0000000900087308 */ /* 0x000e220000001000 */
[----:B------:R-:W-:Y:S01]  /*01f0*/  BSSY.RECONVERGENT B0, `(.L_x_304) ;  /* 0x000000d000007945 */ /* 0x000fe20003800200 */
[----:B0-----:R-:W-:-:S04]  /*0200*/  FFMA R7, -R9, R8, 1 ;  /* 0x3f80000009077423 */ /* 0x001fc80000000108 */
[----:B------:R-:W-:Y:S01]  /*0210*/  FFMA R7, R8, R7, R8 ;  /* 0x0000000708077223 */ /* 0x000fe20000000008 */
[----:B--2---:R-:W-:-:S04]  /*0220*/  FMUL R0, R3, -R0 ;  /* 0x8000000003007220 */ /* 0x004fc80000400000 */
[----:B------:R-:W0:Y:S01]  /*0230*/  FCHK P0, R0, R9 ;  /* 0x0000000900007302 */ /* 0x000e220000000000 */
[----:B------:R-:W-:-:S04]  /*0240*/  FFMA R8, R0, R7, RZ ;  /* 0x0000000700087223 */ /* 0x000fc800000000ff */
[----:B------:R-:W-:-:S04]  /*0250*/  FFMA R10, -R9, R8, R0 ;  /* 0x00000008090a7223 */ /* 0x000fc80000000100 */
[----:B------:R-:W-:Y:S01]  /*0260*/  FFMA R7, R7, R10, R8 ;  /* 0x0000000a07077223 */ /* 0x000fe20000000008 */
[----:B0-----:R-:W-:Y:S06]  /*0270*/  @!P0 BRA `(.L_x_305) ;  /* 0x0000000000108947 */ /* 0x001fec0003800000 */
[----:B------:R-:W-:Y:S02]  /*0280*/  MOV R3, R9 ;  /* 0x0000000900037202 */ /* 0x000fe40000000f00 */
[----:B------:R-:W-:-:S07]  /*0290*/  MOV R10, 0x2b0 ;  /* 0x000002b0000a7802 */ /* 0x000fce0000000f00 */
[----:B------:R-:W-:Y:S05]  /*02a0*/  CALL.REL.NOINC `($__internal_3_$__cuda_sm3x_div_rn_noftz_f32_slowpath) ;  /* 0x0000000000d87944 */ /* 0x000fea0003c00000 */
[----:B------:R-:W-:-:S07]  /*02b0*/  IMAD.MOV.U32 R7, RZ, RZ, R3 ;  /* 0x000000ffff077224 */ /* 0x000fce00078e0003 */
.L_x_305:
[----:B------:R-:W-:Y:S05]  /*02c0*/  BSYNC.RECONVERGENT B0 ;  /* 0x0000000000007941 */ /* 0x000fea0003800200 */
.L_x_304:
        /* <DEDUP_REMOVED lines=14> */
[----:B------:R-:W-:Y:S05]  /*03b0*/  CALL.REL.NOINC `($__internal_3_$__cuda_sm3x_div_rn_noftz_f32_slowpath) ;  /* 0x0000000000947944 */ /* 0x000fea0003c00000 */
.L_x_307:
[----:B------:R-:W-:Y:S05]  /*03c0*/  BSYNC.RECONVERGENT B0 ;  /* 0x0000000000007941 */ /* 0x000fea0003800200 */
.L_x_306:
[----:B------:R-:W0:Y:S02]  /*03d0*/  LDC.64 R10, c[0x0][0x388] ;  /* 0x0000e200ff0a7b82 */ /* 0x000e240000000a00 */
[----:B0-----:R-:W-:-:S05]  /*03e0*/  IMAD.WIDE R6, R6, 0x8, R10 ;  /* 0x0000000806067825 */ /* 0x001fca00078e020a */
[----:B------:R0:W-:Y:S04]  /*03f0*/  STG.E desc[UR6][R6.64], R3 ;  /* 0x0000000306007986 */ /* 0x0001e8000c101906 */
[----:B------:R-:W2:Y:S01]  /*0400*/  LDG.E R5, desc[UR6][R4.64] ;  /* 0x0000000604057981 */ /* 0x000ea2000c1e1900 */
[----:B------:R-:W1:Y:S01]  /*0410*/  MUFU.RCP R0, R9 ;  /* 0x0000000900007308 */ /* 0x000e620000001000 */
[----:B------:R-:W-:Y:S01]  /*0420*/  BSSY.RECONVERGENT B0, `(.L_x_308) ;  /* 0x000000e000007945 */ /* 0x000fe20003800200 */
[----:B-1----:R-:W-:-:S04]  /*0430*/  FFMA R11, -R9, R0, 1 ;  /* 0x3f800000090b7423 */ /* 0x002fc80000000100 */
[----:B------:R-:W-:Y:S01]  /*0440*/  FFMA R0, R0, R11, R0 ;  /* 0x0000000b00007223 */ /* 0x000fe20000000000 */
[----:B--2---:R-:W-:-:S04]  /*0450*/  FMUL R10, R2, R5 ;  /* 0x00000005020a7220 */ /* 0x004fc80000400000 */
[----:B------:R-:W1:Y:S01]  /*0460*/  FCHK P0, R10, R9 ;  /* 0x000000090a007302 */ /* 0x000e620000000000 */
[----:B------:R-:W-:-:S04]  /*0470*/  FFMA R2, R0, R10, RZ ;  /* 0x0000000a00027223 */ /* 0x000fc800000000ff */
[----:B------:R-:W-:-:S04]  /*0480*/  FFMA R11, -R9, R2, R10 ;  /* 0x00000002090b7223 */ /* 0x000fc8000000010a */
[----:B------:R-:W-:Y:S01]  /*0490*/  FFMA R11, R0, R11, R2 ;  /* 0x0000000b000b7223 */ /* 0x000fe20000000002 */
[----:B01----:R-:W-:Y:S06]  /*04a0*/  @!P0 BRA `(.L_x_309) ;  /* 0x0000000000148947 */ /* 0x003fec0003800000 */
[----:B------:R-:W-:Y:S01]  /*04b0*/  MOV R0, R10 ;  /* 0x0000000a00007202 */ /* 0x000fe20000000f00 */
[----:B------:R-:W-:Y:S01]  /*04c0*/  IMAD.MOV.U32 R3, RZ, RZ, R9 ;  /* 0x000000ffff037224 */ /* 0x000fe200078e0009 */
[----:B------:R-:W-:-:S07]  /*04d0*/  MOV R10, 0x4f0 ;  /* 0x000004f0000a7802 */ /* 0x000fce0000000f00 */
[----:B------:R-:W-:Y:S05]  /*04e0*/  CALL.REL.NOINC `($__internal_3_$__cuda_sm3x_div_rn_noftz_f32_slowpath) ;  /* 0x0000000000487944 */ /* 0x000fea0003c00000 */
[----:B------:R-:W-:-:S07]  /*04f0*/  IMAD.MOV.U32 R11, RZ, RZ, R3 ;  /* 0x000000ffff0b7224 */ /* 0x000fce00078e0003 */
.L_x_309:
[----:B------:R-:W-:Y:S05]  /*0500*/  BSYNC.RECONVERGENT B0 ;  /* 0x0000000000007941 */ /* 0x000fea0003800200 */
.L_x_308:
        /* <DEDUP_REMOVED lines=12> */
[----:B------:R-:W-:Y:S05]  /*05d0*/  CALL.REL.NOINC `($__internal_3_$__cuda_sm3x_div_rn_noftz_f32_slowpath) ;  /* 0x00000000000c7944 */ /* 0x000fea0003c00000 */
.L_x_311:
[----:B------:R-:W-:Y:S05]  /*05e0*/  BSYNC.RECONVERGENT B0 ;  /* 0x0000000000007941 */ /* 0x000fea0003800200 */
.L_x_310:
[----:B------:R-:W-:Y:S01]  /*05f0*/  STG.E desc[UR6][R6.64+0x4], R3 ;  /* 0x0000040306007986 */ /* 0x000fe2000c101906 */
[----:B------:R-:W-:Y:S05]  /*0600*/  EXIT ;  /* 0x000000000000794d */ /* 0x000fea0003800000 */
        .weak           $__internal_3_$__cuda_sm3x_div_rn_noftz_f32_slowpath
        .type           $__internal_3_$__cuda_sm3x_div_rn_noftz_f32_slowpath,@function
        .size           $__internal_3_$__cuda_sm3x_div_rn_noftz_f32_slowpath,(.L_x_810 - $__internal_3_$__cuda_sm3x_div_rn_noftz_f32_slowpath)
$__internal_3_$__cuda_sm3x_div_rn_noftz_f32_slowpath:
        /* <DEDUP_REMOVED lines=9> */
[----:B------:R-:W-:Y:S01]  /*06a0*/  @!P0 IMAD.MOV.U32 R11, RZ, RZ, RZ ;  /* 0x000000ffff0b8224 */ /* 0x000fe200078e00ff */
        /* <DEDUP_REMOVED lines=22> */
[----:B------:R-:W-:Y:S01]  /*0810*/  @!P1 FFMA R3, R3, 1.84467440737095516160e+19, RZ ;  /* 0x5f80000003039823 */ /* 0x000fe200000000ff */
[----:B------:R-:W-:-:S07]  /*0820*/  @!P1 VIADD R11, R11, 0x40 ;  /* 0x000000400b0b9836 */ /* 0x000fce0000000000 */
.L_x_313:
[----:B------:R-:W-:Y:S01]  /*0830*/  LEA R14, R12, 0xc0800000, 0x17 ;  /* 0xc08000000c0e7811 */ /* 0x000fe200078eb8ff */
[----:B------:R-:W-:Y:S03]  /*0840*/  BSSY.RECONVERGENT B2, `(.L_x_318) ;  /* 0x0000036000027945 */ /* 0x000fe60003800200 */
[----:B------:R-:W-:Y:S01]  /*0850*/  IADD3 R14, PT, PT, -R14, R3, RZ ;  /* 0x000000030e0e7210 */ /* 0x000fe20007ffe1ff */
[----:B------:R-:W-:-:S03]  /*0860*/  VIADD R3, R16, 0xffffff81 ;  /* 0xffffff8110037836 */ /* 0x000fc60000000000 */
[----:B------:R-:W0:Y:S01]  /*0870*/  MUFU.RCP R13, R14 ;  /* 0x0000000e000d7308 */ /* 0x000e220000001000 */
[----:B------:R-:W-:Y:S01]  /*0880*/  FADD.FTZ R15, -R14, -RZ ;  /* 0x800000ff0e0f7221 */ /* 0x000fe20000010100 */
[C---:B------:R-:W-:Y:S01]  /*0890*/  IMAD R0, R3.reuse, -0x800000, R0 ;  /* 0xff80000003007824 */ /* 0x040fe200078e0200 */
[----:B------:R-:W-:-:S05]  /*08a0*/  IADD3 R12, PT, PT, R3, 0x7f, -R12 ;  /* 0x0000007f030c7810 */ /* 0x000fca0007ffe80c */
[----:B------:R-:W-:Y:S02]  /*08b0*/  IMAD.IADD R12, R12, 0x1, R11 ;  /* 0x000000010c0c7824 */ /* 0x000fe400078e020b */
        /* <DEDUP_REMOVED lines=21> */
[C---:B------:R-:W-:Y:S02]  /*0a10*/  VIADD R14, R15.reuse, 0x20 ;  /* 0x000000200f0e7836 */ /* 0x040fe40000000000 */
[CCC-:B------:R-:W-:Y:S01]  /*0a20*/  FFMA.RM R12, R18.reuse, R16.reuse, R13.reuse ;  /* 0x00000010120c7223 */ /* 0x1c0fe2000000400d */
        /* <DEDUP_REMOVED lines=19> */
.L_x_320:
[----:B------:R-:W-:-:S04]  /*0b60*/  LOP3.LUT R0, R0, 0x80000000, RZ, 0xc0, !PT ;  /* 0x8000000000007812 */ /* 0x000fc800078ec0ff */
[----:B------:R-:W-:Y:S01]  /*0b70*/  LOP3.LUT R0, R0, 0x7f800000, RZ, 0xfc, !PT ;  /* 0x7f80000000007812 */ /* 0x000fe200078efcff */
[----:B------:R-:W-:Y:S06]  /*0b80*/  BRA `(.L_x_321) ;  /* 0x0000000000047947 */ /* 0x000fec0003800000 */
.L_x_319:
[----:B------:R-:W-:-:S07]  /*0b90*/  IMAD R0, R12, 0x800000, R0 ;  /* 0x008000000c007824 */ /* 0x000fce00078e0200 */
.L_x_321:
[----:B------:R-:W-:Y:S05]  /*0ba0*/  BSYNC.RECONVERGENT B2 ;  /* 0x0000000000027941 */ /* 0x000fea0003800200 */
.L_x_318:
[----:B------:R-:W-:Y:S05]  /*0bb0*/  BRA `(.L_x_322) ;  /* 0x0000000000207947 */ /* 0x000fea0003800000 */
.L_x_317:
[----:B------:R-:W-:-:S04]  /*0bc0*/  LOP3.LUT R0, R3, 0x80000000, R0, 0x48, !PT ;  /* 0x8000000003007812 */ /* 0x000fc800078e4800 */
[----:B------:R-:W-:Y:S01]  /*0bd0*/  LOP3.LUT R0, R0, 0x7f800000, RZ, 0xfc, !PT ;  /* 0x7f80000000007812 */ /* 0x000fe200078efcff */
[----:B------:R-:W-:Y:S06]  /*0be0*/  BRA `(.L_x_322) ;  /* 0x0000000000147947 */ /* 0x000fec0003800000 */
.L_x_316:
[----:B------:R-:W-:Y:S01]  /*0bf0*/  LOP3.LUT R0, R3, 0x80000000, R0, 0x48, !PT ;  /* 0x8000000003007812 */ /* 0x000fe200078e4800 */
[----:B------:R-:W-:Y:S06]  /*0c00*/  BRA `(.L_x_322) ;  /* 0x00000000000c7947 */ /* 0x000fec0003800000 */
.L_x_315:
[----:B------:R-:W0:Y:S01]  /*0c10*/  MUFU.RSQ R0, -QNAN ;  /* 0xffc0000000007908 */ /* 0x000e220000001400 */
[----:B------:R-:W-:Y:S05]  /*0c20*/  BRA `(.L_x_322) ;  /* 0x0000000000047947 */ /* 0x000fea0003800000 */
.L_x_314:
[----:B------:R-:W-:-:S07]  /*0c30*/  FADD.FTZ R0, R0, R3 ;  /* 0x0000000300007221 */ /* 0x000fce0000010000 */
.L_x_322:
[----:B------:R-:W-:Y:S05]  /*0c40*/  BSYNC.RECONVERGENT B1 ;  /* 0x0000000000017941 */ /* 0x000fea0003800200 */
.L_x_312:
[----:B------:R-:W-:Y:S01]  /*0c50*/  IMAD.MOV.U32 R11, RZ, RZ, 0x0 ;  /* 0x00000000ff0b7424 */ /* 0x000fe200078e00ff */
[----:B0-----:R-:W-:-:S03]  /*0c60*/  MOV R3, R0 ;  /* 0x0000000000037202 */ /* 0x001fc60000000f00 */
[----:B------:R-:W-:Y:S05]  /*0c70*/  RET.REL.NODEC R10 `(_Z13fftR2C_deriv1P6float2S0_iPfii) ;  /* 0xfffffff00ae07950 */ /* 0x000fea0003c3ffff */
.L_x_323:
        /* <DEDUP_REMOVED lines=16> */
.L_x_810:


//--------------------- .text._Z4GphiPfS_ii       --------------------------
	.section	.text._Z4GphiPfS_ii,"ax",@progbits
	.align	128
        .global         _Z4GphiPfS_ii
        .type           _Z4GphiPfS_ii,@function
        .size           _Z4GphiPfS_ii,(.L_x_811 - _Z4GphiPfS_ii)
        .other          _Z4GphiPfS_ii,@"STO_CUDA_ENTRY STV_DEFAULT"
_Z4GphiPfS_ii:
.text._Z4GphiPfS_ii:
[----:B------:R-:W-:Y:S01]  /*0000*/  LDC R1, c[0x0][0x37c] ;  /* 0x0000df00ff017b82 */ /* 0x000fe20000000800 */
[----:B------:R-:W0:Y:S07]  /*0010*/  S2R R3, SR_TID.Y ;  /* 0x0000000000037919 */ /* 0x000e2e0000002200 */
[----:B------:R-:W1:Y:S01]  /*0020*/  LDC R5, c[0x0][0x360] ;  /* 0x0000d800ff057b82 */ /* 0x000e620000000800 */
[----:B------:R-:W2:Y:S01]  /*0030*/  LDCU.64 UR6, c[0x0][0x390] ;  /* 0x00007200ff0677ac */ /* 0x000ea20008000a00 */
[----:B------:R-:W1:Y:S06]  /*0040*/  S2R R2, SR_TID.X ;  /* 0x0000000000027919 */ /* 0x000e6c0000002100 */
[----:B------:R-:W0:Y:S08]  /*0050*/  S2UR UR5, SR_CTAID.Y ;  /* 0x00000000000579c3 */ /* 0x000e300000002600 */
[----:B------:R-:W0:Y:S08]  /*0060*/  LDC R0, c[0x0][0x364] ;  /* 0x0000d900ff007b82 */ /* 0x000e300000000800 */
[----:B------:R-:W1:Y:S01]  /*0070*/  S2UR UR4, SR_CTAID.X ;  /* 0x00000000000479c3 */ /* 0x000e620000002500 */
[----:B0-----:R-:W-:-:S05]  /*0080*/  IMAD R3, R0, UR5, R3 ;  /* 0x0000000500037c24 */ /* 0x001fca000f8e0203 */
[----:B--2---:R-:W-:Y:S01]  /*0090*/  ISETP.GE.AND P0, PT, R3, UR7, PT ;  /* 0x0000000703007c0c */ /* 0x004fe2000bf06270 */
[----:B-1----:R-:W-:-:S05]  /*00a0*/  IMAD R2, R5, UR4, R2 ;  /* 0x0000000405027c24 */ /* 0x002fca000f8e0202 */
[----:B------:R-:W-:Y:S01]  /*00b0*/  ISETP.GE.OR P0, PT, R2, UR6, P0 ;  /* 0x0000000602007c0c */ /* 0x000fe20008706670 */
[----:B------:R-:W-:-:S12]  /*00c0*/  IMAD R2, R3, UR6, R2 ;  /* 0x0000000603027c24 */ /* 0x000fd8000f8e0202 */
[----:B------:R-:W-:Y:S05]  /*00d0*/  @P0 EXIT ;  /* 0x000000000000094d */ /* 0x000fea0003800000 */
[----:B------:R-:W0:Y:S01]  /*00e0*/  LDC.64 R4, c[0x0][0x388] ;  /* 0x0000e200ff047b82 */ /* 0x000e220000000a00 */
[----:B------:R-:W1:Y:S07]  /*00f0*/  LDCU.64 UR4, c[0x0][0x358] ;  /* 0x00006b00ff0477ac */ /* 0x000e6e0008000a00 */
[----:B------:R-:W2:Y:S01]  /*0100*/  LDC R9, c[0x3][0x4c] ;  /* 0x00c01300ff097b82 */ /* 0x000ea20000000800 */
[----:B0-----:R-:W-:-:S06]  /*0110*/  IMAD.WIDE R4, R2, 0x4, R4 ;  /* 0x0000000402047825 */ /* 0x001fcc00078e0204 */
[----:B-1----:R-:W3:Y:S01]  /*0120*/  LDG.E R4, desc[UR4][R4.64] ;  /* 0x0000000404047981 */ /* 0x002ee2000c1e1900 */
[----:B------:R-:W-:Y:S01]  /*0130*/  BSSY.RECONVERGENT B0, `(.L_x_324) ;  /* 0x0000011000007945 */ /* 0x000fe20003800200 */
[----:B--2---:R-:W0:Y:S02]  /*0140*/  MUFU.RCP R6, R9 ;  /* 0x0000000900067308 */ /* 0x004e240000001000 */
[----:B0-----:R-:W-:-:S04]  /*0150*/  FFMA R7, R6, -R9, 1 ;  /* 0x3f80000006077423 */ /* 0x001fc80000000809 */
[----:B------:R-:W-:Y:S01]  /*0160*/  FFMA R7, R6, R7, R6 ;  /* 0x0000000706077223 */ /* 0x000fe20000000006 */
[C---:B---3--:R-:W-:Y:S01]  /*0170*/  FMUL R3, R4.reuse, 18 ;  /* 0x4190000004037820 */ /* 0x048fe20000400000 */
[----:B------:R-:W-:-:S03]  /*0180*/  FADD R0, -R4, 1 ;  /* 0x3f80000004007421 */ /* 0x000fc60000000100 */
[----:B------:R-:W-:-:S04]  /*0190*/  FMUL R3, R4, R3 ;  /* 0x0000000304037220 */ /* 0x000fc80000400000 */
[----:B------:R-:W-:-:S04]  /*01a0*/  FMUL R3, R3, R0 ;  /* 0x0000000003037220 */ /* 0x000fc80000400000 */
[----:B------:R-:W-:-:S04]  /*01b0*/  FMUL R0, R0, R3 ;  /* 0x0000000300007220 */ /* 0x000fc80000400000 */
[----:B------:R-:W0:Y:S01]  /*01c0*/  FCHK P0, R0, R9 ;  /* 0x0000000900007302 */ /* 0x000e220000000000 */
[----:B------:R-:W-:-:S04]  /*01d0*/  FFMA R3, R0, R7, RZ ;  /* 0x0000000700037223 */ /* 0x000fc800000000ff */
[----:B------:R-:W-:-:S04]  /*01e0*/  FFMA R4, R3, -R9, R0 ;  /* 0x8000000903047223 */ /* 0x000fc80000000000 */
[----:B------:R-:W-:Y:S01]  /*01f0*/  FFMA R7, R7, R4, R3 ;  /* 0x0000000407077223 */ /* 0x000fe20000000003 */
[----:B0-----:R-:W-:Y:S06]  /*0200*/  @!P0 BRA `(.L_x_325) ;  /* 0x00000000000c8947 */ /* 0x001fec0003800000 */
[----:B------:R-:W-:-:S07]  /*0210*/  MOV R4, 0x230 ;  /* 0x0000023000047802 */ /* 0x000fce0000000f00 */
[----:B------:R-:W-:Y:S05]  /*0220*/  CALL.REL.NOINC `($__internal_4_$__cuda_sm3x_div_rn_noftz_f32_slowpath) ;  /* 0x0000000000187944 */ /* 0x000fea0003c00000 */
[----:B------:R-:W-:-:S07]  /*0230*/  IMAD.MOV.U32 R7, RZ, RZ, R0 ;  /* 0x000000ffff077224 */ /* 0x000fce00078e0000 */
.L_x_325:
[----:B------:R-:W-:Y:S05]  /*0240*/  BSYNC.RECONVERGENT B0 ;  /* 0x0000000000007941 */ /* 0x000fea0003800200 */
.L_x_324:
[----:B------:R-:W0:Y:S02]  /*0250*/  LDC.64 R4, c[0x0][0x380] ;  /* 0x0000e000ff047b82 */ /* 0x000e240000000a00 */
[----:B0-----:R-:W-:-:S05]  /*0260*/  IMAD.WIDE R2, R2, 0x4, R4 ;  /* 0x0000000402027825 */ /* 0x001fca00078e0204 */
[----:B------:R-:W-:Y:S01]  /*0270*/  STG.E desc[UR4][R2.64], R7 ;  /* 0x0000000702007986 */ /* 0x000fe2000c101904 */
[----:B------:R-:W-:Y:S05]  /*0280*/  EXIT ;  /* 0x000000000000794d */ /* 0x000fea0003800000 */
        .weak           $__internal_4_$__cuda_sm3x_div_rn_noftz_f32_slowpath
        .type           $__internal_4_$__cuda_sm3x_div_rn_noftz_f32_slowpath,@function
        .size           $__internal_4_$__cuda_sm3x_div_rn_noftz_f32_slowpath,(.L_x_811 - $__internal_4_$__cuda_sm3x_div_rn_noftz_f32_slowpath)
$__internal_4_$__cuda_sm3x_div_rn_noftz_f32_slowpath:
[----:B------:R-:W0:Y:S01]  /*0290*/  LDC R3, c[0x3][0x4c] ;  /* 0x00c01300ff037b82 */ /* 0x000e220000000800 */
[--C-:B------:R-:W-:Y:S01]  /*02a0*/  SHF.R.U32.HI R5, RZ, 0x17, R0.reuse ;  /* 0x00000017ff057819 */ /* 0x100fe20000011600 */
[----:B------:R-:W1:Y:S01]  /*02b0*/  LDCU UR6, c[0x3][0x4c] ;  /* 0x00c00980ff0677ac */ /* 0x000e620008000800 */
[----:B------:R-:W-:Y:S01]  /*02c0*/  BSSY.RECONVERGENT B1, `(.L_x_326) ;  /* 0x0000064000017945 */ /* 0x000fe20003800200 */
[----:B------:R-:W-:Y:S01]  /*02d0*/  IMAD.MOV.U32 R7, RZ, RZ, R0 ;  /* 0x000000ffff077224 */ /* 0x000fe200078e0000 */
[----:B------:R-:W-:-:S05]  /*02e0*/  LOP3.LUT R5, R5, 0xff, RZ, 0xc0, !PT ;  /* 0x000000ff05057812 */ /* 0x000fca00078ec0ff */
[----:B------:R-:W-:Y:S02]  /*02f0*/  VIADD R10, R5, 0xffffffff ;  /* 0xffffffff050a7836 */ /* 0x000fe40000000000 */
[----:B-1----:R-:W-:Y:S01]  /*0300*/  IMAD.U32 R8, RZ, RZ, UR6 ;  /* 0x00000006ff087e24 */ /* 0x002fe2000f8e00ff */
[----:B0-----:R-:W-:-:S04]  /*0310*/  SHF.R.U32.HI R6, RZ, 0x17, R3 ;  /* 0x00000017ff067819 */ /* 0x001fc80000011603 */
[----:B------:R-:W-:-:S05]  /*0320*/  LOP3.LUT R6, R6, 0xff, RZ, 0xc0, !PT ;  /* 0x000000ff06067812 */ /* 0x000fca00078ec0ff */
[----:B------:R-:W-:-:S05]  /*0330*/  VIADD R11, R6, 0xffffffff ;  /* 0xffffffff060b7836 */ /* 0x000fca0000000000 */
        /* <DEDUP_REMOVED lines=25> */
[----:B------:R-:W-:Y:S02]  /*04d0*/  @!P1 FFMA R8, R3, 1.84467440737095516160e+19, RZ ;  /* 0x5f80000003089823 */ /* 0x000fe400000000ff */
[----:B------:R-:W-:-:S07]  /*04e0*/  @!P1 VIADD R9, R9, 0x40 ;  /* 0x0000004009099836 */ /* 0x000fce0000000000 */
.L_x_327:
[----:B------:R-:W-:Y:S01]  /*04f0*/  LEA R3, R6, 0xc0800000, 0x17 ;  /* 0xc080000006037811 */ /* 0x000fe200078eb8ff */
[----:B------:R-:W-:Y:S01]  /*0500*/  VIADD R5, R5, 0xffffff81 ;  /* 0xffffff8105057836 */ /* 0x000fe20000000000 */
[----:B------:R-:W-:Y:S03]  /*0510*/  BSSY.RECONVERGENT B2, `(.L_x_332) ;  /* 0x0000035000027945 */ /* 0x000fe60003800200 */
[----:B------:R-:W-:Y:S01]  /*0520*/  IMAD.IADD R3, R8, 0x1, -R3 ;  /* 0x0000000108037824 */ /* 0x000fe200078e0a03 */
[C---:B------:R-:W-:Y:S01]  /*0530*/  IADD3 R6, PT, PT, R5.reuse, 0x7f, -R6 ;  /* 0x0000007f05067810 */ /* 0x040fe20007ffe806 */
[----:B------:R-:W-:Y:S02]  /*0540*/  IMAD R0, R5, -0x800000, R7 ;  /* 0xff80000005007824 */ /* 0x000fe400078e0207 */
[----:B------:R-:W0:Y:S01]  /*0550*/  MUFU.RCP R8, R3 ;  /* 0x0000000300087308 */ /* 0x000e220000001000 */
[----:B------:R-:W-:Y:S01]  /*0560*/  FADD.FTZ R11, -R3, -RZ ;  /* 0x800000ff030b7221 */ /* 0x000fe20000010100 */
[----:B------:R-:W-:-:S03]  /*0570*/  IMAD.IADD R6, R6, 0x1, R9 ;  /* 0x0000000106067824 */ /* 0x000fc600078e0209 */
        /* <DEDUP_REMOVED lines=21> */
[CCC-:B------:R-:W-:Y:S01]  /*06d0*/  FFMA.RM R6, R10.reuse, R8.reuse, R7.reuse ;  /* 0x000000080a067223 */ /* 0x1c0fe20000004007 */
[C---:B------:R-:W-:Y:S02]  /*06e0*/  ISETP.NE.AND P2, PT, R9.reuse, RZ, PT ;  /* 0x000000ff0900720c */ /* 0x040fe40003f45270 */
[----:B------:R-:W-:Y:S02]  /*06f0*/  ISETP.NE.AND P1, PT, R9, RZ, PT ;  /* 0x000000ff0900720c */ /* 0x000fe40003f25270 */
[----:B------:R-:W-:Y:S01]  /*0700*/  LOP3.LUT R5, R3, 0x7fffff, RZ, 0xc0, !PT ;  /* 0x007fffff03057812 */ /* 0x000fe200078ec0ff */
[----:B------:R-:W-:Y:S01]  /*0710*/  FFMA.RP R3, R10, R8, R7 ;  /* 0x000000080a037223 */ /* 0x000fe20000008007 */
[----:B------:R-:W-:Y:S02]  /*0720*/  VIADD R8, R9, 0x20 ;  /* 0x0000002009087836 */ /* 0x000fe40000000000 */
[----:B------:R-:W-:Y:S01]  /*0730*/  LOP3.LUT R5, R5, 0x800000, RZ, 0xfc, !PT ;  /* 0x0080000005057812 */ /* 0x000fe200078efcff */
[----:B------:R-:W-:Y:S01]  /*0740*/  IMAD.MOV R7, RZ, RZ, -R9 ;  /* 0x000000ffff077224 */ /* 0x000fe200078e0a09 */
[----:B------:R-:W-:-:S02]  /*0750*/  FSETP.NEU.FTZ.AND P0, PT, R3, R6, PT ;  /* 0x000000060300720b */ /* 0x000fc40003f1d000 */
[----:B------:R-:W-:Y:S02]  /*0760*/  SHF.L.U32 R8, R5, R8, RZ ;  /* 0x0000000805087219 */ /* 0x000fe400000006ff */
[----:B------:R-:W-:Y:S02]  /*0770*/  SEL R6, R7, RZ, P2 ;  /* 0x000000ff07067207 */ /* 0x000fe40001000000 */
[----:B------:R-:W-:Y:S02]  /*0780*/  ISETP.NE.AND P1, PT, R8, RZ, P1 ;  /* 0x000000ff0800720c */ /* 0x000fe40000f25270 */
[----:B------:R-:W-:Y:S02]  /*0790*/  SHF.R.U32.HI R6, RZ, R6, R5 ;  /* 0x00000006ff067219 */ /* 0x000fe40000011605 */
[----:B------:R-:W-:Y:S02]  /*07a0*/  PLOP3.LUT P0, PT, P0, P1, PT, 0xf8, 0x8f ;  /* 0x00000000008f781c */ /* 0x000fe40000703f70 */
[----:B------:R-:W-:-:S02]  /*07b0*/  SHF.R.U32.HI R8, RZ, 0x1, R6 ;  /* 0x00000001ff087819 */ /* 0x000fc40000011606 */
[----:B------:R-:W-:-:S04]  /*07c0*/  SEL R3, RZ, 0x1, !P0 ;  /* 0x00000001ff037807 */ /* 0x000fc80004000000 */
[----:B------:R-:W-:-:S04]  /*07d0*/  LOP3.LUT R3, R3, 0x1, R8, 0xf8, !PT ;  /* 0x0000000103037812 */ /* 0x000fc800078ef808 */
[----:B------:R-:W-:-:S05]  /*07e0*/  LOP3.LUT R3, R3, R6, RZ, 0xc0, !PT ;  /* 0x0000000603037212 */ /* 0x000fca00078ec0ff */
[----:B------:R-:W-:-:S05]  /*07f0*/  IMAD.IADD R3, R8, 0x1, R3 ;  /* 0x0000000108037824 */ /* 0x000fca00078e0203 */
[----:B------:R-:W-:Y:S01]  /*0800*/  LOP3.LUT R0, R3, R0, RZ, 0xfc, !PT ;  /* 0x0000000003007212 */ /* 0x000fe200078efcff */
[----:B------:R-:W-:Y:S06]  /*0810*/  BRA `(.L_x_335) ;  /* 0x0000000000107947 */ /* 0x000fec0003800000 */
.L_x_334:
[----:B------:R-:W-:-:S04]  /*0820*/  LOP3.LUT R0, R0, 0x80000000, RZ, 0xc0, !PT ;  /* 0x8000000000007812 */ /* 0x000fc800078ec0ff */
[----:B------:R-:W-:Y:S01]  /*0830*/  LOP3.LUT R0, R0, 0x7f800000, RZ, 0xfc, !PT ;  /* 0x7f80000000007812 */ /* 0x000fe200078efcff */
[----:B------:R-:W-:Y:S06]  /*0840*/  BRA `(.L_x_335) ;  /* 0x0000000000047947 */ /* 0x000fec0003800000 */
.L_x_333:
[----:B------:R-:W-:-:S07]  /*0850*/  IMAD R0, R6, 0x800000, R0 ;  /* 0x0080000006007824 */ /* 0x000fce00078e0200 */
.L_x_335:
[----:B------:R-:W-:Y:S05]  /*0860*/  BSYNC.RECONVERGENT B2 ;  /* 0x0000000000027941 */ /* 0x000fea0003800200 */
.L_x_332:
[----:B------:R-:W-:Y:S05]  /*0870*/  BRA `(.L_x_336) ;  /* 0x0000000000207947 */ /* 0x000fea0003800000 */
.L_x_331:
[----:B------:R-:W-:-:S04]  /*0880*/  LOP3.LUT R0, R8, 0x80000000, R7, 0x48, !PT ;  /* 0x8000000008007812 */ /* 0x000fc800078e4807 */
[----:B------:R-:W-:Y:S01]  /*0890*/  LOP3.LUT R0, R0, 0x7f800000, RZ, 0xfc, !PT ;  /* 0x7f80000000007812 */ /* 0x000fe200078efcff */
[----:B------:R-:W-:Y:S06]  /*08a0*/  BRA `(.L_x_336) ;  /* 0x0000000000147947 */ /* 0x000fec0003800000 */
.L_x_330:
[----:B------:R-:W-:Y:S01]  /*08b0*/  LOP3.LUT R0, R8, 0x80000000, R7, 0x48, !PT ;  /* 0x8000000008007812 */ /* 0x000fe200078e4807 */
[----:B------:R-:W-:Y:S06]  /*08c0*/  BRA `(.L_x_336) ;  /* 0x00000000000c7947 */ /* 0x000fec0003800000 */
.L_x_329:
[----:B------:R-:W0:Y:S01]  /*08d0*/  MUFU.RSQ R0, -QNAN ;  /* 0xffc0000000007908 */ /* 0x000e220000001400 */
[----:B------:R-:W-:Y:S05]  /*08e0*/  BRA `(.L_x_336) ;  /* 0x0000000000047947 */ /* 0x000fea0003800000 */
.L_x_328:
[----:B------:R-:W-:-:S07]  /*08f0*/  FADD.FTZ R0, R0, R3 ;  /* 0x0000000300007221 */ /* 0x000fce0000010000 */
.L_x_336:
[----:B------:R-:W-:Y:S05]  /*0900*/  BSYNC.RECONVERGENT B1 ;  /* 0x0000000000017941 */ /* 0x000fea0003800200 */
.L_x_326:
[----:B------:R-:W-:-:S04]  /*0910*/  IMAD.MOV.U32 R5, RZ, RZ, 0x0 ;  /* 0x00000000ff057424 */ /* 0x000fc800078e00ff */
[----:B0-----:R-:W-:Y:S05]  /*0920*/  RET.REL.NODEC R4 `(_Z4GphiPfS_ii) ;  /* 0xfffffff404b47950 */ /* 0x001fea0003c3ffff */
.L_x_337:
        /* <DEDUP_REMOVED lines=13> */
.L_x_811:


//--------------------- .text._Z4curvPfS_S_iiff   --------------------------
	.section	.text._Z4curvPfS_S_iiff,"ax",@progbits
	.align	128
        .global         _Z4curvPfS_S_iiff
        .type           _Z4curvPfS_S_iiff,@function
        .size           _Z4curvPfS_S_iiff,(.L_x_813 - _Z4curvPfS_S_iiff)
        .other          _Z4curvPfS_S_iiff,@"STO_CUDA_ENTRY STV_DEFAULT"
_Z4curvPfS_S_iiff:
.text._Z4curvPfS_S_iiff:
        /* <DEDUP_REMOVED lines=11> */
[----:B------:R-:W-:-:S13]  /*00b0*/  ISETP.GE.OR P0, PT, R0, UR8, P0 ;  /* 0x0000000800007c0c */ /* 0x000fda0008706670 */
[----:B------:R-:W-:Y:S05]  /*00c0*/  @P0 EXIT ;  /* 0x000000000000094d */ /* 0x000fea0003800000 */
[----:B------:R-:W0:Y:S01]  /*00d0*/  LDC.64 R14, c[0x0][0x380] ;  /* 0x0000e000ff0e7b82 */ /* 0x000e220000000a00 */
[----:B------:R-:W1:Y:S01]  /*00e0*/  LDCU.64 UR6, c[0x0][0x358] ;  /* 0x00006b00ff0677ac */ /* 0x000e620008000a00 */
[----:B------:R-:W-:-:S05]  /*00f0*/  IMAD R9, R4, UR8, RZ ;  /* 0x0000000804097c24 */ /* 0x000fca000f8e02ff */
[----:B------:R-:W-:Y:S01]  /*0100*/  IADD3 R13, PT, PT, R0, R9, RZ ;  /* 0x00000009000d7210 */ /* 0x000fe20007ffe0ff */
[----:B------:R-:W2:Y:S04]  /*0110*/  LDC.64 R2, c[0x0][0x390] ;  /* 0x0000e400ff027b82 */ /* 0x000ea80000000a00 */
[----:B0-----:R-:W-:-:S05]  /*0120*/  IMAD.WIDE R14, R13, 0x4, R14 ;  /* 0x000000040d0e7825 */ /* 0x001fca00078e020e */
[----:B-1----:R0:W-:Y:S01]  /*0130*/  STG.E desc[UR6][R14.64], RZ ;  /* 0x000000ff0e007986 */ /* 0x0021e2000c101906 */
[----:B--2---:R-:W-:-:S06]  /*0140*/  IMAD.WIDE R2, R13, 0x4, R2 ;  /* 0x000000040d027825 */ /* 0x004fcc00078e0202 */
[----:B------:R-:W2:Y:S02]  /*0150*/  LDG.E R2, desc[UR6][R2.64] ;  /* 0x0000000602027981 */ /* 0x000ea4000c1e1900 */
[----:B--2---:R-:W-:-:S13]  /*0160*/  FSETP.GT.AND P0, PT, R2, 0.0010000000474974513054, PT ;  /* 0x3a83126f0200780b */ /* 0x004fda0003f04000 */
[----:B0-----:R-:W-:Y:S05]  /*0170*/  @!P0 EXIT ;  /* 0x000000000000894d */ /* 0x001fea0003800000 */
[----:B------:R-:W0:Y:S01]  /*0180*/  LDC.64 R6, c[0x0][0x388] ;  /* 0x0000e200ff067b82 */ /* 0x000e220000000a00 */
[----:B------:R-:W-:Y:S01]  /*0190*/  UIADD3 UR5, UPT, UPT, UR9, -0x1, URZ ;  /* 0xffffffff09057890 */ /* 0x000fe2000fffe0ff */
[----:B------:R-:W-:Y:S01]  /*01a0*/  IADD3 R3, PT, PT, R4, 0x1, RZ ;  /* 0x0000000104037810 */ /* 0x000fe20007ffe0ff */
[----:B------:R-:W-:Y:S01]  /*01b0*/  UIADD3 UR4, UPT, UPT, UR8, -0x1, URZ ;  /* 0xffffffff08047890 */ /* 0x000fe2000fffe0ff */
[C---:B------:R-:W-:Y:S01]  /*01c0*/  ISETP.NE.AND P1, PT, R0.reuse, RZ, PT ;  /* 0x000000ff0000720c */ /* 0x040fe20003f25270 */
[----:B------:R-:W1:Y:S01]  /*01d0*/  LDCU.64 UR10, c[0x0][0x388] ;  /* 0x00007100ff0a77ac */ /* 0x000e620008000a00 */
[----:B------:R-:W-:Y:S02]  /*01e0*/  IADD3 R2, PT, PT, R0, 0x1, RZ ;  /* 0x0000000100027810 */ /* 0x000fe40007ffe0ff */
[C---:B------:R-:W-:Y:S02]  /*01f0*/  ISETP.NE.AND P2, PT, R4.reuse, UR5, PT ;  /* 0x0000000504007c0c */ /* 0x040fe4000bf45270 */
[----:B------:R-:W-:-:S02]  /*0200*/  ISETP.NE.AND P0, PT, R4, RZ, PT ;  /* 0x000000ff0400720c */ /* 0x000fc40003f05270 */
[----:B------:R-:W-:Y:S02]  /*0210*/  SEL R3, R3, RZ, P2 ;  /* 0x000000ff03037207 */ /* 0x000fe40001000000 */
[C---:B------:R-:W-:Y:S02]  /*0220*/  ISETP.NE.AND P2, PT, R0.reuse, UR4, PT ;  /* 0x0000000400007c0c */ /* 0x040fe4000bf45270 */
[----:B------:R-:W-:Y:S01]  /*0230*/  SEL R18, R0, UR8, P1 ;  /* 0x0000000800127c07 */ /* 0x000fe20008800000 */
[----:B------:R-:W-:Y:S01]  /*0240*/  IMAD R5, R3, UR8, RZ ;  /* 0x0000000803057c24 */ /* 0x000fe2000f8e02ff */
[----:B------:R-:W-:Y:S02]  /*0250*/  SEL R2, R2, RZ, P2 ;  /* 0x000000ff02027207 */ /* 0x000fe40001000000 */
[----:B------:R-:W-:Y:S02]  /*0260*/  SEL R8, R4, UR9, P0 ;  /* 0x0000000904087c07 */ /* 0x000fe40008000000 */
[----:B------:R-:W-:-:S02]  /*0270*/  SHF.R.S32.HI R4, RZ, 0x1f, R18 ;  /* 0x0000001fff047819 */ /* 0x000fc40000011412 */
[----:B------:R-:W-:Y:S01]  /*0280*/  IADD3 R11, P0, PT, R9, R18, RZ ;  /* 0x00000012090b7210 */ /* 0x000fe20007f1e0ff */
[--C-:B0-----:R-:W-:Y:S01]  /*0290*/  IMAD.WIDE R12, R13, 0x4, R6.reuse ;  /* 0x000000040d0c7825 */ /* 0x101fe200078e0206 */
[C---:B------:R-:W-:Y:S02]  /*02a0*/  IADD3 R3, PT, PT, R9.reuse, R2, RZ ;  /* 0x0000000209037210 */ /* 0x040fe40007ffe0ff */
[----:B------:R-:W-:Y:S02]  /*02b0*/  IADD3 R19, PT, PT, R8, -0x1, RZ ;  /* 0xffffffff08137810 */ /* 0x000fe40007ffe0ff */
[----:B------:R-:W-:Y:S01]  /*02c0*/  LEA.HI.X.SX32 R22, R9, R4, 0x1, P0 ;  /* 0x0000000409167211 */ /* 0x000fe200000f0eff */
[----:B------:R-:W-:Y:S01]  /*02d0*/  IMAD.WIDE R8, R3, 0x4, R6 ;  /* 0x0000000403087825 */ /* 0x000fe200078e0206 */
[----:B------:R0:W2:Y:S01]  /*02e0*/  LDG.E R12, desc[UR6][R12.64] ;  /* 0x000000060c0c7981 */ /* 0x0000a2000c1e1900 */
[----:B-1----:R-:W-:Y:S02]  /*02f0*/  LEA R10, P0, R11, UR10, 0x2 ;  /* 0x0000000a0b0a7c11 */ /* 0x002fe4000f8010ff */
[----:B------:R-:W-:Y:S01]  /*0300*/  IMAD R19, R19, UR8, RZ ;  /* 0x0000000813137c24 */ /* 0x000fe2000f8e02ff */
[----:B------:R1:W2:Y:S01]  /*0310*/  LDG.E R3, desc[UR6][R8.64] ;  /* 0x0000000608037981 */ /* 0x0002a2000c1e1900 */
[----:B------:R-:W-:-:S02]  /*0320*/  IADD3 R17, P1, PT, R18, R5, RZ ;  /* 0x0000000512117210 */ /* 0x000fc40007f3e0ff */
[----:B------:R-:W-:Y:S02]  /*0330*/  LEA.HI.X R11, R11, UR11, R22, 0x2, P0 ;  /* 0x0000000b0b0b7c11 */ /* 0x000fe400080f1416 */
[----:B------:R-:W-:Y:S01]  /*0340*/  IADD3 R18, P0, PT, R18, R19, RZ ;  /* 0x0000001312127210 */ /* 0x000fe20007f1e0ff */
[----:B0-----:R-:W0:Y:S01]  /*0350*/  LDC R13, c[0x0][0x3a0] ;  /* 0x0000e800ff0d7b82 */ /* 0x001e220000000800 */
[-C--:B------:R-:W-:Y:S02]  /*0360*/  LEA.HI.X.SX32 R20, R5, R4.reuse, 0x1, P1 ;  /* 0x0000000405147211 */ /* 0x080fe400008f0eff */
[-C--:B------:R-:W-:Y:S02]  /*0370*/  IADD3 R21, PT, PT, R0, R5.reuse, RZ ;  /* 0x0000000500157210 */ /* 0x080fe40007ffe0ff */
[----:B------:R-:W-:Y:S02]  /*0380*/  IADD3 R27, PT, PT, R2, R5, RZ ;  /* 0x00000005021b7210 */ /* 0x000fe40007ffe0ff */
[----:B------:R-:W-:-:S02]  /*0390*/  LEA.HI.X.SX32 R5, R19, R4, 0x1, P0 ;  /* 0x0000000413057211 */ /* 0x000fc400000f0eff */
[----:B------:R-:W-:Y:S02]  /*03a0*/  LEA R22, P0, R18, UR10, 0x2 ;  /* 0x0000000a12167c11 */ /* 0x000fe4000f8010ff */
[----:B------:R-:W-:Y:S02]  /*03b0*/  LEA R16, P1, R17, UR10, 0x2 ;  /* 0x0000000a11107c11 */ /* 0x000fe4000f8210ff */
[----:B------:R-:W-:Y:S01]  /*03c0*/  IADD3 R25, PT, PT, R0, R19, RZ ;  /* 0x0000001300197210 */ /* 0x000fe20007ffe0ff */
[----:B------:R-:W-:Y:S01]  /*03d0*/  IMAD.IADD R29, R2, 0x1, R19 ;  /* 0x00000001021d7824 */ /* 0x000fe200078e0213 */
[----:B------:R-:W-:Y:S01]  /*03e0*/  LEA.HI.X R23, R18, UR11, R5, 0x2, P0 ;  /* 0x0000000b12177c11 */ /* 0x000fe200080f1405 */
[----:B------:R-:W-:Y:S01]  /*03f0*/  IMAD.WIDE R18, R21, 0x4, R6 ;  /* 0x0000000415127825 */ /* 0x000fe200078e0206 */
[----:B------:R-:W-:Y:S01]  /*0400*/  LEA.HI.X R17, R17, UR11, R20, 0x2, P1 ;  /* 0x0000000b11117c11 */ /* 0x000fe200088f1414 */
[----:B------:R3:W5:Y:S02]  /*0410*/  LDG.E R4, desc[UR6][R10.64+-0x4] ;  /* 0xfffffc060a047981 */ /* 0x000764000c1e1900 */
[----:B------:R-:W-:-:S02]  /*0420*/  IMAD.WIDE R20, R25, 0x4, R6 ;  /* 0x0000000419147825 */ /* 0x000fc400078e0206 */
[----:B------:R4:W5:Y:S02]  /*0430*/  LDG.E R5, desc[UR6][R16.64+-0x4] ;  /* 0xfffffc0610057981 */ /* 0x000964000c1e1900 */
[--C-:B-1----:R-:W-:Y:S02]  /*0440*/  IMAD.WIDE R8, R27, 0x4, R6.reuse ;  /* 0x000000041b087825 */ /* 0x102fe400078e0206 */
[----:B------:R4:W5:Y:S02]  /*0450*/  LDG.E R19, desc[UR6][R18.64] ;  /* 0x0000000612137981 */ /* 0x000964000c1e1900 */
[----:B------:R-:W-:Y:S02]  /*0460*/  IMAD.WIDE R24, R29, 0x4, R6 ;  /* 0x000000041d187825 */ /* 0x000fe400078e0206 */
[----:B------:R4:W5:Y:S04]  /*0470*/  LDG.E R6, desc[UR6][R22.64+-0x4] ;  /* 0xfffffc0616067981 */ /* 0x000968000c1e1900 */
[----:B------:R4:W5:Y:S04]  /*0480*/  LDG.E R20, desc[UR6][R20.64] ;  /* 0x0000000614147981 */ /* 0x000968000c1e1900 */
[----:B------:R4:W5:Y:S04]  /*0490*/  LDG.E R8, desc[UR6][R8.64] ;  /* 0x0000000608087981 */ /* 0x000968000c1e1900 */
[----:B------:R4:W5:Y:S01]  /*04a0*/  LDG.E R10, desc[UR6][R24.64] ;  /* 0x00000006180a7981 */ /* 0x000962000c1e1900 */
[----:B0-----:R-:W0:Y:S01]  /*04b0*/  MUFU.RCP R2, R13 ;  /* 0x0000000d00027308 */ /* 0x001e220000001000 */
[----:B------:R-:W-:Y:S01]  /*04c0*/  BSSY.RECONVERGENT B2, `(.L_x_338) ;  /* 0x000000e000027945 */ /* 0x000fe20003800200 */
[----:B0-----:R-:W-:-:S04]  /*04d0*/  FFMA R7, R2, -R13, 1 ;  /* 0x3f80000002077423 */ /* 0x001fc8000000080d */
[----:B------:R-:W-:Y:S01]  /*04e0*/  FFMA R7, R2, R7, R2 ;  /* 0x0000000702077223 */ /* 0x000fe20000000002 */
[----:B--2---:R-:W-:-:S04]  /*04f0*/  FADD R0, -R12, R3 ;  /* 0x000000030c007221 */ /* 0x004fc80000000100 */
[----:B------:R-:W0:Y:S01]  /*0500*/  FCHK P0, R0, R13 ;  /* 0x0000000d00007302 */ /* 0x000e220000000000 */
[----:B------:R-:W-:-:S04]  /*0510*/  FFMA R2, R0, R7, RZ ;  /* 0x0000000700027223 */ /* 0x000fc800000000ff */
[----:B---3--:R-:W-:-:S04]  /*0520*/  FFMA R11, R2, -R13, R0 ;  /* 0x8000000d020b7223 */ /* 0x008fc80000000000 */
[----:B------:R-:W-:Y:S01]  /*0530*/  FFMA R7, R7, R11, R2 ;  /* 0x0000000b07077223 */ /* 0x000fe20000000002 */
[----:B0---4-:R-:W-:Y:S06]  /*0540*/  @!P0 BRA `(.L_x_339) ;  /* 0x0000000000148947 */ /* 0x011fec0003800000 */
[----:B------:R-:W0:Y:S01]  /*0550*/  LDCU UR4, c[0x0][0x3a0] ;  /* 0x00007400ff0477ac */ /* 0x000e220008000800 */
[----:B------:R-:W-:Y:S02]  /*0560*/  MOV R2, 0x590 ;  /* 0x0000059000027802 */ /* 0x000fe40000000f00 */
[----:B0-----:R-:W-:-:S07]  /*0570*/  MOV R18, UR4 ;  /* 0x0000000400127c02 */ /* 0x001fce0008000f00 */
[----:B-----5:R-:W-:Y:S05]  /*0580*/  CALL.REL.NOINC `($__internal_6_$__cuda_sm3x_div_rn_noftz_f32_slowpath) ;  /* 0x0000001000c47944 */ /* 0x020fea0003c00000 */
[----:B------:R-:W-:-:S07]  /*0590*/  MOV R7, R0 ;  /* 0x0000000000077202 */ /* 0x000fce0000000f00 */
.L_x_339:
[----:B------:R-:W-:Y:S05]  /*05a0*/  BSYNC.RECONVERGENT B2 ;  /* 0x0000000000027941 */ /* 0x000fea0003800200 */
.L_x_338:
[----:B------:R-:W0:Y:S01]  /*05b0*/  LDC R13, c[0x0][0x3a0] ;  /* 0x0000e800ff0d7b82 */ /* 0x000e220000000800 */
[----:B-----5:R-:W-:Y:S01]  /*05c0*/  FADD R0, R12, -R4 ;  /* 0x800000040c007221 */ /* 0x020fe20000000000 */
[----:B------:R-:W-:Y:S01]  /*05d0*/  BSSY.RECONVERGENT B2, `(.L_x_340) ;  /* 0x000000e000027945 */ /* 0x000fe20003800200 */
        /* <DEDUP_REMOVED lines=9> */
[----:B------:R-:W-:Y:S02]  /*0670*/  MOV R2, 0x6a0 ;  /* 0x000006a000027802 */ /* 0x000fe40000000f00 */
[----:B0-----:R-:W-:-:S07]  /*0680*/  MOV R18, UR4 ;  /* 0x0000000400127c02 */ /* 0x001fce0008000f00 */
[----:B------:R-:W-:Y:S05]  /*0690*/  CALL.REL.NOINC `($__internal_6_$__cuda_sm3x_div_rn_noftz_f32_slowpath) ;  /* 0x0000001000807944 */ /* 0x000fea0003c00000 */
[----:B------:R-:W-:-:S07]  /*06a0*/  MOV R9, R0 ;  /* 0x0000000000097202 */ /* 0x000fce0000000f00 */
.L_x_341:
[----:B------:R-:W-:Y:S05]  /*06b0*/  BSYNC.RECONVERGENT B2 ;  /* 0x0000000000027941 */ /* 0x000fea0003800200 */
.L_x_340:
[----:B------:R-:W0:Y:S01]  /*06c0*/  LDC R17, c[0x0][0x3a4] ;  /* 0x0000e900ff117b82 */ /* 0x000e220000000800 */
[----:B------:R-:W-:Y:S01]  /*06d0*/  FADD R0, -R12, R19 ;  /* 0x000000130c007221 */ /* 0x000fe20000000100 */
        /* <DEDUP_REMOVED lines=14> */
.L_x_343:
[----:B------:R-:W-:Y:S05]  /*07c0*/  BSYNC.RECONVERGENT B2 ;  /* 0x0000000000027941 */ /* 0x000fea0003800200 */
.L_x_342:
[----:B------:R-:W0:Y:S01]  /*07d0*/  LDC R17, c[0x0][0x3a4] ;  /* 0x0000e900ff117b82 */ /* 0x000e220000000800 */
[----:B------:R-:W-:Y:S01]  /*07e0*/  FADD R0, R12, -R20 ;  /* 0x800000140c007221 */ /* 0x000fe20000000000 */
        /* <DEDUP_REMOVED lines=13> */
[----:B------:R-:W-:-:S07]  /*08c0*/  IMAD.MOV.U32 R12, RZ, RZ, R0 ;  /* 0x000000ffff0c7224 */ /* 0x000fce00078e0000 */
.L_x_345:
[----:B------:R-:W-:Y:S05]  /*08d0*/  BSYNC.RECONVERGENT B2 ;  /* 0x0000000000027941 */ /* 0x000fea0003800200 */
.L_x_344:
[----:B------:R-:W0:Y:S01]  /*08e0*/  LDC R18, c[0x0][0x3a4] ;  /* 0x0000e900ff127b82 */ /* 0x000e220000000800 */
[----:B------:R-:W-:Y:S01]  /*08f0*/  FADD R13, R19, R8 ;  /* 0x00000008130d7221 */ /* 0x000fe20000000000 */
[----:B------:R-:W-:Y:S03]  /*0900*/  BSSY.RECONVERGENT B2, `(.L_x_346) ;  /* 0x000000f000027945 */ /* 0x000fe60003800200 */
[----:B------:R-:W-:-:S04]  /*0910*/  FADD R13, -R10, R13 ;  /* 0x0000000d0a0d7221 */ /* 0x000fc80000000100 */
[----:B------:R-:W-:Y:S01]  /*0920*/  FADD R0, -R20, R13 ;  /* 0x0000000d14007221 */ /* 0x000fe20000000100 */
[----:B0-----:R-:W-:-:S04]  /*0930*/  FMUL R18, R18, 4 ;  /* 0x4080000012127820 */ /* 0x001fc80000400000 */
        /* <DEDUP_REMOVED lines=8> */
[----:B------:R-:W-:-:S07]  /*09c0*/  MOV R2, 0x9e0 ;  /* 0x000009e000027802 */ /* 0x000fce0000000f00 */
[----:B------:R-:W-:Y:S05]  /*09d0*/  CALL.REL.NOINC `($__internal_6_$__cuda_sm3x_div_rn_noftz_f32_slowpath) ;  /* 0x0000000c00b07944 */ /* 0x000fea0003c00000 */
[----:B------:R-:W-:-:S07]  /*09e0*/  MOV R13, R0 ;  /* 0x00000000000d7202 */ /* 0x000fce0000000f00 */
.L_x_347:
[----:B------:R-:W-:Y:S05]  /*09f0*/  BSYNC.RECONVERGENT B2 ;  /* 0x0000000000027941 */ /* 0x000fea0003800200 */
.L_x_346:
[----:B------:R-:W0:Y:S01]  /*0a00*/  MUFU.RCP R17, R18 ;  /* 0x0000001200117308 */ /* 0x000e220000001000 */
[----:B------:R-:W-:Y:S01]  /*0a10*/  FADD R19, R19, R5 ;  /* 0x0000000513137221 */ /* 0x000fe20000000000 */
[----:B------:R-:W-:Y:S03]  /*0a20*/  BSSY.RECONVERGENT B2, `(.L_x_348) ;  /* 0x000000d000027945 */ /* 0x000fe60003800200 */
[----:B------:R-:W-:-:S04]  /*0a30*/  FADD R19, -R20, R19 ;  /* 0x0000001314137221 */ /* 0x000fc80000000100 */
[----:B------:R-:W-:-:S04]  /*0a40*/  FADD R0, -R6, R19 ;  /* 0x0000001306007221 */ /* 0x000fc80000000100 */
        /* <DEDUP_REMOVED lines=10> */
.L_x_349:
[----:B------:R-:W-:Y:S05]  /*0af0*/  BSYNC.RECONVERGENT B2 ;  /* 0x0000000000027941 */ /* 0x000fea0003800200 */
.L_x_348:
        /* <DEDUP_REMOVED lines=17> */
.L_x_351:
[----:B------:R-:W-:Y:S05]  /*0c10*/  BSYNC.RECONVERGENT B2 ;  /* 0x0000000000027941 */ /* 0x000fea0003800200 */
.L_x_350:
        /* <DEDUP_REMOVED lines=12> */
[----:B------:R-:W-:Y:S02]  /*0ce0*/  MOV R0, R3 ;  /* 0x0000000300007202 */ /* 0x000fe40000000f00 */
[----:B------:R-:W-:-:S07]  /*0cf0*/  MOV R2, 0xd10 ;  /* 0x00000d1000027802 */ /* 0x000fce0000000f00 */
[----:B------:R-:W-:Y:S05]  /*0d00*/  CALL.REL.NOINC `($__internal_6_$__cuda_sm3x_div_rn_noftz_f32_slowpath) ;  /* 0x0000000800e47944 */ /* 0x000fea0003c00000 */
[----:B------:R-:W-:-:S07]  /*0d10*/  MOV R2, R0 ;  /* 0x0000000000027202 */ /* 0x000fce0000000f00 */
.L_x_353:
[----:B------:R-:W-:Y:S05]  /*0d20*/  BSYNC.RECONVERGENT B2 ;  /* 0x0000000000027941 */ /* 0x000fea0003800200 */
.L_x_352:
[----:B------:R-:W-:Y:S01]  /*0d30*/  FMUL R0, R13, R13 ;  /* 0x0000000d0d007220 */ /* 0x000fe20000400000 */
[----:B------:R-:W-:Y:S03]  /*0d40*/  BSSY.RECONVERGENT B0, `(.L_x_354) ;  /* 0x000000f000007945 */ /* 0x000fe60003800200 */
[----:B------:R-:W-:-:S04]  /*0d50*/  FFMA R3, R7, R7, R0 ;  /* 0x0000000707037223 */ /* 0x000fc80000000000 */
[----:B------:R0:W1:Y:S01]  /*0d60*/  MUFU.RSQ R0, R3 ;  /* 0x0000000300007308 */ /* 0x0000620000001400 */
[----:B------:R-:W-:-:S04]  /*0d70*/  IADD3 R4, PT, PT, R3, -0xd000000, RZ ;  /* 0xf300000003047810 */ /* 0x000fc80007ffe0ff */
[----:B------:R-:W-:-:S13]  /*0d80*/  ISETP.GT.U32.AND P0, PT, R4, 0x727fffff, PT ;  /* 0x727fffff0400780c */ /* 0x000fda0003f04070 */
[----:B01----:R-:W-:Y:S05]  /*0d90*/  @!P0 BRA `(.L_x_355) ;  /* 0x0000000000148947 */ /* 0x003fea0003800000 */
[----:B------:R-:W-:Y:S02]  /*0da0*/  MOV R0, R3 ;  /* 0x0000000300007202 */ /* 0x000fe40000000f00 */
[----:B------:R-:W-:-:S07]  /*0db0*/  MOV R20, 0xdd0 ;  /* 0x00000dd000147802 */ /* 0x000fce0000000f00 */
[----:B------:R-:W-:Y:S05]  /*0dc0*/  CALL.REL.NOINC `($__internal_5_$__cuda_sm20_sqrt_rn_f32_slowpath) ;  /* 0x00000008005c7944 */ /* 0x000fea0003c00000 */
[----:B------:R-:W-:Y:S01]  /*0dd0*/  IMAD.MOV.U32 R18, RZ, RZ, R3 ;  /* 0x000000ffff127224 */ /* 0x000fe200078e0003 */
[----:B------:R-:W-:Y:S06]  /*0de0*/  BRA `(.L_x_356) ;  /* 0x0000000000107947 */ /* 0x000fec0003800000 */
.L_x_355:
[----:B------:R-:W-:Y:S01]  /*0df0*/  FMUL.FTZ R18, R3, R0 ;  /* 0x0000000003127220 */ /* 0x000fe20000410000 */
[----:B------:R-:W-:-:S03]  /*0e00*/  FMUL.FTZ R0, R0, 0.5 ;  /* 0x3f00000000007820 */ /* 0x000fc60000410000 */
[----:B------:R-:W-:-:S04]  /*0e10*/  FFMA R3, -R18, R18, R3 ;  /* 0x0000001212037223 */ /* 0x000fc80000000103 */
[----:B------:R-:W-:-:S07]  /*0e20*/  FFMA R18, R3, R0, R18 ;  /* 0x0000000003127223 */ /* 0x000fce0000000012 */
.L_x_356:
[----:B------:R-:W-:Y:S05]  /*0e30*/  BSYNC.RECONVERGENT B0 ;  /* 0x0000000000007941 */ /* 0x000fea0003800200 */
.L_x_354:
        /* <DEDUP_REMOVED lines=10> */
[----:B------:R-:W-:Y:S01]  /*0ee0*/  MOV R4, R3 ;  /* 0x0000000300047202 */ /* 0x000fe20000000f00 */
[----:B------:R-:W-:Y:S06]  /*0ef0*/  BRA `(.L_x_359) ;  /* 0x0000000000107947 */ /* 0x000fec0003800000 */
.L_x_358:
[----:B------:R-:W-:Y:S01]  /*0f00*/  FMUL.FTZ R4, R3, R0 ;  /* 0x0000000003047220 */ /* 0x000fe20000410000 */
[----:B------:R-:W-:-:S03]  /*0f10*/  FMUL.FTZ R0, R0, 0.5 ;  /* 0x3f00000000007820 */ /* 0x000fc60000410000 */
[----:B------:R-:W-:-:S04]  /*0f20*/  FFMA R3, -R4, R4, R3 ;  /* 0x0000000404037223 */ /* 0x000fc80000000103 */
[----:B------:R-:W-:-:S07]  /*0f30*/  FFMA R4, R3, R0, R4 ;  /* 0x0000000003047223 */ /* 0x000fce0000000004 */
.L_x_359:
[----:B------:R-:W-:Y:S05]  /*0f40*/  BSYNC.RECONVERGENT B0 ;  /* 0x0000000000007941 */ /* 0x000fea0003800200 */
.L_x_357:
        /* <DEDUP_REMOVED lines=12> */
.L_x_361:
[----:B------:R-:W-:Y:S01]  /*1010*/  FMUL.FTZ R6, R3, R0 ;  /* 0x0000000003067220 */ /* 0x000fe20000410000 */
[----:B------:R-:W-:-:S03]  /*1020*/  FMUL.FTZ R0, R0, 0.5 ;  /* 0x3f00000000007820 */ /* 0x000fc60000410000 */
[----:B------:R-:W-:-:S04]  /*1030*/  FFMA R3, -R6, R6, R3 ;  /* 0x0000000606037223 */ /* 0x000fc80000000103 */
[----:B------:R-:W-:-:S07]  /*1040*/  FFMA R6, R3, R0, R6 ;  /* 0x0000000003067223 */ /* 0x000fce0000000006 */
.L_x_362:
[----:B------:R-:W-:Y:S05]  /*1050*/  BSYNC.RECONVERGENT B0 ;  /* 0x0000000000007941 */ /* 0x000fea0003800200 */
.L_x_360:
[----:B------:R-:W-:Y:S01]  /*1060*/  FMUL R3, R2, R2 ;  /* 0x0000000202037220 */ /* 0x000fe20000400000 */
[----:B------:R-:W-:Y:S03]  /*1070*/  BSSY.RECONVERGENT B0, `(.L_x_363) ;  /* 0x000000d000007945 */ /* 0x000fe60003800200 */
[----:B------:R-:W-:-:S04]  /*1080*/  FFMA R0, R12, R12, R3 ;  /* 0x0000000c0c007223 */ /* 0x000fc80000000003 */
[----:B------:R0:W1:Y:S01]  /*1090*/  MUFU.RSQ R5, R0 ;  /* 0x0000000000057308 */ /* 0x0000620000001400 */
[----:B------:R-:W-:-:S04]  /*10a0*/  IADD3 R2, PT, PT, R0, -0xd000000, RZ ;  /* 0xf300000000027810 */ /* 0x000fc80007ffe0ff */
[----:B------:R-:W-:-:S13]  /*10b0*/  ISETP.GT.U32.AND P0, PT, R2, 0x727fffff, PT ;  /* 0x727fffff0200780c */ /* 0x000fda0003f04070 */
[----:B01----:R-:W-:Y:S05]  /*10c0*/  @!P0 BRA `(.L_x_364) ;  /* 0x00000000000c8947 */ /* 0x003fea0003800000 */
[----:B------:R-:W-:-:S07]  /*10d0*/  MOV R20, 0x10f0 ;  /* 0x000010f000147802 */ /* 0x000fce0000000f00 */
[----:B------:R-:W-:Y:S05]  /*10e0*/  CALL.REL.NOINC `($__internal_5_$__cuda_sm20_sqrt_rn_f32_slowpath) ;  /* 0x0000000400947944 */ /* 0x000fea0003c00000 */
[----:B------:R-:W-:Y:S05]  /*10f0*/  BRA `(.L_x_365) ;  /* 0x0000000000107947 */ /* 0x000fea0003800000 */
.L_x_364:
[----:B------:R-:W-:Y:S01]  /*1100*/  FMUL.FTZ R3, R0, R5 ;  /* 0x0000000500037220 */ /* 0x000fe20000410000 */
[----:B------:R-:W-:-:S03]  /*1110*/  FMUL.FTZ R2, R5, 0.5 ;  /* 0x3f00000005027820 */ /* 0x000fc60000410000 */
[----:B------:R-:W-:-:S04]  /*1120*/  FFMA R0, -R3, R3, R0 ;  /* 0x0000000303007223 */ /* 0x000fc80000000100 */
[----:B------:R-:W-:-:S07]  /*1130*/  FFMA R3, R0, R2, R3 ;  /* 0x0000000200037223 */ /* 0x000fce0000000003 */
.L_x_365:
[----:B------:R-:W-:Y:S05]  /*1140*/  BSYNC.RECONVERGENT B0 ;  /* 0x0000000000007941 */ /* 0x000fea0003800200 */
.L_x_363:
[----:B------:R-:W0:Y:S01]  /*1150*/  MUFU.RCP R5, R18 ;  /* 0x0000001200057308 */ /* 0x000e220000001000 */
[----:B------:R-:W-:Y:S07]  /*1160*/  BSSY.RECONVERGENT B2, `(.L_x_366) ;  /* 0x000000c000027945 */ /* 0x000fee0003800200 */
[----:B------:R-:W1:Y:S01]  /*1170*/  FCHK P0, R7, R18 ;  /* 0x0000001207007302 */ /* 0x000e620000000000 */
[----:B0-----:R-:W-:-:S04]  /*1180*/  FFMA R0, R5, -R18, 1 ;  /* 0x3f80000005007423 */ /* 0x001fc80000000812 */
[----:B------:R-:W-:-:S04]  /*1190*/  FFMA R0, R5, R0, R5 ;  /* 0x0000000005007223 */ /* 0x000fc80000000005 */
[----:B------:R-:W-:-:S04]  /*11a0*/  FFMA R2, R0, R7, RZ ;  /* 0x0000000700027223 */ /* 0x000fc800000000ff */
[----:B------:R-:W-:-:S04]  /*11b0*/  FFMA R5, R2, -R18, R7 ;  /* 0x8000001202057223 */ /* 0x000fc80000000007 */
[----:B------:R-:W-:Y:S01]  /*11c0*/  FFMA R5, R0, R5, R2 ;  /* 0x0000000500057223 */ /* 0x000fe20000000002 */
[----:B-1----:R-:W-:Y:S06]  /*11d0*/  @!P0 BRA `(.L_x_367) ;  /* 0x0000000000108947 */ /* 0x002fec0003800000 */
[----:B------:R-:W-:Y:S01]  /*11e0*/  IMAD.MOV.U32 R0, RZ, RZ, R7 ;  /* 0x000000ffff007224 */ /* 0x000fe200078e0007 */
[----:B------:R-:W-:-:S07]  /*11f0*/  MOV R2, 0x1210 ;  /* 0x0000121000027802 */ /* 0x000fce0000000f00 */
[----:B------:R-:W-:Y:S05]  /*1200*/  CALL.REL.NOINC `($__internal_6_$__cuda_sm3x_div_rn_noftz_f32_slowpath) ;  /* 0x0000000400a47944 */ /* 0x000fea0003c00000 */
[----:B------:R-:W-:-:S07]  /*1210*/  MOV R5, R0 ;  /* 0x0000000000057202 */ /* 0x000fce0000000f00 */
.L_x_367:
[----:B------:R-:W-:Y:S05]  /*1220*/  BSYNC.RECONVERGENT B2 ;  /* 0x0000000000027941 */ /* 0x000fea0003800200 */
.L_x_366:
        /* <DEDUP_REMOVED lines=9> */
[----:B------:R-:W-:Y:S02]  /*12c0*/  MOV R0, R9 ;  /* 0x0000000900007202 */ /* 0x000fe40000000f00 */
[----:B------:R-:W-:Y:S02]  /*12d0*/  MOV R18, R4 ;  /* 0x0000000400127202 */ /* 0x000fe40000000f00 */
[----:B------:R-:W-:-:S07]  /*12e0*/  MOV R2, 0x1300 ;  /* 0x0000130000027802 */ /* 0x000fce0000000f00 */
[----:B------:R-:W-:Y:S05]  /*12f0*/  CALL.REL.NOINC `($__internal_6_$__cuda_sm3x_div_rn_noftz_f32_slowpath) ;  /* 0x0000000400687944 */ /* 0x000fea0003c00000 */
.L_x_369:
[----:B------:R-:W-:Y:S05]  /*1300*/  BSYNC.RECONVERGENT B2 ;  /* 0x0000000000027941 */ /* 0x000fea0003800200 */
.L_x_368:
[----:B------:R-:W0:Y:S01]  /*1310*/  LDC R2, c[0x0][0x3a0] ;  /* 0x0000e800ff027b82 */ /* 0x000e220000000800 */
[----:B------:R-:W-:Y:S01]  /*1320*/  FADD R9, -R0, R5 ;  /* 0x0000000500097221 */ /* 0x000fe20000000100 */
[----:B------:R-:W-:Y:S01]  /*1330*/  BSSY.RECONVERGENT B2, `(.L_x_370) ;  /* 0x000000f000027945 */ /* 0x000fe20003800200 */
[----:B0-----:R-:W0:Y:S08]  /*1340*/  MUFU.RCP R7, R2 ;  /* 0x0000000200077308 */ /* 0x001e300000001000 */
[----:B------:R-:W1:Y:S01]  /*1350*/  FCHK P0, -R9, R2 ;  /* 0x0000000209007302 */ /* 0x000e620000000100 */
[----:B0-----:R-:W-:-:S04]  /*1360*/  FFMA R4, R7, -R2, 1 ;  /* 0x3f80000007047423 */ /* 0x001fc80000000802 */
[----:B------:R-:W-:-:S04]  /*1370*/  FFMA R5, R7, R4, R7 ;  /* 0x0000000407057223 */ /* 0x000fc80000000007 */
[----:B------:R-:W-:-:S04]  /*1380*/  FFMA R0, R5, -R9, RZ ;  /* 0x8000000905007223 */ /* 0x000fc800000000ff */
[----:B------:R-:W-:-:S04]  /*1390*/  FFMA R7, R0, -R2, -R9 ;  /* 0x8000000200077223 */ /* 0x000fc80000000809 */
[----:B------:R-:W-:Y:S01]  /*13a0*/  FFMA R5, R5, R7, R0 ;  /* 0x0000000705057223 */ /* 0x000fe20000000000 */
[----:B-1----:R-:W-:Y:S06]  /*13b0*/  @!P0 BRA `(.L_x_371) ;  /* 0x0000000000188947 */ /* 0x002fec0003800000 */
[----:B------:R-:W0:Y:S01]  /*13c0*/  LDCU UR4, c[0x0][0x3a0] ;  /* 0x00007400ff0477ac */ /* 0x000e220008000800 */
[----:B------:R-:W-:Y:S01]  /*13d0*/  FADD R0, -R9, -RZ ;  /* 0x800000ff09007221 */ /* 0x000fe20000000100 */
[----:B------:R-:W-:Y:S02]  /*13e0*/  MOV R2, 0x1410 ;  /* 0x0000141000027802 */ /* 0x000fe40000000f00 */
[----:B0-----:R-:W-:-:S07]  /*13f0*/  MOV R18, UR4 ;  /* 0x0000000400127c02 */ /* 0x001fce0008000f00 */
[----:B------:R-:W-:Y:S05]  /*1400*/  CALL.REL.NOINC `($__internal_6_$__cuda_sm3x_div_rn_noftz_f32_slowpath) ;  /* 0x0000000400247944 */ /* 0x000fea0003c00000 */
[----:B------:R-:W-:-:S07]  /*1410*/  MOV R5, R0 ;  /* 0x0000000000057202 */ /* 0x000fce0000000f00 */
.L_x_371:
[----:B------:R-:W-:Y:S05]  /*1420*/  BSYNC.RECONVERGENT B2 ;  /* 0x0000000000027941 */ /* 0x000fea0003800200 */
.L_x_370:
        /* <DEDUP_REMOVED lines=13> */
[----:B------:R-:W-:-:S07]  /*1500*/  MOV R4, R0 ;  /* 0x0000000000047202 */ /* 0x000fce0000000f00 */
.L_x_373:
[----:B------:R-:W-:Y:S05]  /*1510*/  BSYNC.RECONVERGENT B2 ;  /* 0x0000000000027941 */ /* 0x000fea0003800200 */
.L_x_372:
        /* <DEDUP_REMOVED lines=10> */
[----:B------:R-:W-:Y:S02]  /*15c0*/  MOV R18, R3 ;  /* 0x0000000300127202 */ /* 0x000fe40000000f00 */
[----:B------:R-:W-:-:S07]  /*15d0*/  MOV R2, 0x15f0 ;  /* 0x000015f000027802 */ /* 0x000fce0000000f00 */
[----:B------:R-:W-:Y:S05]  /*15e0*/  CALL.REL.NOINC `($__internal_6_$__cuda_sm3x_div_rn_noftz_f32_slowpath) ;  /* 0x0000000000ac7944 */ /* 0x000fea0003c00000 */
.L_x_375:
[----:B------:R-:W-:Y:S05]  /*15f0*/  BSYNC.RECONVERGENT B2 ;  /* 0x0000000000027941 */ /* 0x000fea0003800200 */
.L_x_374:
        /* <DEDUP_REMOVED lines=15> */
[----:B------:R-:W-:Y:S05]  /*16f0*/  CALL.REL.NOINC `($__internal_6_$__cuda_sm3x_div_rn_noftz_f32_slowpath) ;  /* 0x0000000000687944 */ /* 0x000fea0003c00000 */
.L_x_377:
[----:B------:R-:W-:Y:S05]  /*1700*/  BSYNC.RECONVERGENT B2 ;  /* 0x0000000000027941 */ /* 0x000fea0003800200 */
.L_x_376:
[----:B------:R-:W-:-:S05]  /*1710*/  FADD R5, -R0, R5 ;  /* 0x0000000500057221 */ /* 0x000fca0000000100 */
[----:B------:R-:W-:Y:S01]  /*1720*/  STG.E desc[UR6][R14.64], R5 ;  /* 0x000000050e007986 */ /* 0x000fe2000c101906 */
[----:B------:R-:W-:Y:S05]  /*1730*/  EXIT ;  /* 0x000000000000794d */ /* 0x000fea0003800000 */
        .weak           $__internal_5_$__cuda_sm20_sqrt_rn_f32_slowpath
        .type           $__internal_5_$__cuda_sm20_sqrt_rn_f32_slowpath,@function
        .size           $__internal_5_$__cuda_sm20_sqrt_rn_f32_slowpath,($__internal_6_$__cuda_sm3x_div_rn_noftz_f32_slowpath - $__internal_5_$__cuda_sm20_sqrt_rn_f32_slowpath)
$__internal_5_$__cuda_sm20_sqrt_rn_f32_slowpath:
[----:B------:R-:W-:-:S13]  /*1740*/  LOP3.LUT P0, RZ, R0, 0x7fffffff, RZ, 0xc0, !PT ;  /* 0x7fffffff00ff7812 */ /* 0x000fda000780c0ff */
[----:B------:R-:W-:Y:S01]  /*1750*/  @!P0 MOV R3, R0 ;  /* 0x0000000000038202 */ /* 0x000fe20000000f00 */
[----:B------:R-:W-:Y:S06]  /*1760*/  @!P0 BRA `(.L_x_378) ;  /* 0x0000000000408947 */ /* 0x000fec0003800000 */
[----:B------:R-:W-:-:S13]  /*1770*/  FSETP.GEU.FTZ.AND P0, PT, R0, RZ, PT ;  /* 0x000000ff0000720b */ /* 0x000fda0003f1e000 */
[----:B------:R-:W-:Y:S01]  /*1780*/  @!P0 MOV R3, 0x7fffffff ;  /* 0x7fffffff00038802 */ /* 0x000fe20000000f00 */
[----:B------:R-:W-:Y:S06]  /*1790*/  @!P0 BRA `(.L_x_378) ;  /* 0x0000000000348947 */ /* 0x000fec0003800000 */
[----:B------:R-:W-:-:S13]  /*17a0*/  FSETP.GTU.FTZ.AND P0, PT, |R0|, +INF , PT ;  /* 0x7f8000000000780b */ /* 0x000fda0003f1c200 */
[----:B------:R-:W-:Y:S01]  /*17b0*/  @P0 FADD.FTZ R3, R0, 1 ;  /* 0x3f80000000030421 */ /* 0x000fe20000010000 */
[----:B------:R-:W-:Y:S06]  /*17c0*/  @P0 BRA `(.L_x_378) ;  /* 0x0000000000280947 */ /* 0x000fec0003800000 */
[----:B------:R-:W-:-:S13]  /*17d0*/  FSETP.NEU.FTZ.AND P0, PT, |R0|, +INF , PT ;  /* 0x7f8000000000780b */ /* 0x000fda0003f1d200 */
[----:B------:R-:W-:-:S04]  /*17e0*/  @P0 FFMA R8, R0, 1.84467440737095516160e+19, RZ ;  /* 0x5f80000000080823 */ /* 0x000fc800000000ff */
[----:B------:R-:W0:Y:S02]  /*17f0*/  @P0 MUFU.RSQ R3, R8 ;  /* 0x0000000800030308 */ /* 0x000e240000001400 */
[----:B0-----:R-:W-:Y:S01]  /*1800*/  @P0 FMUL.FTZ R13, R8, R3 ;  /* 0x00000003080d0220 */ /* 0x001fe20000410000 */
[----:B------:R-:W-:Y:S01]  /*1810*/  @P0 FMUL.FTZ R16, R3, 0.5 ;  /* 0x3f00000003100820 */ /* 0x000fe20000410000 */
[----:B------:R-:W-:Y:S02]  /*1820*/  @!P0 MOV R3, R0 ;  /* 0x0000000000038202 */ /* 0x000fe40000000f00 */
[----:B------:R-:W-:-:S04]  /*1830*/  @P0 FADD.FTZ R10, -R13, -RZ ;  /* 0x800000ff0d0a0221 */ /* 0x000fc80000010100 */
[----:B------:R-:W-:-:S04]  /*1840*/  @P0 FFMA R10, R13, R10, R8 ;  /* 0x0000000a0d0a0223 */ /* 0x000fc80000000008 */
[----:B------:R-:W-:-:S04]  /*1850*/  @P0 FFMA R10, R10, R16, R13 ;  /* 0x000000100a0a0223 */ /* 0x000fc8000000000d */
[----:B------:R-:W-:-:S07]  /*1860*/  @P0 FMUL.FTZ R3, R10, 2.3283064365386962891e-10 ;  /* 0x2f8000000a030820 */ /* 0x000fce0000410000 */
.L_x_378:
[----:B------:R-:W-:Y:S01]  /*1870*/  HFMA2 R17, -RZ, RZ, 0, 0 ;  /* 0x00000000ff117431 */ /* 0x000fe200000001ff */
[----:B------:R-:W-:-:S04]  /*1880*/  MOV R16, R20 ;  /* 0x0000001400107202 */ /* 0x000fc80000000f00 */
[----:B------:R-:W-:Y:S05]  /*1890*/  RET.REL.NODEC R16 `(_Z4curvPfS_S_iiff) ;  /* 0xffffffe410d87950 */ /* 0x000fea0003c3ffff */
        .weak           $__internal_6_$__cuda_sm3x_div_rn_noftz_f32_slowpath
        .type           $__internal_6_$__cuda_sm3x_div_rn_noftz_f32_slowpath,@function
        .size           $__internal_6_$__cuda_sm3x_div_rn_noftz_f32_slowpath,(.L_x_813 - $__internal_6_$__cuda_sm3x_div_rn_noftz_f32_slowpath)
$__internal_6_$__cuda_sm3x_div_rn_noftz_f32_slowpath:
[----:B------:R-:W-:Y:S01]  /*18a0*/  SHF.R.U32.HI R16, RZ, 0x17, R18 ;  /* 0x00000017ff107819 */ /* 0x000fe20000011612 */
[----:B------:R-:W-:Y:S01]  /*18b0*/  BSSY.RECONVERGENT B0, `(.L_x_379) ;  /* 0x0000063000007945 */ /* 0x000fe20003800200 */
[----:B------:R-:W-:Y:S02]  /*18c0*/  SHF.R.U32.HI R21, RZ, 0x17, R0 ;  /* 0x00000017ff157819 */ /* 0x000fe40000011600 */
[----:B------:R-:W-:Y:S02]  /*18d0*/  LOP3.LUT R16, R16, 0xff, RZ, 0xc0, !PT ;  /* 0x000000ff10107812 */ /* 0x000fe400078ec0ff */
[----:B------:R-:W-:Y:S02]  /*18e0*/  LOP3.LUT R21, R21, 0xff, RZ, 0xc0, !PT ;  /* 0x000000ff15157812 */ /* 0x000fe400078ec0ff */
[----:B------:R-:W-:Y:S01]  /*18f0*/  MOV R24, R18 ;  /* 0x0000001200187202 */ /* 0x000fe20000000f00 */
[----:B------:R-:W-:Y:S01]  /*1900*/  VIADD R22, R16, 0xffffffff ;  /* 0xffffffff10167836 */ /* 0x000fe20000000000 */
[----:B------:R-:W-:-:S04]  /*1910*/  IADD3 R23, PT, PT, R21, -0x1, RZ ;  /* 0xffffffff15177810 */ /* 0x000fc80007ffe0ff */
        /* <DEDUP_REMOVED lines=10> */
[----:B------:R-:W-:Y:S02]  /*19c0*/  FSETP.NEU.FTZ.AND P2, PT, |R0|, +INF , PT ;  /* 0x7f8000000000780b */ /* 0x000fe40003f5d200 */
        /* <DEDUP_REMOVED lines=12> */
[----:B------:R-:W-:Y:S01]  /*1a90*/  @!P0 FFMA R0, R0, 1.84467440737095516160e+19, RZ ;  /* 0x5f80000000008823 */ /* 0x000fe200000000ff */
[----:B------:R-:W-:Y:S01]  /*1aa0*/  @!P0 MOV R17, 0xffffffc0 ;  /* 0xffffffc000118802 */ /* 0x000fe20000000f00 */
[----:B------:R-:W-:-:S03]  /*1ab0*/  @!P1 FFMA R24, R18, 1.84467440737095516160e+19, RZ ;  /* 0x5f80000012189823 */ /* 0x000fc600000000ff */
[----:B------:R-:W-:-:S07]  /*1ac0*/  @!P1 IADD3 R17, PT, PT, R17, 0x40, RZ ;  /* 0x0000004011119810 */ /* 0x000fce0007ffe0ff */
.L_x_380:
[----:B------:R-:W-:Y:S01]  /*1ad0*/  LEA R23, R16, 0xc0800000, 0x17 ;  /* 0xc080000010177811 */ /* 0x000fe200078eb8ff */
[----:B------:R-:W-:Y:S01]  /*1ae0*/  BSSY.RECONVERGENT B1, `(.L_x_385) ;  /* 0x0000036000017945 */ /* 0x000fe20003800200 */
[----:B------:R-:W-:Y:S02]  /*1af0*/  IADD3 R21, PT, PT, R21, -0x7f, RZ ;  /* 0xffffff8115157810 */ /* 0x000fe40007ffe0ff */
[----:B------:R-:W-:-:S03]  /*1b00*/  IADD3 R26, PT, PT, -R23, R24, RZ ;  /* 0x00000018171a7210 */ /* 0x000fc60007ffe1ff */
[----:B------:R-:W-:Y:S01]  /*1b10*/  IMAD R0, R21, -0x800000, R0 ;  /* 0xff80000015007824 */ /* 0x000fe200078e0200 */
[----:B------:R-:W0:Y:S01]  /*1b20*/  MUFU.RCP R22, R26 ;  /* 0x0000001a00167308 */ /* 0x000e220000001000 */
[----:B------:R-:W-:-:S04]  /*1b30*/  FADD.FTZ R23, -R26, -RZ ;  /* 0x800000ff1a177221 */ /* 0x000fc80000010100 */
[----:B0-----:R-:W-:-:S04]  /*1b40*/  FFMA R25, R22, R23, 1 ;  /* 0x3f80000016197423 */ /* 0x001fc80000000017 */
[----:B------:R-:W-:-:S04]  /*1b50*/  FFMA R25, R22, R25, R22 ;  /* 0x0000001916197223 */ /* 0x000fc80000000016 */
[----:B------:R-:W-:-:S04]  /*1b60*/  FFMA R22, R0, R25, RZ ;  /* 0x0000001900167223 */ /* 0x000fc800000000ff */
[----:B------:R-:W-:-:S04]  /*1b70*/  FFMA R24, R23, R22, R0 ;  /* 0x0000001617187223 */ /* 0x000fc80000000000 */
[----:B------:R-:W-:Y:S01]  /*1b80*/  FFMA R24, R25, R24, R22 ;  /* 0x0000001819187223 */ /* 0x000fe20000000016 */
[----:B------:R-:W-:-:S03]  /*1b90*/  IADD3 R22, PT, PT, R21, 0x7f, -R16 ;  /* 0x0000007f15167810 */ /* 0x000fc60007ffe810 */
[----:B------:R-:W-:Y:S02]  /*1ba0*/  FFMA R23, R23, R24, R0 ;  /* 0x0000001817177223 */ /* 0x000fe40000000000 */
[----:B------:R-:W-:Y:S02]  /*1bb0*/  IMAD.IADD R17, R22, 0x1, R17 ;  /* 0x0000000116117824 */ /* 0x000fe400078e0211 */
[----:B------:R-:W-:-:S05]  /*1bc0*/  FFMA R0, R25, R23, R24 ;  /* 0x0000001719007223 */ /* 0x000fca0000000018 */
[----:B------:R-:W-:-:S04]  /*1bd0*/  SHF.R.U32.HI R16, RZ, 0x17, R0 ;  /* 0x00000017ff107819 */ /* 0x000fc80000011600 */
[----:B------:R-:W-:-:S04]  /*1be0*/  LOP3.LUT R16, R16, 0xff, RZ, 0xc0, !PT ;  /* 0x000000ff10107812 */ /* 0x000fc800078ec0ff */
[----:B------:R-:W-:-:S04]  /*1bf0*/  IADD3 R16, PT, PT, R16, R17, RZ ;  /* 0x0000001110107210 */ /* 0x000fc80007ffe0ff */
        /* <DEDUP_REMOVED lines=12> */
[CCC-:B------:R-:W-:Y:S01]  /*1cc0*/  FFMA.RP R21, R25.reuse, R23.reuse, R24.reuse ;  /* 0x0000001719157223 */ /* 0x1c0fe20000008018 */
[----:B------:R-:W-:Y:S01]  /*1cd0*/  FFMA.RM R24, R25, R23, R24 ;  /* 0x0000001719187223 */ /* 0x000fe20000004018 */
[C---:B------:R-:W-:Y:S02]  /*1ce0*/  ISETP.NE.AND P2, PT, R16.reuse, RZ, PT ;  /* 0x000000ff1000720c */ /* 0x040fe40003f45270 */
[----:B------:R-:W-:Y:S02]  /*1cf0*/  LOP3.LUT R17, R17, 0x7fffff, RZ, 0xc0, !PT ;  /* 0x007fffff11117812 */ /* 0x000fe400078ec0ff */
        /* <DEDUP_REMOVED lines=12> */
[----:B------:R-:W-:-:S04]  /*1dc0*/  LOP3.LUT R16, R16, R21, RZ, 0xc0, !PT ;  /* 0x0000001510107212 */ /* 0x000fc800078ec0ff */
[----:B------:R-:W-:-:S04]  /*1dd0*/  IADD3 R17, PT, PT, R17, R16, RZ ;  /* 0x0000001011117210 */ /* 0x000fc80007ffe0ff */
[----:B------:R-:W-:Y:S01]  /*1de0*/  LOP3.LUT R0, R17, R0, RZ, 0xfc, !PT ;  /* 0x0000000011007212 */ /* 0x000fe200078efcff */
[----:B------:R-:W-:Y:S06]  /*1df0*/  BRA `(.L_x_388) ;  /* 0x0000000000107947 */ /* 0x000fec0003800000 */
.L_x_387:
[----:B------:R-:W-:-:S04]  /*1e00*/  LOP3.LUT R0, R0, 0x80000000, RZ, 0xc0, !PT ;  /* 0x8000000000007812 */ /* 0x000fc800078ec0ff */
[----:B------:R-:W-:Y:S01]  /*1e10*/  LOP3.LUT R0, R0, 0x7f800000, RZ, 0xfc, !PT ;  /* 0x7f80000000007812 */ /* 0x000fe200078efcff */
[----:B------:R-:W-:Y:S06]  /*1e20*/  BRA `(.L_x_388) ;  /* 0x0000000000047947 */ /* 0x000fec0003800000 */
.L_x_386:
[----:B------:R-:W-:-:S07]  /*1e30*/  LEA R0, R17, R0, 0x17 ;  /* 0x0000000011007211 */ /* 0x000fce00078eb8ff */
.L_x_388:
[----:B------:R-:W-:Y:S05]  /*1e40*/  BSYNC.RECONVERGENT B1 ;  /* 0x0000000000017941 */ /* 0x000fea0003800200 */
.L_x_385:
[----:B------:R-:W-:Y:S05]  /*1e50*/  BRA `(.L_x_389) ;  /* 0x0000000000207947 */ /* 0x000fea0003800000 */
.L_x_384:
[----:B------:R-:W-:-:S04]  /*1e60*/  LOP3.LUT R0, R24, 0x80000000, R0, 0x48, !PT ;  /* 0x8000000018007812 */ /* 0x000fc800078e4800 */
[----:B------:R-:W-:Y:S01]  /*1e70*/  LOP3.LUT R0, R0, 0x7f800000, RZ, 0xfc, !PT ;  /* 0x7f80000000007812 */ /* 0x000fe200078efcff */
[----:B------:R-:W-:Y:S06]  /*1e80*/  BRA `(.L_x_389) ;  /* 0x0000000000147947 */ /* 0x000fec0003800000 */
.L_x_383:
[----:B------:R-:W-:Y:S01]  /*1e90*/  LOP3.LUT R0, R24, 0x80000000, R0, 0x48, !PT ;  /* 0x8000000018007812 */ /* 0x000fe200078e4800 */
[----:B------:R-:W-:Y:S06]  /*1ea0*/  BRA `(.L_x_389) ;  /* 0x00000000000c7947 */ /* 0x000fec0003800000 */
.L_x_382:
[----:B------:R-:W0:Y:S01]  /*1eb0*/  MUFU.RSQ R0, -QNAN ;  /* 0xffc0000000007908 */ /* 0x000e220000001400 */
[----:B------:R-:W-:Y:S05]  /*1ec0*/  BRA `(.L_x_389) ;  /* 0x0000000000047947 */ /* 0x000fea0003800000 */
.L_x_381:
[----:B------:R-:W-:-:S07]  /*1ed0*/  FADD.FTZ R0, R0, R18 ;  /* 0x0000001200007221 */ /* 0x000fce0000010000 */
.L_x_389:
[----:B------:R-:W-:Y:S05]  /*1ee0*/  BSYNC.RECONVERGENT B0 ;  /* 0x0000000000007941 */ /* 0x000fea0003800200 */
.L_x_379:
[----:B------:R-:W-:Y:S01]  /*1ef0*/  HFMA2 R17, -RZ, RZ, 0, 0 ;  /* 0x00000000ff117431 */ /* 0x000fe200000001ff */
[----:B------:R-:W-:-:S04]  /*1f00*/  MOV R16, R2 ;  /* 0x0000000200107202 */ /* 0x000fc80000000f00 */
[----:B0-----:R-:W-:Y:S05]  /*1f10*/  RET.REL.NODEC R16 `(_Z4curvPfS_S_iiff) ;  /* 0xffffffe010387950 */ /* 0x001fea0003c3ffff */
.L_x_390:
        /* <DEDUP_REMOVED lines=14> */
.L_x_813:


//--------------------- .text._Z4curvPfS_S_S_iiff --------------------------
	.section	.text._Z4curvPfS_S_S_iiff,"ax",@progbits
	.align	128
        .global         _Z4curvPfS_S_S_iiff
        .type           _Z4curvPfS_S_S_iiff,@function
        .size           _Z4curvPfS_S_S_iiff,(.L_x_814 - _Z4curvPfS_S_S_iiff)
        .other          _Z4curvPfS_S_S_iiff,@"STO_CUDA_ENTRY STV_DEFAULT"
_Z4curvPfS_S_S_iiff:
.text._Z4curvPfS_S_S_iiff:
[----:B------:R-:W-:Y:S01]  /*0000*/  LDC R1, c[0x0][0x37c] ;  /* 0x0000df00ff017b82 */ /* 0x000fe20000000800 */
[----:B------:R-:W0:Y:S07]  /*0010*/  S2R R10, SR_TID.Y ;  /* 0x00000000000a7919 */ /* 0x000e2e0000002200 */
[----:B------:R-:W1:Y:S01]  /*0020*/  LDC R0, c[0x0][0x360] ;  /* 0x0000d800ff007b82 */ /* 0x000e620000000800 */
[----:B------:R-:W2:Y:S01]  /*0030*/  LDCU.64 UR8, c[0x0][0x3a0] ;  /* 0x00007400ff0877ac */ /* 0x000ea20008000a00 */
[----:B------:R-:W1:Y:S01]  /*0040*/  S2R R11, SR_TID.X ;  /* 0x00000000000b7919 */ /* 0x000e620000002100 */
[----:B------:R-:W3:Y:S05]  /*0050*/  LDCU.64 UR6, c[0x0][0x358] ;  /* 0x00006b00ff0677ac */ /* 0x000eea0008000a00 */
[----:B------:R-:W0:Y:S08]  /*0060*/  S2UR UR5, SR_CTAID.Y ;  /* 0x00000000000579c3 */ /* 0x000e300000002600 */
[----:B------:R-:W0:Y:S08]  /*0070*/  LDC R3, c[0x0][0x364] ;  /* 0x0000d900ff037b82 */ /* 0x000e300000000800 */
[----:B------:R-:W1:Y:S08]  /*0080*/  S2UR UR4, SR_CTAID.X ;  /* 0x00000000000479c3 */ /* 0x000e700000002500 */
[----:B------:R-:W4:Y:S08]  /*0090*/  LDC.64 R4, c[0x0][0x380] ;  /* 0x0000e000ff047b82 */ /* 0x000f300000000a00 */
[----:B------:R-:W5:Y:S01]  /*00a0*/  LDC.64 R8, c[0x0][0x398] ;  /* 0x0000e600ff087b82 */ /* 0x000f620000000a00 */
[----:B0-----:R-:W-:-:S02]  /*00b0*/  IMAD R10, R3, UR5, R10 ;  /* 0x00000005030a7c24 */ /* 0x001fc4000f8e020a */
[----:B-1----:R-:W-:Y:S02]  /*00c0*/  IMAD R11, R0, UR4, R11 ;  /* 0x00000004000b7c24 */ /* 0x002fe4000f8e020b */
[----:B--2---:R-:W-:-:S04]  /*00d0*/  IMAD R0, R10, UR8, RZ ;  /* 0x000000080a007c24 */ /* 0x004fc8000f8e02ff */
[----:B------:R-:W-:-:S04]  /*00e0*/  IMAD.IADD R3, R11, 0x1, R0 ;  /* 0x000000010b037824 */ /* 0x000fc800078e0200 */
[----:B----4-:R-:W-:-:S05]  /*00f0*/  IMAD.WIDE R4, R3, 0x4, R4 ;  /* 0x0000000403047825 */ /* 0x010fca00078e0204 */
[----:B---3--:R0:W-:Y:S01]  /*0100*/  STG.E desc[UR6][R4.64], RZ ;  /* 0x000000ff04007986 */ /* 0x0081e2000c101906 */
[----:B-----5:R-:W-:-:S06]  /*0110*/  IMAD.WIDE R2, R3, 0x4, R8 ;  /* 0x0000000403027825 */ /* 0x020fcc00078e0208 */
[----:B------:R1:W2:Y:S01]  /*0120*/  LDG.E R3, desc[UR6][R2.64] ;  /* 0x0000000602037981 */ /* 0x0002a2000c1e1900 */
[----:B------:R-:W-:Y:S01]  /*0130*/  UIADD3 UR5, UPT, UPT, UR9, -0x1, URZ ;  /* 0xffffffff09057890 */ /* 0x000fe2000fffe0ff */
[C---:B------:R-:W-:Y:S01]  /*0140*/  ISETP.NE.AND P0, PT, R10.reuse, RZ, PT ;  /* 0x000000ff0a00720c */ /* 0x040fe20003f05270 */
[----:B------:R-:W-:Y:S01]  /*0150*/  UMOV UR10, 0x47ae147b ;  /* 0x47ae147b000a7882 */ /* 0x000fe20000000000 */
[----:B------:R-:W-:Y:S01]  /*0160*/  UMOV UR11, 0x3f847ae1 ;  /* 0x3f847ae1000b7882 */ /* 0x000fe20000000000 */
[C---:B------:R-:W-:Y:S01]  /*0170*/  VIADD R12, R10.reuse, 0x1 ;  /* 0x000000010a0c7836 */ /* 0x040fe20000000000 */
[----:B------:R-:W-:Y:S01]  /*0180*/  UIADD3 UR4, UPT, UPT, UR8, -0x1, URZ ;  /* 0xffffffff08047890 */ /* 0x000fe2000fffe0ff */
[C---:B------:R-:W-:Y:S02]  /*0190*/  ISETP.NE.AND P1, PT, R10.reuse, UR5, PT ;  /* 0x000000050a007c0c */ /* 0x040fe4000bf25270 */
[----:B------:R-:W-:Y:S02]  /*01a0*/  SEL R10, R10, UR9, P0 ;  /* 0x000000090a0a7c07 */ /* 0x000fe40008000000 */
[----:B------:R-:W-:-:S02]  /*01b0*/  ISETP.NE.AND P2, PT, R11, RZ, PT ;  /* 0x000000ff0b00720c */ /* 0x000fc40003f45270 */
[----:B-1----:R-:W-:-:S05]  /*01c0*/  IADD3 R2, PT, PT, R10, -0x1, RZ ;  /* 0xffffffff0a027810 */ /* 0x002fca0007ffe0ff */
[--C-:B------:R-:W-:Y:S01]  /*01d0*/  IMAD R2, R2, UR8, R11.reuse ;  /* 0x0000000802027c24 */ /* 0x100fe2000f8e020b */
[----:B--2---:R1:W2:Y:S02]  /*01e0*/  F2F.F64.F32 R6, R3 ;  /* 0x0000000300067310 */ /* 0x0042a40000201800 */
[C---:B-1----:R-:W-:Y:S01]  /*01f0*/  VIADD R3, R11.reuse, 0x1 ;  /* 0x000000010b037836 */ /* 0x042fe20000000000 */
[----:B--2---:R-:W-:Y:S01]  /*0200*/  DSETP.GE.AND P0, PT, R6, UR10, PT ;  /* 0x0000000a06007e2a */ /* 0x004fe2000bf06000 */
[----:B------:R-:W-:Y:S02]  /*0210*/  SEL R6, R12, RZ, P1 ;  /* 0x000000ff0c067207 */ /* 0x000fe40000800000 */
[C---:B------:R-:W-:Y:S02]  /*0220*/  ISETP.NE.AND P1, PT, R11.reuse, UR4, PT ;  /* 0x000000040b007c0c */ /* 0x040fe4000bf25270 */
[----:B------:R-:W-:Y:S01]  /*0230*/  SEL R7, R11, UR8, P2 ;  /* 0x000000080b077c07 */ /* 0x000fe20009000000 */
[----:B------:R-:W-:Y:S01]  /*0240*/  IMAD R6, R6, UR8, R11 ;  /* 0x0000000806067c24 */ /* 0x000fe2000f8e020b */
[----:B------:R-:W-:-:S07]  /*0250*/  SEL R3, R3, RZ, P1 ;  /* 0x000000ff03037207 */ /* 0x000fce0000800000 */
[----:B0-----:R-:W-:Y:S05]  /*0260*/  @!P0 EXIT ;  /* 0x000000000000894d */ /* 0x001fea0003800000 */
[----:B------:R-:W-:-:S04]  /*0270*/  IMAD.IADD R15, R0, 0x1, R3 ;  /* 0x00000001000f7824 */ /* 0x000fc800078e0203 */
[----:B------:R-:W-:-:S05]  /*0280*/  IMAD.WIDE R10, R15, 0x4, R8 ;  /* 0x000000040f0a7825 */ /* 0x000fca00078e0208 */
[----:B------:R-:W2:Y:S02]  /*0290*/  LDG.E R3, desc[UR6][R10.64] ;  /* 0x000000060a037981 */ /* 0x000ea4000c1e1900 */
[----:B--2---:R-:W0:Y:S02]  /*02a0*/  F2F.F64.F32 R12, R3 ;  /* 0x00000003000c7310 */ /* 0x004e240000201800 */
[----:B0-----:R-:W-:-:S14]  /*02b0*/  DSETP.GE.AND P0, PT, R12, UR10, PT ;  /* 0x0000000a0c007e2a */ /* 0x001fdc000bf06000 */
[----:B------:R-:W-:Y:S05]  /*02c0*/  @!P0 EXIT ;  /* 0x000000000000894d */ /* 0x000fea0003800000 */
[----:B------:R-:W0:Y:S01]  /*02d0*/  LDCU.64 UR4, c[0x0][0x398] ;  /* 0x00007300ff0477ac */ /* 0x000e220008000a00 */
[----:B------:R-:W-:Y:S02]  /*02e0*/  SHF.R.S32.HI R11, RZ, 0x1f, R7 ;  /* 0x0000001fff0b7819 */ /* 0x000fe40000011407 */
[----:B------:R-:W-:-:S04]  /*02f0*/  IADD3 R10, P0, PT, R0, R7, RZ ;  /* 0x00000007000a7210 */ /* 0x000fc80007f1e0ff */
[----:B------:R-:W-:Y:S02]  /*0300*/  LEA.HI.X.SX32 R11, R0, R11, 0x1, P0 ;  /* 0x0000000b000b7211 */ /* 0x000fe400000f0eff */
[C---:B------:R-:W-:Y:S02]  /*0310*/  SHF.L.U32 R7, R10.reuse, 0x2, RZ ;  /* 0x000000020a077819 */ /* 0x040fe400000006ff */
[----:B------:R-:W-:Y:S02]  /*0320*/  SHF.L.U64.HI R10, R10, 0x2, R11 ;  /* 0x000000020a0a7819 */ /* 0x000fe4000001020b */
[----:B0-----:R-:W-:-:S04]  /*0330*/  IADD3 R16, P0, PT, R7, UR4, RZ ;  /* 0x0000000407107c10 */ /* 0x001fc8000ff1e0ff */
[----:B------:R-:W-:-:S05]  /*0340*/  IADD3.X R17, PT, PT, R10, UR5, RZ, P0, !PT ;  /* 0x000000050a117c10 */ /* 0x000fca00087fe4ff */
[----:B------:R-:W2:Y:S02]  /*0350*/  LDG.E R11, desc[UR6][R16.64+-0x4] ;  /* 0xfffffc06100b7981 */ /* 0x000ea4000c1e1900 */
[----:B--2---:R-:W0:Y:S02]  /*0360*/  F2F.F64.F32 R12, R11 ;  /* 0x0000000b000c7310 */ /* 0x004e240000201800 */
[----:B0-----:R-:W-:-:S14]  /*0370*/  DSETP.GE.AND P0, PT, R12, UR10, PT ;  /* 0x0000000a0c007e2a */ /* 0x001fdc000bf06000 */
[----:B------:R-:W-:Y:S05]  /*0380*/  @!P0 EXIT ;  /* 0x000000000000894d */ /* 0x000fea0003800000 */
[----:B------:R-:W-:-:S06]  /*0390*/  IMAD.WIDE R12, R6, 0x4, R8 ;  /* 0x00000004060c7825 */ /* 0x000fcc00078e0208 */
        /* <DEDUP_REMOVED lines=9> */
[----:B------:R-:W0:Y:S02]  /*0430*/  LDC.64 R16, c[0x0][0x388] ;  /* 0x0000e200ff107b82 */ /* 0x000e240000000a00 */
[----:B0-----:R-:W-:-:S05]  /*0440*/  IMAD.WIDE R14, R15, 0x4, R16 ;  /* 0x000000040f0e7825 */ /* 0x001fca00078e0210 */
[----:B------:R-:W2:Y:S01]  /*0450*/  LDG.E R0, desc[UR6][R14.64] ;  /* 0x000000060e007981 */ /* 0x000ea2000c1e1900 */
[----:B------:R-:W0:Y:S01]  /*0460*/  MUFU.RCP R8, R3 ;  /* 0x0000000300087308 */ /* 0x000e220000001000 */
[----:B------:R-:W-:Y:S01]  /*0470*/  BSSY.RECONVERGENT B0, `(.L_x_391) ;  /* 0x000000b000007945 */ /* 0x000fe20003800200 */
[----:B0-----:R-:W-:-:S04]  /*0480*/  FFMA R17, -R3, R8, 1 ;  /* 0x3f80000003117423 */ /* 0x001fc80000000108 */
[----:B------:R-:W-:Y:S02]  /*0490*/  FFMA R17, R8, R17, R8 ;  /* 0x0000001108117223 */ /* 0x000fe40000000008 */
[----:B--2---:R-:W0:Y:S02]  /*04a0*/  FCHK P0, R0, R3 ;  /* 0x0000000300007302 */ /* 0x004e240000000000 */
[----:B------:R-:W-:-:S04]  /*04b0*/  FFMA R8, R0, R17, RZ ;  /* 0x0000001100087223 */ /* 0x000fc800000000ff */
[----:B------:R-:W-:-:S04]  /*04c0*/  FFMA R12, -R3, R8, R0 ;  /* 0x00000008030c7223 */ /* 0x000fc80000000100 */
[----:B------:R-:W-:Y:S01]  /*04d0*/  FFMA R8, R17, R12, R8 ;  /* 0x0000000c11087223 */ /* 0x000fe20000000008 */
[----:B0-----:R-:W-:Y:S06]  /*04e0*/  @!P0 BRA `(.L_x_392) ;  /* 0x00000000000c8947 */ /* 0x001fec0003800000 */
[----:B------:R-:W-:-:S07]  /*04f0*/  MOV R12, 0x510 ;  /* 0x00000510000c7802 */ /* 0x000fce0000000f00 */
[----:B------:R-:W-:Y:S05]  /*0500*/  CALL.REL.NOINC `($__internal_7_$__cuda_sm3x_div_rn_noftz_f32_slowpath) ;  /* 0x0000000400747944 */ /* 0x000fea0003c00000 */
[----:B------:R-:W-:-:S07]  /*0510*/  IMAD.MOV.U32 R8, RZ, RZ, R0 ;  /* 0x000000ffff087224 */ /* 0x000fce00078e0000 */
.L_x_392:
[----:B------:R-:W-:Y:S05]  /*0520*/  BSYNC.RECONVERGENT B0 ;  /* 0x0000000000007941 */ /* 0x000fea0003800200 */
.L_x_391:
[----:B------:R-:W0:Y:S02]  /*0530*/  LDCU.64 UR4, c[0x0][0x388] ;  /* 0x00007100ff0477ac */ /* 0x000e240008000a00 */
[----:B0-----:R-:W-:-:S04]  /*0540*/  IADD3 R14, P0, PT, R7, UR4, RZ ;  /* 0x00000004070e7c10 */ /* 0x001fc8000ff1e0ff */
[----:B------:R-:W-:-:S05]  /*0550*/  IADD3.X R15, PT, PT, R10, UR5, RZ, P0, !PT ;  /* 0x000000050a0f7c10 */ /* 0x000fca00087fe4ff */
        /* <DEDUP_REMOVED lines=10> */
[----:B------:R-:W-:Y:S01]  /*0600*/  IMAD.MOV.U32 R3, RZ, RZ, R11 ;  /* 0x000000ffff037224 */ /* 0x000fe200078e000b */
[----:B------:R-:W-:-:S07]  /*0610*/  MOV R12, 0x630 ;  /* 0x00000630000c7802 */ /* 0x000fce0000000f00 */
[----:B------:R-:W-:Y:S05]  /*0620*/  CALL.REL.NOINC `($__internal_7_$__cuda_sm3x_div_rn_noftz_f32_slowpath) ;  /* 0x00000004002c7944 */ /* 0x000fea0003c00000 */
[----:B------:R-:W-:-:S07]  /*0630*/  MOV R3, R0 ;  /* 0x0000000000037202 */ /* 0x000fce0000000f00 */
.L_x_394:
[----:B------:R-:W-:Y:S05]  /*0640*/  BSYNC.RECONVERGENT B0 ;  /* 0x0000000000007941 */ /* 0x000fea0003800200 */
.L_x_393:
[----:B------:R-:W0:Y:S01]  /*0650*/  LDC R10, c[0x0][0x3a8] ;  /* 0x0000ea00ff0a7b82 */ /* 0x000e220000000800 */
[----:B------:R-:W-:Y:S01]  /*0660*/  FADD R0, -R3, R8 ;  /* 0x0000000803007221 */ /* 0x000fe20000000100 */
[----:B------:R-:W-:Y:S03]  /*0670*/  BSSY.RECONVERGENT B0, `(.L_x_395) ;  /* 0x000000f000007945 */ /* 0x000fe60003800200 */
[----:B------:R-:W-:Y:S01]  /*0680*/  FMUL R0, R0, -0.5 ;  /* 0xbf00000000007820 */ /* 0x000fe20000400000 */
        /* <DEDUP_REMOVED lines=9> */
[----:B------:R-:W-:Y:S01]  /*0720*/  MOV R12, 0x750 ;  /* 0x00000750000c7802 */ /* 0x000fe20000000f00 */
[----:B0-----:R-:W-:-:S07]  /*0730*/  IMAD.U32 R3, RZ, RZ, UR4 ;  /* 0x00000004ff037e24 */ /* 0x001fce000f8e00ff */
[----:B------:R-:W-:Y:S05]  /*0740*/  CALL.REL.NOINC `($__internal_7_$__cuda_sm3x_div_rn_noftz_f32_slowpath) ;  /* 0x0000000000e47944 */ /* 0x000fea0003c00000 */
[----:B------:R-:W-:-:S07]  /*0750*/  IMAD.MOV.U32 R7, RZ, RZ, R0 ;  /* 0x000000ffff077224 */ /* 0x000fce00078e0000 */
.L_x_396:
[----:B------:R-:W-:Y:S05]  /*0760*/  BSYNC.RECONVERGENT B0 ;  /* 0x0000000000007941 */ /* 0x000fea0003800200 */
.L_x_395:
        /* <DEDUP_REMOVED lines=12> */
[----:B------:R-:W-:Y:S02]  /*0830*/  MOV R3, R13 ;  /* 0x0000000d00037202 */ /* 0x000fe40000000f00 */
[----:B------:R-:W-:-:S07]  /*0840*/  MOV R12, 0x860 ;  /* 0x00000860000c7802 */ /* 0x000fce0000000f00 */
[----:B------:R-:W-:Y:S05]  /*0850*/  CALL.REL.NOINC `($__internal_7_$__cuda_sm3x_div_rn_noftz_f32_slowpath) ;  /* 0x0000000000a07944 */ /* 0x000fea0003c00000 */
[----:B------:R-:W-:-:S07]  /*0860*/  IMAD.MOV.U32 R6, RZ, RZ, R0 ;  /* 0x000000ffff067224 */ /* 0x000fce00078e0000 */
.L_x_398:
[----:B------:R-:W-:Y:S05]  /*0870*/  BSYNC.RECONVERGENT B0 ;  /* 0x0000000000007941 */ /* 0x000fea0003800200 */
.L_x_397:
        /* <DEDUP_REMOVED lines=16> */
.L_x_400:
[----:B------:R-:W-:Y:S05]  /*0980*/  BSYNC.RECONVERGENT B0 ;  /* 0x0000000000007941 */ /* 0x000fea0003800200 */
.L_x_399:
        /* <DEDUP_REMOVED lines=15> */
[----:B------:R-:W-:Y:S05]  /*0a80*/  CALL.REL.NOINC `($__internal_7_$__cuda_sm3x_div_rn_noftz_f32_slowpath) ;  /* 0x0000000000147944 */ /* 0x000fea0003c00000 */
[----:B------:R-:W-:-:S07]  /*0a90*/  IMAD.MOV.U32 R2, RZ, RZ, R0 ;  /* 0x000000ffff027224 */ /* 0x000fce00078e0000 */
.L_x_402:
[----:B------:R-:W-:Y:S05]  /*0aa0*/  BSYNC.RECONVERGENT B0 ;  /* 0x0000000000007941 */ /* 0x000fea0003800200 */
.L_x_401:
[----:B------:R-:W-:-:S05]  /*0ab0*/  FADD R7, R2, R7 ;  /* 0x0000000702077221 */ /* 0x000fca0000000000 */
[----:B------:R-:W-:Y:S01]  /*0ac0*/  STG.E desc[UR6][R4.64], R7 ;  /* 0x0000000704007986 */ /* 0x000fe2000c101906 */
[----:B------:R-:W-:Y:S05]  /*0ad0*/  EXIT ;  /* 0x000000000000794d */ /* 0x000fea0003800000 */
        .weak           $__internal_7_$__cuda_sm3x_div_rn_noftz_f32_slowpath
        .type           $__internal_7_$__cuda_sm3x_div_rn_noftz_f32_slowpath,@function
        .size           $__internal_7_$__cuda_sm3x_div_rn_noftz_f32_slowpath,(.L_x_814 - $__internal_7_$__cuda_sm3x_div_rn_noftz_f32_slowpath)
$__internal_7_$__cuda_sm3x_div_rn_noftz_f32_slowpath:
        /* <DEDUP_REMOVED lines=34> */
.L_x_404:
[----:B------:R-:W-:Y:S01]  /*0d00*/  LEA R16, R14, 0xc0800000, 0x17 ;  /* 0xc08000000e107811 */ /* 0x000fe200078eb8ff */
[----:B------:R-:W-:Y:S01]  /*0d10*/  VIADD R17, R17, 0xffffff81 ;  /* 0xffffff8111117836 */ /* 0x000fe20000000000 */
[----:B------:R-:W-:Y:S02]  /*0d20*/  BSSY.RECONVERGENT B2, `(.L_x_409) ;  /* 0x0000035000027945 */ /* 0x000fe40003800200 */
[----:B------:R-:W-:Y:S01]  /*0d30*/  IADD3 R18, PT, PT, -R16, R3, RZ ;  /* 0x0000000310127210 */ /* 0x000fe20007ffe1ff */
[----:B------:R-:W-:-:S03]  /*0d40*/  IMAD R0, R17, -0x800000, R0 ;  /* 0xff80000011007824 */ /* 0x000fc600078e0200 */
[----:B------:R0:W1:Y:S01]  /*0d50*/  MUFU.RCP R3, R18 ;  /* 0x0000001200037308 */ /* 0x0000620000001000 */
[----:B------:R-:W-:Y:S01]  /*0d60*/  FADD.FTZ R19, -R18, -RZ ;  /* 0x800000ff12137221 */ /* 0x000fe20000010100 */
        /* <DEDUP_REMOVED lines=23> */
[C---:B------:R-:W-:Y:S02]  /*0ee0*/  ISETP.NE.AND P2, PT, R17.reuse, RZ, PT ;  /* 0x000000ff1100720c */ /* 0x040fe40003f45270 */
[----:B------:R-:W-:Y:S02]  /*0ef0*/  ISETP.NE.AND P1, PT, R17, RZ, PT ;  /* 0x000000ff1100720c */ /* 0x000fe40003f25270 */
[----:B------:R-:W-:Y:S01]  /*0f00*/  LOP3.LUT R15, R14, 0x7fffff, RZ, 0xc0, !PT ;  /* 0x007fffff0e0f7812 */ /* 0x000fe200078ec0ff */
[CCC-:B------:R-:W-:Y:S01]  /*0f10*/  FFMA.RP R14, R3.reuse, R19.reuse, R16.reuse ;  /* 0x00000013030e7223 */ /* 0x1c0fe20000008010 */
[----:B------:R-:W-:Y:S01]  /*0f20*/  FFMA.RM R3, R3, R19, R16 ;  /* 0x0000001303037223 */ /* 0x000fe20000004010 */
[----:B------:R-:W-:Y:S01]  /*0f30*/  VIADD R16, R17, 0x20 ;  /* 0x0000002011107836 */ /* 0x000fe20000000000 */
        /* <DEDUP_REMOVED lines=15> */
.L_x_411:
[----:B------:R-:W-:-:S04]  /*1030*/  LOP3.LUT R0, R0, 0x80000000, RZ, 0xc0, !PT ;  /* 0x8000000000007812 */ /* 0x000fc800078ec0ff */
[----:B------:R-:W-:Y:S01]  /*1040*/  LOP3.LUT R0, R0, 0x7f800000, RZ, 0xfc, !PT ;  /* 0x7f80000000007812 */ /* 0x000fe200078efcff */
[----:B------:R-:W-:Y:S06]  /*1050*/  BRA `(.L_x_412) ;  /* 0x0000000000047947 */ /* 0x000fec0003800000 */
.L_x_410:
[----:B------:R-:W-:-:S07]  /*1060*/  LEA R0, R15, R0, 0x17 ;  /* 0x000000000f007211 */ /* 0x000fce00078eb8ff */
.L_x_412:
[----:B------:R-:W-:Y:S05]  /*1070*/  BSYNC.RECONVERGENT B2 ;  /* 0x0000000000027941 */ /* 0x000fea0003800200 */
.L_x_409:
[----:B------:R-:W-:Y:S05]  /*1080*/  BRA `(.L_x_413) ;  /* 0x0000000000207947 */ /* 0x000fea0003800000 */
.L_x_408:
[----:B------:R-:W-:-:S04]  /*1090*/  LOP3.LUT R0, R3, 0x80000000, R0, 0x48, !PT ;  /* 0x8000000003007812 */ /* 0x000fc800078e4800 */
[----:B------:R-:W-:Y:S01]  /*10a0*/  LOP3.LUT R0, R0, 0x7f800000, RZ, 0xfc, !PT ;  /* 0x7f80000000007812 */ /* 0x000fe200078efcff */
[----:B------:R-:W-:Y:S06]  /*10b0*/  BRA `(.L_x_413) ;  /* 0x0000000000147947 */ /* 0x000fec0003800000 */
.L_x_407:
[----:B------:R-:W-:Y:S01]  /*10c0*/  LOP3.LUT R0, R3, 0x80000000, R0, 0x48, !PT ;  /* 0x8000000003007812 */ /* 0x000fe200078e4800 */
[----:B------:R-:W-:Y:S06]  /*10d0*/  BRA `(.L_x_413) ;  /* 0x00000000000c7947 */ /* 0x000fec0003800000 */
.L_x_406:
[----:B------:R-:W0:Y:S01]  /*10e0*/  MUFU.RSQ R0, -QNAN ;  /* 0xffc0000000007908 */ /* 0x000e220000001400 */
[----:B------:R-:W-:Y:S05]  /*10f0*/  BRA `(.L_x_413) ;  /* 0x0000000000047947 */ /* 0x000fea0003800000 */
.L_x_405:
[----:B------:R-:W-:-:S07]  /*1100*/  FADD.FTZ R0, R0, R3 ;  /* 0x0000000300007221 */ /* 0x000fce0000010000 */
.L_x_413:
[----:B------:R-:W-:Y:S05]  /*1110*/  BSYNC.RECONVERGENT B1 ;  /* 0x0000000000017941 */ /* 0x000fea0003800200 */
.L_x_403:
[----:B------:R-:W-:Y:S02]  /*1120*/  HFMA2 R15, -RZ, RZ, 0, 0 ;  /* 0x00000000ff0f7431 */ /* 0x000fe400000001ff */
[----:B------:R-:W-:-:S04]  /*1130*/  IMAD.MOV.U32 R14, RZ, RZ, R12 ;  /* 0x000000ffff0e7224 */ /* 0x000fc800078e000c */
[----:B0-----:R-:W-:Y:S05]  /*1140*/  RET.REL.NODEC R14 `(_Z4curvPfS_S_S_iiff) ;  /* 0xffffffec0eac7950 */ /* 0x001fea0003c3ffff */
.L_x_414:
        /* <DEDUP_REMOVED lines=11> */
.L_x_814:


//--------------------- .text._Z8set_unitPffii    --------------------------
	.section	.text._Z8set_unitPffii,"ax",@progbits
	.align	128
        .global         _Z8set_unitPffii
        .type           _Z8set_unitPffii,@function
        .size           _Z8set_unitPffii,(.L_x_858 - _Z8set_unitPffii)
        .other          _Z8set_unitPffii,@"STO_CUDA_ENTRY STV_DEFAULT"
_Z8set_unitPffii:
.text._Z8set_unitPffii:
[----:B------:R-:W-:Y:S01]  /*0000*/  LDC R1, c[0x0][0x37c] ;  /* 0x0000df00ff017b82 */ /* 0x000fe20000000800 */
[----:B------:R-:W0:Y:S07]  /*0010*/  S2R R3, SR_TID.Y ;  /* 0x0000000000037919 */ /* 0x000e2e0000002200 */
[----:B------:R-:W1:Y:S01]  /*0020*/  LDC R5, c[0x0][0x360] ;  /* 0x0000d800ff057b82 */ /* 0x000e620000000800 */
[----:B------:R-:W2:Y:S01]  /*0030*/  LDCU UR7, c[0x0][0x390] ;  /* 0x00007200ff0777ac */ /* 0x000ea20008000800 */
[----:B------:R-:W1:Y:S01]  /*0040*/  S2R R0, SR_TID.X ;  /* 0x0000000000007919 */ /* 0x000e620000002100 */
[----:B------:R-:W3:Y:S05]  /*0050*/  LDCU UR6, c[0x0][0x38c] ;  /* 0x00007180ff0677ac */ /* 0x000eea0008000800 */
[----:B------:R-:W0:Y:S08]  /*0060*/  S2UR UR5, SR_CTAID.Y ;  /* 0x00000000000579c3 */ /* 0x000e300000002600 */
[----:B------:R-:W0:Y:S08]  /*0070*/  LDC R2, c[0x0][0x364] ;  /* 0x0000d900ff027b82 */ /* 0x000e300000000800 */
[----:B------:R-:W1:Y:S01]  /*0080*/  S2UR UR4, SR_CTAID.X ;  /* 0x00000000000479c3 */ /* 0x000e620000002500 */
[----:B0-----:R-:W-:-:S05]  /*0090*/  IMAD R3, R2, UR5, R3 ;  /* 0x0000000502037c24 */ /* 0x001fca000f8e0203 */
[----:B--2---:R-:W-:Y:S01]  /*00a0*/  ISETP.GE.AND P0, PT, R3, UR7, PT ;  /* 0x0000000703007c0c */ /* 0x004fe2000bf06270 */
[----:B-1----:R-:W-:-:S04]  /*00b0*/  IMAD R0, R5, UR4, R0 ;  /* 0x0000000405007c24 */ /* 0x002fc8000f8e0200 */
[----:B---3--:R-:W-:Y:S01]  /*00c0*/  IMAD R5, R3, UR6, R0 ;  /* 0x0000000603057c24 */ /* 0x008fe2000f8e0200 */
[----:B------:R-:W-:-:S13]  /*00d0*/  ISETP.GE.OR P0, PT, R0, UR6, P0 ;  /* 0x0000000600007c0c */ /* 0x000fda0008706670 */
[----:B------:R-:W-:Y:S05]  /*00e0*/  @P0 EXIT ;  /* 0x000000000000094d */ /* 0x000fea0003800000 */
[----:B------:R-:W0:Y:S01]  /*00f0*/  LDC.64 R2, c[0x0][0x380] ;  /* 0x0000e000ff027b82 */ /* 0x000e220000000a00 */
[----:B------:R-:W1:Y:S07]  /*0100*/  LDCU.64 UR4, c[0x0][0x358] ;  /* 0x00006b00ff0477ac */ /* 0x000e6e0008000a00 */
[----:B------:R-:W1:Y:S01]  /*0110*/  LDC R7, c[0x0][0x388] ;  /* 0x0000e200ff077b82 */ /* 0x000e620000000800 */
[----:B0-----:R-:W-:-:S05]  /*0120*/  IMAD.WIDE R2, R5, 0x4, R2 ;  /* 0x0000000405027825 */ /* 0x001fca00078e0202 */
[----:B-1----:R-:W-:Y:S01]  /*0130*/  STG.E desc[UR4][R2.64], R7 ;  /* 0x0000000702007986 */ /* 0x002fe2000c101904 */
[----:B------:R-:W-:Y:S05]  /*0140*/  EXIT ;  /* 0x000000000000794d */ /* 0x000fea0003800000 */
.L_x_415:
        /* <DEDUP_REMOVED lines=11> */
.L_x_858:


//--------------------- .text._Z10disc_phasePfifS_S_ii --------------------------
	.section	.text._Z10disc_phasePfifS_S_ii,"ax",@progbits
	.align	128
        .global         _Z10disc_phasePfifS_S_ii
        .type           _Z10disc_phasePfifS_S_ii,@function
        .size           _Z10disc_phasePfifS_S_ii,(.L_x_816 - _Z10disc_phasePfifS_S_ii)
        .other          _Z10disc_phasePfifS_S_ii,@"STO_CUDA_ENTRY STV_DEFAULT"
_Z10disc_phasePfifS_S_ii:
.text._Z10disc_phasePfifS_S_ii:
[----:B------:R-:W-:Y:S01]  /*0000*/  LDC R1, c[0x0][0x37c] ;  /* 0x0000df00ff017b82 */ /* 0x000fe20000000800 */
[----:B------:R-:W0:Y:S07]  /*0010*/  S2R R2, SR_TID.Y ;  /* 0x0000000000027919 */ /* 0x000e2e0000002200 */
[----:B------:R-:W1:Y:S01]  /*0020*/  LDC R0, c[0x0][0x360] ;  /* 0x0000d800ff007b82 */ /* 0x000e620000000800 */
[----:B------:R-:W1:Y:S07]  /*0030*/  S2R R5, SR_TID.X ;  /* 0x0000000000057919 */ /* 0x000e6e0000002100 */
[----:B------:R-:W0:Y:S08]  /*0040*/  S2UR UR5, SR_CTAID.Y ;  /* 0x00000000000579c3 */ /* 0x000e300000002600 */
[----:B------:R-:W0:Y:S08]  /*0050*/  LDC R3, c[0x0][0x364] ;  /* 0x0000d900ff037b82 */ /* 0x000e300000000800 */
[----:B------:R-:W1:Y:S08]  /*0060*/  S2UR UR4, SR_CTAID.X ;  /* 0x00000000000479c3 */ /* 0x000e700000002500 */
[----:B------:R-:W2:Y:S01]  /*0070*/  LDC.64 R6, c[0x0][0x3a0] ;  /* 0x0000e800ff067b82 */ /* 0x000ea20000000a00 */
[----:B0-----:R-:W-:-:S02]  /*0080*/  IMAD R2, R3, UR5, R2 ;  /* 0x0000000503027c24 */ /* 0x001fc4000f8e0202 */
[----:B-1----:R-:W-:-:S03]  /*0090*/  IMAD R5, R0, UR4, R5 ;  /* 0x0000000400057c24 */ /* 0x002fc6000f8e0205 */
[----:B--2---:R-:W-:-:S04]  /*00a0*/  ISETP.GE.AND P0, PT, R2, R7, PT ;  /* 0x000000070200720c */ /* 0x004fc80003f06270 */
[----:B------:R-:W-:-:S13]  /*00b0*/  ISETP.GE.OR P0, PT, R5, R6, P0 ;  /* 0x000000060500720c */ /* 0x000fda0000706670 */
[----:B------:R-:W-:Y:S05]  /*00c0*/  @P0 EXIT ;  /* 0x000000000000094d */ /* 0x000fea0003800000 */
[----:B------:R-:W-:Y:S01]  /*00d0*/  IABS R7, R6 ;  /* 0x0000000600077213 */ /* 0x000fe20000000000 */
[----:B------:R-:W0:Y:S01]  /*00e0*/  LDC R3, c[0x0][0x388] ;  /* 0x0000e200ff037b82 */ /* 0x000e220000000800 */
[----:B------:R-:W1:Y:S02]  /*00f0*/  LDCU.64 UR4, c[0x0][0x358] ;  /* 0x00006b00ff0477ac */ /* 0x000e640008000a00 */
[----:B------:R-:W2:Y:S05]  /*0100*/  I2F.RP R0, R7 ;  /* 0x0000000700007306 */ /* 0x000eaa0000209400 */
[----:B------:R-:W3:Y:S08]  /*0110*/  LDC.64 R12, c[0x0][0x398] ;  /* 0x0000e600ff0c7b82 */ /* 0x000ef00000000a00 */
[----:B------:R-:W4:Y:S01]  /*0120*/  LDC.64 R14, c[0x0][0x390] ;  /* 0x0000e400ff0e7b82 */ /* 0x000f220000000a00 */
[----:B--2---:R-:W2:Y:S01]  /*0130*/  MUFU.RCP R0, R0 ;  /* 0x0000000000007308 */ /* 0x004ea20000001000 */
[----:B0-----:R-:W-:Y:S01]  /*0140*/  IADD3 R3, PT, PT, R3, -0x1, RZ ;  /* 0xffffffff03037810 */ /* 0x001fe20007ffe0ff */
[----:B--2---:R-:W-:-:S03]  /*0150*/  VIADD R8, R0, 0xffffffe ;  /* 0x0ffffffe00087836 */ /* 0x004fc60000000000 */
[----:B------:R-:W-:-:S03]  /*0160*/  IABS R0, R3 ;  /* 0x0000000300007213 */ /* 0x000fc60000000000 */
[----:B------:R0:W2:Y:S02]  /*0170*/  F2I.FTZ.U32.TRUNC.NTZ R9, R8 ;  /* 0x0000000800097305 */ /* 0x0000a4000021f000 */
[----:B0-----:R-:W-:Y:S02]  /*0180*/  IMAD.MOV.U32 R8, RZ, RZ, RZ ;  /* 0x000000ffff087224 */ /* 0x001fe400078e00ff */
[----:B--2---:R-:W-:-:S04]  /*0190*/  IMAD.MOV R4, RZ, RZ, -R9 ;  /* 0x000000ffff047224 */ /* 0x004fc800078e0a09 */
[----:B------:R-:W-:-:S04]  /*01a0*/  IMAD R11, R4, R7, RZ ;  /* 0x00000007040b7224 */ /* 0x000fc800078e02ff */
[----:B------:R-:W-:-:S04]  /*01b0*/  IMAD.HI.U32 R9, R9, R11, R8 ;  /* 0x0000000b09097227 */ /* 0x000fc800078e0008 */
[----:B---3--:R-:W-:-:S04]  /*01c0*/  IMAD.WIDE.U32 R10, R2, 0x4, R12 ;  /* 0x00000004020a7825 */ /* 0x008fc800078e000c */
[----:B------:R-:W-:Y:S02]  /*01d0*/  IMAD.HI.U32 R9, R9, R0, RZ ;  /* 0x0000000009097227 */ /* 0x000fe400078e00ff */
[----:B-1----:R-:W2:Y:S02]  /*01e0*/  LDG.E R10, desc[UR4][R10.64] ;  /* 0x000000040a0a7981 */ /* 0x002ea4000c1e1900 */
[----:B------:R-:W-:-:S04]  /*01f0*/  IMAD.MOV R4, RZ, RZ, -R9 ;  /* 0x000000ffff047224 */ /* 0x000fc800078e0a09 */
[----:B------:R-:W-:-:S05]  /*0200*/  IMAD R0, R7, R4, R0 ;  /* 0x0000000407007224 */ /* 0x000fca00078e0200 */
[----:B------:R-:W-:-:S13]  /*0210*/  ISETP.GT.U32.AND P2, PT, R7, R0, PT ;  /* 0x000000000700720c */ /* 0x000fda0003f44070 */
[-C--:B------:R-:W-:Y:S01]  /*0220*/  @!P2 IADD3 R0, PT, PT, R0, -R7.reuse, RZ ;  /* 0x800000070000a210 */ /* 0x080fe20007ffe0ff */
[----:B------:R-:W-:Y:S01]  /*0230*/  @!P2 VIADD R9, R9, 0x1 ;  /* 0x000000010909a836 */ /* 0x000fe20000000000 */
[----:B------:R-:W-:Y:S02]  /*0240*/  ISETP.NE.AND P2, PT, R6, RZ, PT ;  /* 0x000000ff0600720c */ /* 0x000fe40003f45270 */
[----:B------:R-:W-:Y:S02]  /*0250*/  ISETP.GE.U32.AND P0, PT, R0, R7, PT ;  /* 0x000000070000720c */ /* 0x000fe40003f06070 */
[----:B------:R-:W-:-:S04]  /*0260*/  LOP3.LUT R0, R3, R6, RZ, 0x3c, !PT ;  /* 0x0000000603007212 */ /* 0x000fc800078e3cff */
[----:B------:R-:W-:-:S07]  /*0270*/  ISETP.GE.AND P1, PT, R0, RZ, PT ;  /* 0x000000ff0000720c */ /* 0x000fce0003f26270 */
[----:B------:R-:W-:-:S06]  /*0280*/  @P0 VIADD R9, R9, 0x1 ;  /* 0x0000000109090836 */ /* 0x000fcc0000000000 */
[----:B------:R-:W-:Y:S02]  /*0290*/  @!P1 IADD3 R9, PT, PT, -R9, RZ, RZ ;  /* 0x000000ff09099210 */ /* 0x000fe40007ffe1ff */
[----:B------:R-:W-:-:S05]  /*02a0*/  @!P2 LOP3.LUT R9, RZ, R6, RZ, 0x33, !PT ;  /* 0x00000006ff09a212 */ /* 0x000fca00078e33ff */
[----:B------:R-:W-:Y:S02]  /*02b0*/  IMAD.MOV R0, RZ, RZ, -R9 ;  /* 0x000000ffff007224 */ /* 0x000fe400078e0a09 */
[----:B------:R-:W-:-:S04]  /*02c0*/  IMAD.WIDE R12, R9, 0x4, R12 ;  /* 0x00000004090c7825 */ /* 0x000fc800078e020c */
[----:B------:R-:W-:Y:S02]  /*02d0*/  IMAD R3, R6, R0, R3 ;  /* 0x0000000006037224 */ /* 0x000fe400078e0203 */
[--C-:B----4-:R-:W-:Y:S01]  /*02e0*/  IMAD.WIDE R6, R5, 0x4, R14.reuse ;  /* 0x0000000405067825 */ /* 0x110fe200078e020e */
[----:B------:R-:W2:Y:S03]  /*02f0*/  LDG.E R13, desc[UR4][R12.64] ;  /* 0x000000040c0d7981 */ /* 0x000ea6000c1e1900 */
[----:B------:R-:W-:Y:S02]  /*0300*/  IMAD.WIDE R8, R3, 0x4, R14 ;  /* 0x0000000403087825 */ /* 0x000fe400078e020e */
[----:B------:R-:W3:Y:S04]  /*0310*/  LDG.E R6, desc[UR4][R6.64] ;  /* 0x0000000406067981 */ /* 0x000ee8000c1e1900 */
[----:B------:R-:W3:Y:S01]  /*0320*/  LDG.E R9, desc[UR4][R8.64] ;  /* 0x0000000408097981 */ /* 0x000ee2000c1e1900 */
[----:B------:R-:W-:Y:S01]  /*0330*/  BSSY.RECONVERGENT B0, `(.L_x_416) ;  /* 0x0000011000007945 */ /* 0x000fe20003800200 */
[----:B--2---:R-:W-:-:S04]  /*0340*/  FADD R0, R10, -R13 ;  /* 0x8000000d0a007221 */ /* 0x004fc80000000000 */
[----:B------:R-:W-:Y:S01]  /*0350*/  FMUL R3, R0, R0 ;  /* 0x0000000000037220 */ /* 0x000fe20000400000 */
[----:B---3--:R-:W-:-:S04]  /*0360*/  FADD R0, R6, -R9 ;  /* 0x8000000906007221 */ /* 0x008fc80000000000 */
[----:B------:R-:W-:-:S04]  /*0370*/  FFMA R3, R0, R0, R3 ;  /* 0x0000000000037223 */ /* 0x000fc80000000003 */
[----:B------:R-:W-:Y:S01]  /*0380*/  VIADD R0, R3, 0xf3000000 ;  /* 0xf300000003007836 */ /* 0x000fe20000000000 */
[----:B------:R0:W1:Y:S04]  /*0390*/  MUFU.RSQ R4, R3 ;  /* 0x0000000300047308 */ /* 0x0000680000001400 */
[----:B------:R-:W-:-:S13]  /*03a0*/  ISETP.GT.U32.AND P0, PT, R0, 0x727fffff, PT ;  /* 0x727fffff0000780c */ /* 0x000fda0003f04070 */
[----:B01----:R-:W-:Y:S05]  /*03b0*/  @!P0 BRA `(.L_x_417) ;  /* 0x0000000000108947 */ /* 0x003fea0003800000 */
[----:B------:R-:W-:-:S07]  /*03c0*/  MOV R9, 0x3e0 ;  /* 0x000003e000097802 */ /* 0x000fce0000000f00 */
[----:B------:R-:W-:Y:S05]  /*03d0*/  CALL.REL.NOINC `($__internal_8_$__cuda_sm20_sqrt_rn_f32_slowpath) ;  /* 0x0000000000c47944 */ /* 0x000fea0003c00000 */
[----:B------:R-:W-:Y:S01]  /*03e0*/  MOV R0, R3 ;  /* 0x0000000300007202 */ /* 0x000fe20000000f00 */
[----:B------:R-:W-:Y:S06]  /*03f0*/  BRA `(.L_x_418) ;  /* 0x0000000000107947 */ /* 0x000fec0003800000 */
.L_x_417:
[----:B------:R-:W-:Y:S01]  /*0400*/  FMUL.FTZ R0, R3, R4 ;  /* 0x0000000403007220 */ /* 0x000fe20000410000 */
[----:B------:R-:W-:-:S03]  /*0410*/  FMUL.FTZ R4, R4, 0.5 ;  /* 0x3f00000004047820 */ /* 0x000fc60000410000 */
[----:B------:R-:W-:-:S04]  /*0420*/  FFMA R3, -R0, R0, R3 ;  /* 0x0000000000037223 */ /* 0x000fc80000000103 */
[----:B------:R-:W-:-:S07]  /*0430*/  FFMA R0, R3, R4, R0 ;  /* 0x0000000403007223 */ /* 0x000fce0000000000 */
.L_x_418:
[----:B------:R-:W-:Y:S05]  /*0440*/  BSYNC.RECONVERGENT B0 ;  /* 0x0000000000007941 */ /* 0x000fea0003800200 */
.L_x_416:
[----:B------:R-:W0:Y:S01]  /*0450*/  LDC R7, c[0x3][0x4c] ;  /* 0x00c01300ff077b82 */ /* 0x000e220000000800 */
[----:B------:R-:W1:Y:S01]  /*0460*/  LDCU UR6, c[0x0][0x38c] ;  /* 0x00007180ff0677ac */ /* 0x000e620008000800 */
[----:B------:R-:W-:Y:S01]  /*0470*/  BSSY.RECONVERGENT B0, `(.L_x_419) ;  /* 0x000000e000007945 */ /* 0x000fe20003800200 */
[----:B-1----:R-:W-:-:S04]  /*0480*/  FADD R0, -R0, UR6 ;  /* 0x0000000600007e21 */ /* 0x002fc80008000100 */
[----:B------:R-:W-:Y:S01]  /*0490*/  FMUL R0, R0, 3 ;  /* 0x4040000000007820 */ /* 0x000fe20000400000 */
        /* <DEDUP_REMOVED lines=8> */
[----:B------:R-:W-:-:S07]  /*0520*/  MOV R4, 0x540 ;  /* 0x0000054000047802 */ /* 0x000fce0000000f00 */
[----:B------:R-:W-:Y:S05]  /*0530*/  CALL.REL.NOINC `($__internal_9_$__cuda_sm3x_div_rn_noftz_f32_slowpath) ;  /* 0x0000000000c47944 */ /* 0x000fea0003c00000 */
[----:B------:R-:W-:-:S07]  /*0540*/  IMAD.MOV.U32 R3, RZ, RZ, R0 ;  /* 0x000000ffff037224 */ /* 0x000fce00078e0000 */
.L_x_420:
[----:B------:R-:W-:Y:S05]  /*0550*/  BSYNC.RECONVERGENT B0 ;  /* 0x0000000000007941 */ /* 0x000fea0003800200 */
.L_x_419:
[C---:B------:R-:W-:Y:S01]  /*0560*/  FMUL R0, |R3|.reuse, 2.8853900432586669922 ;  /* 0x4038aa3b03007820 */ /* 0x040fe20000400200 */
[----:B------:R-:W-:Y:S01]  /*0570*/  HFMA2 R10, -RZ, RZ, 1.125, -9232 ;  /* 0x3c80f082ff0a7431 */ /* 0x000fe200000001ff */
[----:B------:R-:W0:Y:S01]  /*0580*/  LDC.64 R6, c[0x0][0x380] ;  /* 0x0000e000ff067b82 */ /* 0x000e220000000a00 */
[C---:B------:R-:W-:Y:S01]  /*0590*/  FMUL R9, R3.reuse, R3 ;  /* 0x0000000303097220 */ /* 0x040fe20000400000 */
[----:B------:R-:W1:Y:S01]  /*05a0*/  LDCU UR6, c[0x0][0x3a0] ;  /* 0x00007400ff0677ac */ /* 0x000e620008000800 */
[----:B------:R-:W-:Y:S01]  /*05b0*/  IMAD.MOV.U32 R11, RZ, RZ, 0x3f800000 ;  /* 0x3f800000ff0b7424 */ /* 0x000fe200078e00ff */
[----:B------:R-:W2:Y:S01]  /*05c0*/  MUFU.EX2 R0, R0 ;  /* 0x0000000000007308 */ /* 0x000ea20000000800 */
[C---:B------:R-:W-:Y:S02]  /*05d0*/  FSETP.GE.AND P1, PT, |R3|.reuse, 0.60000002384185791016, PT ;  /* 0x3f19999a0300780b */ /* 0x040fe40003f26200 */
[----:B------:R-:W-:Y:S01]  /*05e0*/  FSETP.GE.AND P0, PT, |R3|, 9.010913848876953125, PT ;  /* 0x41102cb40300780b */ /* 0x000fe20003f06200 */
[----:B------:R-:W-:Y:S01]  /*05f0*/  FFMA R10, R9, R10, -0.052303962409496307373 ;  /* 0xbd563cae090a7423 */ /* 0x000fe2000000000a */
[----:B-1----:R-:W-:-:S02]  /*0600*/  IMAD R5, R2, UR6, R5 ;  /* 0x0000000602057c24 */ /* 0x002fc4000f8e0205 */
[----:B--2---:R-:W-:Y:S01]  /*0610*/  FADD R4, R0, 1 ;  /* 0x3f80000000047421 */ /* 0x004fe20000000000 */
[----:B------:R-:W-:Y:S01]  /*0620*/  FFMA R0, R9, R10, 0.1331529766321182251 ;  /* 0x3e08594109007423 */ /* 0x000fe2000000000a */
[----:B0-----:R-:W-:-:S04]  /*0630*/  IMAD.WIDE R6, R5, 0x4, R6 ;  /* 0x0000000405067825 */ /* 0x001fc800078e0206 */
[C---:B------:R-:W-:Y:S01]  /*0640*/  FFMA R0, R9.reuse, R0, -0.33332768082618713379 ;  /* 0xbeaaa9ed09007423 */ /* 0x040fe20000000000 */
[----:B------:R-:W0:Y:S03]  /*0650*/  MUFU.RCP R4, R4 ;  /* 0x0000000400047308 */ /* 0x000e260000001000 */
[----:B------:R-:W-:Y:S01]  /*0660*/  FFMA R0, R9, R0, RZ ;  /* 0x0000000009007223 */ /* 0x000fe200000000ff */
[----:B------:R-:W-:Y:S02]  /*0670*/  IMAD.MOV.U32 R9, RZ, RZ, 0x3f000000 ;  /* 0x3f000000ff097424 */ /* 0x000fe400078e00ff */
[----:B0-----:R-:W-:-:S05]  /*0680*/  FFMA R8, R4, -2, R11 ;  /* 0xc000000004087823 */ /* 0x001fca000000000b */
[----:B------:R-:W-:-:S04]  /*0690*/  FSEL R8, R8, 1, !P0 ;  /* 0x3f80000008087808 */ /* 0x000fc80004000000 */
[--C-:B------:R-:W-:Y:S01]  /*06a0*/  LOP3.LUT R8, R8, 0x80000000, R3.reuse, 0xb8, !PT ;  /* 0x8000000008087812 */ /* 0x100fe200078eb803 */
[----:B------:R-:W-:-:S04]  /*06b0*/  @!P1 FFMA R8, R0, R3, R3 ;  /* 0x0000000300089223 */ /* 0x000fc80000000003 */
[----:B------:R-:W-:-:S05]  /*06c0*/  FFMA R3, R8, R9, 0.5 ;  /* 0x3f00000008037423 */ /* 0x000fca0000000009 */
[----:B------:R-:W-:Y:S01]  /*06d0*/  STG.E desc[UR4][R6.64], R3 ;  /* 0x0000000306007986 */ /* 0x000fe2000c101904 */
[----:B------:R-:W-:Y:S05]  /*06e0*/  EXIT ;  /* 0x000000000000794d */ /* 0x000fea0003800000 */
        .weak           $__internal_8_$__cuda_sm20_sqrt_rn_f32_slowpath
        .type           $__internal_8_$__cuda_sm20_sqrt_rn_f32_slowpath,@function
        .size           $__internal_8_$__cuda_sm20_sqrt_rn_f32_slowpath,($__internal_9_$__cuda_sm3x_div_rn_noftz_f32_slowpath - $__internal_8_$__cuda_sm20_sqrt_rn_f32_slowpath)
$__internal_8_$__cuda_sm20_sqrt_rn_f32_slowpath:
[----:B------:R-:W-:-:S13]  /*06f0*/  LOP3.LUT P0, RZ, R3, 0x7fffffff, RZ, 0xc0, !PT ;  /* 0x7fffffff03ff7812 */ /* 0x000fda000780c0ff */
[----:B------:R-:W-:Y:S05]  /*0700*/  @!P0 BRA `(.L_x_421) ;  /* 0x0000000000448947 */ /* 0x000fea0003800000 */
[----:B------:R-:W-:Y:S01]  /*0710*/  FSETP.GEU.FTZ.AND P0, PT, R3, RZ, PT ;  /* 0x000000ff0300720b */ /* 0x000fe20003f1e000 */
[----:B------:R-:W-:-:S12]  /*0720*/  IMAD.MOV.U32 R0, RZ, RZ, R3 ;  /* 0x000000ffff007224 */ /* 0x000fd800078e0003 */
        /* <DEDUP_REMOVED lines=10> */
[----:B------:R-:W-:Y:S02]  /*07d0*/  @!P0 IMAD.MOV.U32 R3, RZ, RZ, R0 ;  /* 0x000000ffff038224 */ /* 0x000fe400078e0000 */
[----:B------:R-:W-:-:S04]  /*07e0*/  @P0 FADD.FTZ R6, -R7, -RZ ;  /* 0x800000ff07060221 */ /* 0x000fc80000010100 */
[----:B------:R-:W-:-:S04]  /*07f0*/  @P0 FFMA R6, R7, R6, R4 ;  /* 0x0000000607060223 */ /* 0x000fc80000000004 */
[----:B------:R-:W-:-:S04]  /*0800*/  @P0 FFMA R6, R6, R8, R7 ;  /* 0x0000000806060223 */ /* 0x000fc80000000007 */
[----:B------:R-:W-:-:S07]  /*0810*/  @P0 FMUL.FTZ R3, R6, 2.3283064365386962891e-10 ;  /* 0x2f80000006030820 */ /* 0x000fce0000410000 */
.L_x_421:
[----:B------:R-:W-:Y:S01]  /*0820*/  MOV R6, R9 ;  /* 0x0000000900067202 */ /* 0x000fe20000000f00 */
[----:B------:R-:W-:-:S04]  /*0830*/  IMAD.MOV.U32 R7, RZ, RZ, 0x0 ;  /* 0x00000000ff077424 */ /* 0x000fc800078e00ff */
[----:B------:R-:W-:Y:S05]  /*0840*/  RET.REL.NODEC R6 `(_Z10disc_phasePfifS_S_ii) ;  /* 0xfffffff406ec7950 */ /* 0x000fea0003c3ffff */
        .weak           $__internal_9_$__cuda_sm3x_div_rn_noftz_f32_slowpath
        .type           $__internal_9_$__cuda_sm3x_div_rn_noftz_f32_slowpath,@function
        .size           $__internal_9_$__cuda_sm3x_div_rn_noftz_f32_slowpath,(.L_x_816 - $__internal_9_$__cuda_sm3x_div_rn_noftz_f32_slowpath)
$__internal_9_$__cuda_sm3x_div_rn_noftz_f32_slowpath:
[----:B------:R-:W0:Y:S01]  /*0850*/  LDC R3, c[0x3][0x4c] ;  /* 0x00c01300ff037b82 */ /* 0x000e220000000800 */
[----:B------:R-:W-:Y:S01]  /*0860*/  SHF.R.U32.HI R6, RZ, 0x17, R0 ;  /* 0x00000017ff067819 */ /* 0x000fe20000011600 */
[----:B------:R-:W1:Y:S01]  /*0870*/  LDCU UR6, c[0x3][0x4c] ;  /* 0x00c00980ff0677ac */ /* 0x000e620008000800 */
[----:B------:R-:W-:Y:S02]  /*0880*/  BSSY.RECONVERGENT B1, `(.L_x_422) ;  /* 0x0000064000017945 */ /* 0x000fe40003800200 */
[----:B------:R-:W-:Y:S02]  /*0890*/  LOP3.LUT R12, R6, 0xff, RZ, 0xc0, !PT ;  /* 0x000000ff060c7812 */ /* 0x000fe400078ec0ff */
[----:B------:R-:W-:-:S03]  /*08a0*/  MOV R6, R0 ;  /* 0x0000000000067202 */ /* 0x000fc60000000f00 */
[----:B------:R-:W-:Y:S02]  /*08b0*/  VIADD R11, R12, 0xffffffff ;  /* 0xffffffff0c0b7836 */ /* 0x000fe40000000000 */
[----:B-1----:R-:W-:Y:S01]  /*08c0*/  IMAD.U32 R9, RZ, RZ, UR6 ;  /* 0x00000006ff097e24 */ /* 0x002fe2000f8e00ff */
[----:B0-----:R-:W-:-:S04]  /*08d0*/  SHF.R.U32.HI R7, RZ, 0x17, R3 ;  /* 0x00000017ff077819 */ /* 0x001fc80000011603 */
[----:B------:R-:W-:-:S04]  /*08e0*/  LOP3.LUT R7, R7, 0xff, RZ, 0xc0, !PT ;  /* 0x000000ff07077812 */ /* 0x000fc800078ec0ff */
        /* <DEDUP_REMOVED lines=28> */
.L_x_423:
[----:B------:R-:W-:Y:S01]  /*0ab0*/  LEA R0, R7, 0xc0800000, 0x17 ;  /* 0xc080000007007811 */ /* 0x000fe200078eb8ff */
[----:B------:R-:W-:Y:S01]  /*0ac0*/  VIADD R3, R12, 0xffffff81 ;  /* 0xffffff810c037836 */ /* 0x000fe20000000000 */
[----:B------:R-:W-:Y:S02]  /*0ad0*/  BSSY.RECONVERGENT B2, `(.L_x_428) ;  /* 0x0000035000027945 */ /* 0x000fe40003800200 */
[----:B------:R-:W-:Y:S01]  /*0ae0*/  IADD3 R9, PT, PT, -R0, R9, RZ ;  /* 0x0000000900097210 */ /* 0x000fe20007ffe1ff */
[C---:B------:R-:W-:Y:S01]  /*0af0*/  IMAD R0, R3.reuse, -0x800000, R6 ;  /* 0xff80000003007824 */ /* 0x040fe200078e0206 */
[----:B------:R-:W-:Y:S02]  /*0b00*/  IADD3 R7, PT, PT, R3, 0x7f, -R7 ;  /* 0x0000007f03077810 */ /* 0x000fe40007ffe807 */
[----:B------:R-:W0:Y:S01]  /*0b10*/  MUFU.RCP R10, R9 ;  /* 0x00000009000a7308 */ /* 0x000e220000001000 */
[----:B------:R-:W-:Y:S01]  /*0b20*/  FADD.FTZ R11, -R9, -RZ ;  /* 0x800000ff090b7221 */ /* 0x000fe20000010100 */
[----:B------:R-:W-:-:S03]  /*0b30*/  IADD3 R7, PT, PT, R7, R8, RZ ;  /* 0x0000000807077210 */ /* 0x000fc60007ffe0ff */
        /* <DEDUP_REMOVED lines=21> */
[C---:B------:R-:W-:Y:S01]  /*0c90*/  VIADD R8, R9.reuse, 0x20 ;  /* 0x0000002009087836 */ /* 0x040fe20000000000 */
[C---:B------:R-:W-:Y:S02]  /*0ca0*/  ISETP.NE.AND P2, PT, R9.reuse, RZ, PT ;  /* 0x000000ff0900720c */ /* 0x040fe40003f45270 */
[----:B------:R-:W-:Y:S02]  /*0cb0*/  ISETP.NE.AND P1, PT, R9, RZ, PT ;  /* 0x000000ff0900720c */ /* 0x000fe40003f25270 */
[----:B------:R-:W-:Y:S01]  /*0cc0*/  LOP3.LUT R7, R3, 0x7fffff, RZ, 0xc0, !PT ;  /* 0x007fffff03077812 */ /* 0x000fe200078ec0ff */
[CCC-:B------:R-:W-:Y:S01]  /*0cd0*/  FFMA.RP R3, R15.reuse, R11.reuse, R6.reuse ;  /* 0x0000000b0f037223 */ /* 0x1c0fe20000008006 */
[----:B------:R-:W-:Y:S01]  /*0ce0*/  FFMA.RM R6, R15, R11, R6 ;  /* 0x0000000b0f067223 */ /* 0x000fe20000004006 */
[----:B------:R-:W-:Y:S02]  /*0cf0*/  IADD3 R9, PT, PT, -R9, RZ, RZ ;  /* 0x000000ff09097210 */ /* 0x000fe40007ffe1ff */
        /* <DEDUP_REMOVED lines=14> */
.L_x_430:
[----:B------:R-:W-:-:S04]  /*0de0*/  LOP3.LUT R0, R0, 0x80000000, RZ, 0xc0, !PT ;  /* 0x8000000000007812 */ /* 0x000fc800078ec0ff */
[----:B------:R-:W-:Y:S01]  /*0df0*/  LOP3.LUT R0, R0, 0x7f800000, RZ, 0xfc, !PT ;  /* 0x7f80000000007812 */ /* 0x000fe200078efcff */
[----:B------:R-:W-:Y:S06]  /*0e00*/  BRA `(.L_x_431) ;  /* 0x0000000000047947 */ /* 0x000fec0003800000 */
.L_x_429:
[----:B------:R-:W-:-:S07]  /*0e10*/  LEA R0, R7, R0, 0x17 ;  /* 0x0000000007007211 */ /* 0x000fce00078eb8ff */
.L_x_431:
[----:B------:R-:W-:Y:S05]  /*0e20*/  BSYNC.RECONVERGENT B2 ;  /* 0x0000000000027941 */ /* 0x000fea0003800200 */
.L_x_428:
[----:B------:R-:W-:Y:S05]  /*0e30*/  BRA `(.L_x_432) ;  /* 0x0000000000207947 */ /* 0x000fea0003800000 */
.L_x_427:
[----:B------:R-:W-:-:S04]  /*0e40*/  LOP3.LUT R0, R9, 0x80000000, R6, 0x48, !PT ;  /* 0x8000000009007812 */ /* 0x000fc800078e4806 */
[----:B------:R-:W-:Y:S01]  /*0e50*/  LOP3.LUT R0, R0, 0x7f800000, RZ, 0xfc, !PT ;  /* 0x7f80000000007812 */ /* 0x000fe200078efcff */
[----:B------:R-:W-:Y:S06]  /*0e60*/  BRA `(.L_x_432) ;  /* 0x0000000000147947 */ /* 0x000fec0003800000 */
.L_x_426:
[----:B------:R-:W-:Y:S01]  /*0e70*/  LOP3.LUT R0, R9, 0x80000000, R6, 0x48, !PT ;  /* 0x8000000009007812 */ /* 0x000fe200078e4806 */
[----:B------:R-:W-:Y:S06]  /*0e80*/  BRA `(.L_x_432) ;  /* 0x00000000000c7947 */ /* 0x000fec0003800000 */
.L_x_425:
[----:B------:R-:W0:Y:S01]  /*0e90*/  MUFU.RSQ R0, -QNAN ;  /* 0xffc0000000007908 */ /* 0x000e220000001400 */
[----:B------:R-:W-:Y:S05]  /*0ea0*/  BRA `(.L_x_432) ;  /* 0x0000000000047947 */ /* 0x000fea0003800000 */
.L_x_424:
[----:B------:R-:W-:-:S07]  /*0eb0*/  FADD.FTZ R0, R0, R3 ;  /* 0x0000000300007221 */ /* 0x000fce0000010000 */
.L_x_432:
[----:B------:R-:W-:Y:S05]  /*0ec0*/  BSYNC.RECONVERGENT B1 ;  /* 0x0000000000017941 */ /* 0x000fea0003800200 */
.L_x_422:
[----:B------:R-:W-:Y:S02]  /*0ed0*/  HFMA2 R7, -RZ, RZ, 0, 0 ;  /* 0x00000000ff077431 */ /* 0x000fe400000001ff */
[----:B------:R-:W-:-:S04]  /*0ee0*/  IMAD.MOV.U32 R6, RZ, RZ, R4 ;  /* 0x000000ffff067224 */ /* 0x000fc800078e0004 */
[----:B0-----:R-:W-:Y:S05]  /*0ef0*/  RET.REL.NODEC R6 `(_Z10disc_phasePfifS_S_ii) ;  /* 0xfffffff006407950 */ /* 0x001fea0003c3ffff */
.L_x_433:
        /* <DEDUP_REMOVED lines=16> */
.L_x_816:


//--------------------- .text._Z14cylinder_phasePffffffS_S_ii --------------------------
	.section	.text._Z14cylinder_phasePffffffS_S_ii,"ax",@progbits
	.align	128
        .global         _Z14cylinder_phasePffffffS_S_ii
        .type           _Z14cylinder_phasePffffffS_S_ii,@function
        .size           _Z14cylinder_phasePffffffS_S_ii,(.L_x_818 - _Z14cylinder_phasePffffffS_S_ii)
        .other          _Z14cylinder_phasePffffffS_S_ii,@"STO_CUDA_ENTRY STV_DEFAULT"
_Z14cylinder_phasePffffffS_S_ii:
.text._Z14cylinder_phasePffffffS_S_ii:
        /* <DEDUP_REMOVED lines=15> */
[----:B------:R-:W2:Y:S06]  /*00f0*/  LDCU.64 UR6, c[0x0][0x390] ;  /* 0x00007200ff0677ac */ /* 0x000eac0008000a00 */
[----:B------:R-:W3:Y:S08]  /*0100*/  LDC.64 R8, c[0x0][0x3a0] ;  /* 0x0000e800ff087b82 */ /* 0x000ef00000000a00 */
[----:B------:R-:W2:Y:S01]  /*0110*/  LDC.64 R14, c[0x0][0x388] ;  /* 0x0000e200ff0e7b82 */ /* 0x000ea20000000a00 */
[----:B0-----:R-:W-:-:S06]  /*0120*/  IMAD.WIDE.U32 R10, R4, 0x4, R10 ;  /* 0x00000004040a7825 */ /* 0x001fcc00078e000a */
[----:B-1----:R-:W4:Y:S01]  /*0130*/  LDG.E R10, desc[UR4][R10.64] ;  /* 0x000000040a0a7981 */ /* 0x002f22000c1e1900 */
[----:B---3--:R-:W-:-:S05]  /*0140*/  IMAD.WIDE R8, R5, 0x4, R8 ;  /* 0x0000000405087825 */ /* 0x008fca00078e0208 */
[----:B------:R4:W3:Y:S01]  /*0150*/  LDG.E R7, desc[UR4][R8.64] ;  /* 0x0000000408077981 */ /* 0x0008e2000c1e1900 */
[----:B--2---:R-:W-:Y:S01]  /*0160*/  FADD R2, -R15, UR7 ;  /* 0x000000070f027e21 */ /* 0x004fe20008000100 */
[----:B------:R-:W-:-:S03]  /*0170*/  FADD R6, -R14, UR6 ;  /* 0x000000060e067e21 */ /* 0x000fc60008000100 */
[----:B------:R-:W-:-:S04]  /*0180*/  FMUL R3, R2, R2 ;  /* 0x0000000202037220 */ /* 0x000fc80000400000 */
[----:B------:R-:W-:-:S05]  /*0190*/  FFMA R0, R6, R6, R3 ;  /* 0x0000000606007223 */ /* 0x000fca0000000003 */
[----:B------:R-:W-:Y:S01]  /*01a0*/  IADD3 R12, PT, PT, R0, -0xd000000, RZ ;  /* 0xf3000000000c7810 */ /* 0x000fe20007ffe0ff */
[----:B------:R0:W1:Y:S03]  /*01b0*/  MUFU.RSQ R3, R0 ;  /* 0x0000000000037308 */ /* 0x0000660000001400 */
[----:B------:R-:W-:Y:S01]  /*01c0*/  ISETP.GT.U32.AND P0, PT, R12, 0x727fffff, PT ;  /* 0x727fffff0c00780c */ /* 0x000fe20003f04070 */
[----:B----4-:R-:W-:Y:S01]  /*01d0*/  FADD R9, R10, -R15 ;  /* 0x8000000f0a097221 */ /* 0x010fe20000000000 */
[----:B---3--:R-:W-:-:S11]  /*01e0*/  FADD R7, R7, -R14 ;  /* 0x8000000e07077221 */ /* 0x008fd60000000000 */
[----:B01----:R-:W-:Y:S05]  /*01f0*/  @!P0 BRA `(.L_x_434) ;  /* 0x0000000000188947 */ /* 0x003fea0003800000 */
[----:B------:R-:W-:Y:S01]  /*0200*/  BSSY.RECONVERGENT B0, `(.L_x_435) ;  /* 0x0000003000007945 */ /* 0x000fe20003800200 */
[----:B------:R-:W-:-:S07]  /*0210*/  MOV R14, 0x230 ;  /* 0x00000230000e7802 */ /* 0x000fce0000000f00 */
[----:B------:R-:W-:Y:S05]  /*0220*/  CALL.REL.NOINC `($__internal_10_$__cuda_sm20_sqrt_rn_f32_slowpath) ;  /* 0x00000008002c7944 */ /* 0x000fea0003c00000 */
[----:B------:R-:W-:Y:S05]  /*0230*/  BSYNC.RECONVERGENT B0 ;  /* 0x0000000000007941 */ /* 0x000fea0003800200 */
.L_x_435:
[----:B------:R-:W-:Y:S01]  /*0240*/  MOV R8, R3 ;  /* 0x0000000300087202 */ /* 0x000fe20000000f00 */
[----:B------:R-:W-:Y:S06]  /*0250*/  BRA `(.L_x_436) ;  /* 0x0000000000107947 */ /* 0x000fec0003800000 */
.L_x_434:
[----:B------:R-:W-:Y:S01]  /*0260*/  FMUL.FTZ R11, R0, R3 ;  /* 0x00000003000b7220 */ /* 0x000fe20000410000 */
[----:B------:R-:W-:-:S03]  /*0270*/  FMUL.FTZ R3, R3, 0.5 ;  /* 0x3f00000003037820 */ /* 0x000fc60000410000 */
[----:B------:R-:W-:-:S04]  /*0280*/  FFMA R0, -R11, R11, R0 ;  /* 0x0000000b0b007223 */ /* 0x000fc80000000100 */
[----:B------:R-:W-:-:S07]  /*0290*/  FFMA R8, R0, R3, R11 ;  /* 0x0000000300087223 */ /* 0x000fce000000000b */
.L_x_436:
[----:B------:R-:W-:Y:S01]  /*02a0*/  FMUL R3, R2, R7 ;  /* 0x0000000702037220 */ /* 0x000fe20000400000 */
[----:B------:R-:W-:Y:S03]  /*02b0*/  BSSY.RECONVERGENT B0, `(.L_x_437) ;  /* 0x000000e000007945 */ /* 0x000fe60003800200 */
[----:B------:R-:W-:-:S04]  /*02c0*/  FFMA R3, R6, R9, -R3 ;  /* 0x0000000906037223 */ /* 0x000fc80000000803 */
[----:B------:R-:W-:-:S04]  /*02d0*/  FMUL R0, R3, R3 ;  /* 0x0000000303007220 */ /* 0x000fc80000400000 */
[----:B------:R0:W1:Y:S01]  /*02e0*/  MUFU.RSQ R3, R0 ;  /* 0x0000000000037308 */ /* 0x0000620000001400 */
[----:B------:R-:W-:-:S04]  /*02f0*/  IADD3 R10, PT, PT, R0, -0xd000000, RZ ;  /* 0xf3000000000a7810 */ /* 0x000fc80007ffe0ff */
[----:B------:R-:W-:-:S13]  /*0300*/  ISETP.GT.U32.AND P0, PT, R10, 0x727fffff, PT ;  /* 0x727fffff0a00780c */ /* 0x000fda0003f04070 */
[----:B01----:R-:W-:Y:S05]  /*0310*/  @!P0 BRA `(.L_x_438) ;  /* 0x00000000000c8947 */ /* 0x003fea0003800000 */
[----:B------:R-:W-:-:S07]  /*0320*/  MOV R14, 0x340 ;  /* 0x00000340000e7802 */ /* 0x000fce0000000f00 */
[----:B------:R-:W-:Y:S05]  /*0330*/  CALL.REL.NOINC `($__internal_10_$__cuda_sm20_sqrt_rn_f32_slowpath) ;  /* 0x0000000400e87944 */ /* 0x000fea0003c00000 */
[----:B------:R-:W-:Y:S05]  /*0340*/  BRA `(.L_x_439) ;  /* 0x0000000000107947 */ /* 0x000fea0003800000 */
.L_x_438:
[----:B------:R-:W-:Y:S01]  /*0350*/  FMUL.FTZ R11, R0, R3 ;  /* 0x00000003000b7220 */ /* 0x000fe20000410000 */
[----:B------:R-:W-:-:S03]  /*0360*/  FMUL.FTZ R3, R3, 0.5 ;  /* 0x3f00000003037820 */ /* 0x000fc60000410000 */
[----:B------:R-:W-:-:S04]  /*0370*/  FFMA R0, -R11, R11, R0 ;  /* 0x0000000b0b007223 */ /* 0x000fc80000000100 */
[----:B------:R-:W-:-:S07]  /*0380*/  FFMA R3, R0, R3, R11 ;  /* 0x0000000300037223 */ /* 0x000fce000000000b */
.L_x_439:
[----:B------:R-:W-:Y:S05]  /*0390*/  BSYNC.RECONVERGENT B0 ;  /* 0x0000000000007941 */ /* 0x000fea0003800200 */
.L_x_437:
        /* <DEDUP_REMOVED lines=9> */
[----:B------:R-:W-:Y:S01]  /*0430*/  MOV R0, R3 ;  /* 0x0000000300007202 */ /* 0x000fe20000000f00 */
[----:B------:R-:W-:Y:S01]  /*0440*/  IMAD.MOV.U32 R3, RZ, RZ, R8 ;  /* 0x000000ffff037224 */ /* 0x000fe200078e0008 */
[----:B------:R-:W-:-:S07]  /*0450*/  MOV R12, 0x470 ;  /* 0x00000470000c7802 */ /* 0x000fce0000000f00 */
[----:B------:R-:W-:Y:S05]  /*0460*/  CALL.REL.NOINC `($__internal_11_$__cuda_sm3x_div_rn_noftz_f32_slowpath) ;  /* 0x0000000400f47944 */ /* 0x000fea0003c00000 */
[----:B------:R-:W-:-:S07]  /*0470*/  MOV R10, R0 ;  /* 0x00000000000a7202 */ /* 0x000fce0000000f00 */
.L_x_441:
[----:B------:R-:W-:Y:S05]  /*0480*/  BSYNC.RECONVERGENT B0 ;  /* 0x0000000000007941 */ /* 0x000fea0003800200 */
.L_x_440:
[----:B------:R-:W0:Y:S01]  /*0490*/  MUFU.RCP R3, R8 ;  /* 0x0000000800037308 */ /* 0x000e220000001000 */
[----:B------:R-:W-:Y:S01]  /*04a0*/  FMUL R9, R2, R9 ;  /* 0x0000000902097220 */ /* 0x000fe20000400000 */
[----:B------:R-:W-:Y:S03]  /*04b0*/  BSSY.RECONVERGENT B0, `(.L_x_442) ;  /* 0x000000e000007945 */ /* 0x000fe60003800200 */
[----:B------:R-:W-:-:S04]  /*04c0*/  FFMA R9, R6, R7, R9 ;  /* 0x0000000706097223 */ /* 0x000fc80000000009 */
        /* <DEDUP_REMOVED lines=10> */
[----:B------:R-:W-:Y:S05]  /*0570*/  CALL.REL.NOINC `($__internal_11_$__cuda_sm3x_div_rn_noftz_f32_slowpath) ;  /* 0x0000000400b07944 */ /* 0x000fea0003c00000 */
[----:B------:R-:W-:-:S07]  /*0580*/  IMAD.MOV.U32 R7, RZ, RZ, R0 ;  /* 0x000000ffff077224 */ /* 0x000fce00078e0000 */
.L_x_443:
[----:B------:R-:W-:Y:S05]  /*0590*/  BSYNC.RECONVERGENT B0 ;  /* 0x0000000000007941 */ /* 0x000fea0003800200 */
.L_x_442:
        /* <DEDUP_REMOVED lines=16> */
[----:B------:R-:W-:Y:S05]  /*06a0*/  CALL.REL.NOINC `($__internal_11_$__cuda_sm3x_div_rn_noftz_f32_slowpath) ;  /* 0x0000000400647944 */ /* 0x000fea0003c00000 */
[----:B------:R-:W-:-:S07]  /*06b0*/  MOV R3, R0 ;  /* 0x0000000000037202 */ /* 0x000fce0000000f00 */
.L_x_445:
[----:B------:R-:W-:Y:S05]  /*06c0*/  BSYNC.RECONVERGENT B0 ;  /* 0x0000000000007941 */ /* 0x000fea0003800200 */
.L_x_444:
[C---:B------:R-:W-:Y:S01]  /*06d0*/  FMUL R0, |R3|.reuse, 2.8853900432586669922 ;  /* 0x4038aa3b03007820 */ /* 0x040fe20000400200 */
[----:B------:R-:W0:Y:S01]  /*06e0*/  LDC R13, c[0x3][0x4c] ;  /* 0x00c01300ff0d7b82 */ /* 0x000e220000000800 */
[----:B------:R-:W-:Y:S02]  /*06f0*/  HFMA2 R10, -RZ, RZ, 1.125, -9232 ;  /* 0x3c80f082ff0a7431 */ /* 0x000fe400000001ff */
[C---:B------:R-:W-:Y:S01]  /*0700*/  FFMA R9, R8.reuse, -0.5, R7 ;  /* 0xbf00000008097823 */ /* 0x040fe20000000007 */
[C---:B------:R-:W-:Y:S01]  /*0710*/  FMUL R7, R3.reuse, R3 ;  /* 0x0000000303077220 */ /* 0x040fe20000400000 */
[C---:B------:R-:W-:Y:S01]  /*0720*/  FSETP.GE.AND P0, PT, |R3|.reuse, 9.010913848876953125, PT ;  /* 0x41102cb40300780b */ /* 0x040fe20003f06200 */
[----:B------:R-:W1:Y:S01]  /*0730*/  MUFU.EX2 R0, R0 ;  /* 0x0000000000007308 */ /* 0x000e620000000800 */
[----:B------:R-:W-:Y:S02]  /*0740*/  IMAD.MOV.U32 R11, RZ, RZ, 0x3f800000 ;  /* 0x3f800000ff0b7424 */ /* 0x000fe400078e00ff */
[----:B------:R-:W-:Y:S01]  /*0750*/  FFMA R9, R8, 0.5, -|R9| ;  /* 0x3f00000008097823 */ /* 0x000fe20000000c09 */
[----:B------:R-:W-:Y:S01]  /*0760*/  FSETP.GE.AND P1, PT, |R3|, 0.60000002384185791016, PT ;  /* 0x3f19999a0300780b */ /* 0x000fe20003f26200 */
[----:B------:R-:W-:Y:S01]  /*0770*/  BSSY.RECONVERGENT B0, `(.L_x_446) ;  /* 0x000001c000007945 */ /* 0x000fe20003800200 */
[----:B------:R-:W-:Y:S01]  /*0780*/  FFMA R10, R7, R10, -0.052303962409496307373 ;  /* 0xbd563cae070a7423 */ /* 0x000fe2000000000a */
[----:B-1----:R-:W-:-:S03]  /*0790*/  FADD R2, R0, 1 ;  /* 0x3f80000000027421 */ /* 0x002fc60000000000 */
[----:B------:R-:W-:Y:S01]  /*07a0*/  FFMA R0, R7, R10, 0.1331529766321182251 ;  /* 0x3e08594107007423 */ /* 0x000fe2000000000a */
[----:B0-----:R-:W-:Y:S01]  /*07b0*/  MUFU.RCP R12, R13 ;  /* 0x0000000d000c7308 */ /* 0x001fe20000001000 */
[----:B------:R-:W-:Y:S01]  /*07c0*/  FMUL R10, R9, 3 ;  /* 0x40400000090a7820 */ /* 0x000fe20000400000 */
[----:B------:R-:W-:Y:S01]  /*07d0*/  MOV R9, 0x3f000000 ;  /* 0x3f00000000097802 */ /* 0x000fe20000000f00 */
[----:B------:R-:W-:-:S04]  /*07e0*/  FFMA R0, R7, R0, -0.33332768082618713379 ;  /* 0xbeaaa9ed07007423 */ /* 0x000fc80000000000 */
[----:B------:R-:W-:Y:S01]  /*07f0*/  FFMA R0, R7, R0, RZ ;  /* 0x0000000007007223 */ /* 0x000fe200000000ff */
[----:B------:R-:W0:Y:S02]  /*0800*/  MUFU.RCP R2, R2 ;  /* 0x0000000200027308 */ /* 0x000e240000001000 */
[----:B0-----:R-:W-:Y:S01]  /*0810*/  FFMA R6, R2, -2, R11 ;  /* 0xc000000002067823 */ /* 0x001fe2000000000b */
[----:B------:R-:W-:-:S04]  /*0820*/  FFMA R11, R12, -R13, 1 ;  /* 0x3f8000000c0b7423 */ /* 0x000fc8000000080d */
[----:B------:R-:W-:Y:S01]  /*0830*/  FSEL R6, R6, 1, !P0 ;  /* 0x3f80000006067808 */ /* 0x000fe20004000000 */
[----:B------:R-:W0:Y:S01]  /*0840*/  FCHK P0, R10, R13 ;  /* 0x0000000d0a007302 */ /* 0x000e220000000000 */
[----:B------:R-:W-:Y:S02]  /*0850*/  FFMA R2, R12, R11, R12 ;  /* 0x0000000b0c027223 */ /* 0x000fe4000000000c */
[--C-:B------:R-:W-:Y:S01]  /*0860*/  LOP3.LUT R6, R6, 0x80000000, R3.reuse, 0xb8, !PT ;  /* 0x8000000006067812 */ /* 0x100fe200078eb803 */
[----:B------:R-:W-:Y:S01]  /*0870*/  @!P1 FFMA R6, R0, R3, R3 ;  /* 0x0000000300069223 */ /* 0x000fe20000000003 */
[----:B------:R-:W-:-:S04]  /*0880*/  FFMA R7, R2, R10, RZ ;  /* 0x0000000a02077223 */ /* 0x000fc800000000ff */
[----:B------:R-:W-:-:S04]  /*0890*/  FFMA R8, R7, -R13, R10 ;  /* 0x8000000d07087223 */ /* 0x000fc8000000000a */
[----:B------:R-:W-:Y:S01]  /*08a0*/  FFMA R8, R2, R8, R7 ;  /* 0x0000000802087223 */ /* 0x000fe20000000007 */
[----:B------:R-:W-:Y:S01]  /*08b0*/  FFMA R2, R6, R9, 0.5 ;  /* 0x3f00000006027423 */ /* 0x000fe20000000009 */
[----:B0-----:R-:W-:Y:S06]  /*08c0*/  @!P0 BRA `(.L_x_447) ;  /* 0x0000000000188947 */ /* 0x001fec0003800000 */
[----:B------:R-:W0:Y:S01]  /*08d0*/  LDCU UR6, c[0x3][0x4c] ;  /* 0x00c00980ff0677ac */ /* 0x000e220008000800 */
[----:B------:R-:W-:Y:S02]  /*08e0*/  MOV R0, R10 ;  /* 0x0000000a00007202 */ /* 0x000fe40000000f00 */
[----:B------:R-:W-:Y:S02]  /*08f0*/  MOV R12, 0x920 ;  /* 0x00000920000c7802 */ /* 0x000fe40000000f00 */
[----:B0-----:R-:W-:-:S07]  /*0900*/  MOV R3, UR6 ;  /* 0x0000000600037c02 */ /* 0x001fce0008000f00 */
[----:B------:R-:W-:Y:S05]  /*0910*/  CALL.REL.NOINC `($__internal_11_$__cuda_sm3x_div_rn_noftz_f32_slowpath) ;  /* 0x0000000000c87944 */ /* 0x000fea0003c00000 */
[----:B------:R-:W-:-:S07]  /*0920*/  IMAD.MOV.U32 R8, RZ, RZ, R0 ;  /* 0x000000ffff087224 */ /* 0x000fce00078e0000 */
.L_x_447:
[----:B------:R-:W-:Y:S05]  /*0930*/  BSYNC.RECONVERGENT B0 ;  /* 0x0000000000007941 */ /* 0x000fea0003800200 */
.L_x_446:
[C---:B------:R-:W-:Y:S01]  /*0940*/  FMUL R0, |R8|.reuse, 2.8853900432586669922 ;  /* 0x4038aa3b08007820 */ /* 0x040fe20000400200 */
[----:B------:R-:W-:Y:S01]  /*0950*/  MOV R10, 0x3c80f082 ;  /* 0x3c80f082000a7802 */ /* 0x000fe20000000f00 */
[C---:B------:R-:W-:Y:S01]  /*0960*/  FMUL R11, R8.reuse, R8 ;  /* 0x00000008080b7220 */ /* 0x040fe20000400000 */
[----:B------:R-:W-:Y:S01]  /*0970*/  HFMA2 R12, -RZ, RZ, 1.875, 0 ;  /* 0x3f800000ff0c7431 */ /* 0x000fe200000001ff */
[----:B------:R-:W0:Y:S01]  /*0980*/  LDC.64 R6, c[0x0][0x380] ;  /* 0x0000e000ff067b82 */ /* 0x000e220000000a00 */
[----:B------:R-:W1:Y:S01]  /*0990*/  LDCU UR6, c[0x0][0x3b0] ;  /* 0x00007600ff0677ac */ /* 0x000e620008000800 */
[----:B------:R-:W2:Y:S01]  /*09a0*/  MUFU.EX2 R0, R0 ;  /* 0x0000000000007308 */ /* 0x000ea20000000800 */
[C---:B------:R-:W-:Y:S01]  /*09b0*/  FFMA R10, R11.reuse, R10, -0.052303962409496307373 ;  /* 0xbd563cae0b0a7423 */ /* 0x040fe2000000000a */
[C---:B------:R-:W-:Y:S02]  /*09c0*/  FSETP.GE.AND P1, PT, |R8|.reuse, 0.60000002384185791016, PT ;  /* 0x3f19999a0800780b */ /* 0x040fe40003f26200 */
[----:B------:R-:W-:Y:S01]  /*09d0*/  FSETP.GE.AND P0, PT, |R8|, 9.010913848876953125, PT ;  /* 0x41102cb40800780b */ /* 0x000fe20003f06200 */
[----:B--2---:R-:W-:Y:S01]  /*09e0*/  FADD R3, R0, 1 ;  /* 0x3f80000000037421 */ /* 0x004fe20000000000 */
[----:B------:R-:W-:Y:S01]  /*09f0*/  FFMA R0, R11, R10, 0.1331529766321182251 ;  /* 0x3e0859410b007423 */ /* 0x000fe2000000000a */
[----:B-1----:R-:W-:-:S03]  /*0a00*/  IMAD R5, R4, UR6, R5 ;  /* 0x0000000604057c24 */ /* 0x002fc6000f8e0205 */
[----:B------:R-:W-:Y:S01]  /*0a10*/  FFMA R0, R11, R0, -0.33332768082618713379 ;  /* 0xbeaaa9ed0b007423 */ /* 0x000fe20000000000 */
[----:B------:R-:W1:Y:S01]  /*0a20*/  MUFU.RCP R3, R3 ;  /* 0x0000000300037308 */ /* 0x000e620000001000 */
[----:B0-----:R-:W-:-:S04]  /*0a30*/  IMAD.WIDE R6, R5, 0x4, R6 ;  /* 0x0000000405067825 */ /* 0x001fc800078e0206 */
[----:B------:R-:W-:Y:S01]  /*0a40*/  FFMA R11, R11, R0, RZ ;  /* 0x000000000b0b7223 */ /* 0x000fe200000000ff */
[----:B------:R-:W-:Y:S02]  /*0a50*/  HFMA2 R0, -RZ, RZ, 1.75, 0 ;  /* 0x3f000000ff007431 */ /* 0x000fe400000001ff */
[----:B-1----:R-:W-:-:S05]  /*0a60*/  FFMA R9, R3, -2, R12 ;  /* 0xc000000003097823 */ /* 0x002fca000000000c */
[----:B------:R-:W-:-:S04]  /*0a70*/  FSEL R9, R9, 1, !P0 ;  /* 0x3f80000009097808 */ /* 0x000fc80004000000 */
[--C-:B------:R-:W-:Y:S01]  /*0a80*/  LOP3.LUT R9, R9, 0x80000000, R8.reuse, 0xb8, !PT ;  /* 0x8000000009097812 */ /* 0x100fe200078eb808 */
[----:B------:R-:W-:-:S04]  /*0a90*/  @!P1 FFMA R9, R11, R8, R8 ;  /* 0x000000080b099223 */ /* 0x000fc80000000008 */
[----:B------:R-:W-:-:S04]  /*0aa0*/  FFMA R9, R9, R0, 0.5 ;  /* 0x3f00000009097423 */ /* 0x000fc80000000000 */
[----:B------:R-:W-:-:S05]  /*0ab0*/  FMUL R9, R2, R9 ;  /* 0x0000000902097220 */ /* 0x000fca0000400000 */
[----:B------:R-:W-:Y:S01]  /*0ac0*/  STG.E desc[UR4][R6.64], R9 ;  /* 0x0000000906007986 */ /* 0x000fe2000c101904 */
[----:B------:R-:W-:Y:S05]  /*0ad0*/  EXIT ;  /* 0x000000000000794d */ /* 0x000fea0003800000 */
        .weak           $__internal_10_$__cuda_sm20_sqrt_rn_f32_slowpath
        .type           $__internal_10_$__cuda_sm20_sqrt_rn_f32_slowpath,@function
        .size           $__internal_10_$__cuda_sm20_sqrt_rn_f32_slowpath,($__internal_11_$__cuda_sm3x_div_rn_noftz_f32_slowpath - $__internal_10_$__cuda_sm20_sqrt_rn_f32_slowpath)
$__internal_10_$__cuda_sm20_sqrt_rn_f32_slowpath:
[----:B------:R-:W-:-:S13]  /*0ae0*/  LOP3.LUT P0, RZ, R0, 0x7fffffff, RZ, 0xc0, !PT ;  /* 0x7fffffff00ff7812 */ /* 0x000fda000780c0ff */
[----:B------:R-:W-:Y:S01]  /*0af0*/  @!P0 MOV R3, R0 ;  /* 0x0000000000038202 */ /* 0x000fe20000000f00 */
[----:B------:R-:W-:Y:S06]  /*0b00*/  @!P0 BRA `(.L_x_448) ;  /* 0x0000000000408947 */ /* 0x000fec0003800000 */
[----:B------:R-:W-:-:S13]  /*0b10*/  FSETP.GEU.FTZ.AND P0, PT, R0, RZ, PT ;  /* 0x000000ff0000720b */ /* 0x000fda0003f1e000 */
[----:B------:R-:W-:Y:S01]  /*0b20*/  @!P0 IMAD.MOV.U32 R3, RZ, RZ, 0x7fffffff ;  /* 0x7fffffffff038424 */ /* 0x000fe200078e00ff */
        /* <DEDUP_REMOVED lines=14> */
.L_x_448:
[----:B------:R-:W-:Y:S01]  /*0c10*/  HFMA2 R11, -RZ, RZ, 0, 0 ;  /* 0x00000000ff0b7431 */ /* 0x000fe200000001ff */
[----:B------:R-:W-:-:S04]  /*0c20*/  MOV R10, R14 ;  /* 0x0000000e000a7202 */ /* 0x000fc80000000f00 */
[----:B------:R-:W-:Y:S05]  /*0c30*/  RET.REL.NODEC R10 `(_Z14cylinder_phasePffffffS_S_ii) ;  /* 0xfffffff00af07950 */ /* 0x000fea0003c3ffff */
        .weak           $__internal_11_$__cuda_sm3x_div_rn_noftz_f32_slowpath
        .type           $__internal_11_$__cuda_sm3x_div_rn_noftz_f32_slowpath,@function
        .size           $__internal_11_$__cuda_sm3x_div_rn_noftz_f32_slowpath,(.L_x_818 - $__internal_11_$__cuda_sm3x_div_rn_noftz_f32_slowpath)
$__internal_11_$__cuda_sm3x_div_rn_noftz_f32_slowpath:
        /* <DEDUP_REMOVED lines=34> */
.L_x_450:
[----:B------:R-:W-:Y:S01]  /*0e60*/  LEA R14, R13, 0xc0800000, 0x17 ;  /* 0xc08000000d0e7811 */ /* 0x000fe200078eb8ff */
[----:B------:R-:W-:Y:S04]  /*0e70*/  BSSY.RECONVERGENT B2, `(.L_x_455) ;  /* 0x0000036000027945 */ /* 0x000fe80003800200 */
[----:B------:R-:W-:Y:S01]  /*0e80*/  IMAD.IADD R15, R3, 0x1, -R14 ;  /* 0x00000001030f7824 */ /* 0x000fe200078e0a0e */
[----:B------:R-:W-:-:S03]  /*0e90*/  IADD3 R14, PT, PT, R16, -0x7f, RZ ;  /* 0xffffff81100e7810 */ /* 0x000fc60007ffe0ff */
        /* <DEDUP_REMOVED lines=47> */
.L_x_457:
[----:B------:R-:W-:-:S04]  /*1190*/  LOP3.LUT R0, R0, 0x80000000, RZ, 0xc0, !PT ;  /* 0x8000000000007812 */ /* 0x000fc800078ec0ff */
[----:B------:R-:W-:Y:S01]  /*11a0*/  LOP3.LUT R0, R0, 0x7f800000, RZ, 0xfc, !PT ;  /* 0x7f80000000007812 */ /* 0x000fe200078efcff */
[----:B------:R-:W-:Y:S06]  /*11b0*/  BRA `(.L_x_458) ;  /* 0x0000000000047947 */ /* 0x000fec0003800000 */
.L_x_456:
[----:B------:R-:W-:-:S07]  /*11c0*/  LEA R0, R14, R0, 0x17 ;  /* 0x000000000e007211 */ /* 0x000fce00078eb8ff */
.L_x_458:
[----:B------:R-:W-:Y:S05]  /*11d0*/  BSYNC.RECONVERGENT B2 ;  /* 0x0000000000027941 */ /* 0x000fea0003800200 */
.L_x_455:
[----:B------:R-:W-:Y:S05]  /*11e0*/  BRA `(.L_x_459) ;  /* 0x0000000000207947 */ /* 0x000fea0003800000 */
.L_x_454:
[----:B------:R-:W-:-:S04]  /*11f0*/  LOP3.LUT R0, R3, 0x80000000, R0, 0x48, !PT ;  /* 0x8000000003007812 */ /* 0x000fc800078e4800 */
[----:B------:R-:W-:Y:S01]  /*1200*/  LOP3.LUT R0, R0, 0x7f800000, RZ, 0xfc, !PT ;  /* 0x7f80000000007812 */ /* 0x000fe200078efcff */
[----:B------:R-:W-:Y:S06]  /*1210*/  BRA `(.L_x_459) ;  /* 0x0000000000147947 */ /* 0x000fec0003800000 */
.L_x_453:
[----:B------:R-:W-:Y:S01]  /*1220*/  LOP3.LUT R0, R3, 0x80000000, R0, 0x48, !PT ;  /* 0x8000000003007812 */ /* 0x000fe200078e4800 */
[----:B------:R-:W-:Y:S06]  /*1230*/  BRA `(.L_x_459) ;  /* 0x00000000000c7947 */ /* 0x000fec0003800000 */
.L_x_452:
[----:B------:R-:W0:Y:S01]  /*1240*/  MUFU.RSQ R0, -QNAN ;  /* 0xffc0000000007908 */ /* 0x000e220000001400 */
[----:B------:R-:W-:Y:S05]  /*1250*/  BRA `(.L_x_459) ;  /* 0x0000000000047947 */ /* 0x000fea0003800000 */
.L_x_451:
[----:B------:R-:W-:-:S07]  /*1260*/  FADD.FTZ R0, R0, R3 ;  /* 0x0000000300007221 */ /* 0x000fce0000010000 */
.L_x_459:
[----:B------:R-:W-:Y:S05]  /*1270*/  BSYNC.RECONVERGENT B1 ;  /* 0x0000000000017941 */ /* 0x000fea0003800200 */
.L_x_449:
[----:B------:R-:W-:-:S04]  /*1280*/  HFMA2 R13, -RZ, RZ, 0, 0 ;  /* 0x00000000ff0d7431 */ /* 0x000fc800000001ff */
[----:B0-----:R-:W-:Y:S05]  /*1290*/  RET.REL.NODEC R12 `(_Z14cylinder_phasePffffffS_S_ii) ;  /* 0xffffffec0c587950 */ /* 0x001fea0003c3ffff */
.L_x_460:
        /* <DEDUP_REMOVED lines=14> */
.L_x_818:


//--------------------- .text._Z9rhoa_osciPfS_S_ffffS_fii --------------------------
	.section	.text._Z9rhoa_osciPfS_S_ffffS_fii,"ax",@progbits
	.align	128
        .global         _Z9rhoa_osciPfS_S_ffffS_fii
        .type           _Z9rhoa_osciPfS_S_ffffS_fii,@function
        .size           _Z9rhoa_osciPfS_S_ffffS_fii,(.L_x_820 - _Z9rhoa_osciPfS_S_ffffS_fii)
        .other          _Z9rhoa_osciPfS_S_ffffS_fii,@"STO_CUDA_ENTRY STV_DEFAULT"
_Z9rhoa_osciPfS_S_ffffS_fii:
.text._Z9rhoa_osciPfS_S_ffffS_fii:
[----:B------:R-:W0:Y:S01]  /*0000*/  LDC R1, c[0x0][0x37c] ;  /* 0x0000df00ff017b82 */ /* 0x000e220000000800 */
[----:B------:R-:W1:Y:S07]  /*0010*/  S2R R3, SR_TID.Y ;  /* 0x0000000000037919 */ /* 0x000e6e0000002200 */
[----:B------:R-:W2:Y:S01]  /*0020*/  LDC R5, c[0x0][0x360] ;  /* 0x0000d800ff057b82 */ /* 0x000ea20000000800 */
[----:B------:R-:W3:Y:S01]  /*0030*/  LDCU UR7, c[0x0][0x3b8] ;  /* 0x00007700ff0777ac */ /* 0x000ee20008000800 */
[----:B0-----:R-:W-:Y:S01]  /*0040*/  VIADD R1, R1, 0xffffffd8 ;  /* 0xffffffd801017836 */ /* 0x001fe20000000000 */
[----:B------:R-:W2:Y:S01]  /*0050*/  S2R R0, SR_TID.X ;  /* 0x0000000000007919 */ /* 0x000ea20000002100 */
[----:B------:R-:W0:Y:S04]  /*0060*/  LDCU UR6, c[0x0][0x3b4] ;  /* 0x00007680ff0677ac */ /* 0x000e280008000800 */
[----:B------:R-:W1:Y:S08]  /*0070*/  S2UR UR5, SR_CTAID.Y ;  /* 0x00000000000579c3 */ /* 0x000e700000002600 */
[----:B------:R-:W1:Y:S08]  /*0080*/  LDC R2, c[0x0][0x364] ;  /* 0x0000d900ff027b82 */ /* 0x000e700000000800 */
[----:B------:R-:W2:Y:S01]  /*0090*/  S2UR UR4, SR_CTAID.X ;  /* 0x00000000000479c3 */ /* 0x000ea20000002500 */
[----:B-1----:R-:W-:-:S05]  /*00a0*/  IMAD R3, R2, UR5, R3 ;  /* 0x0000000502037c24 */ /* 0x002fca000f8e0203 */
[----:B---3--:R-:W-:Y:S01]  /*00b0*/  ISETP.GE.AND P0, PT, R3, UR7, PT ;  /* 0x0000000703007c0c */ /* 0x008fe2000bf06270 */
[----:B--2---:R-:W-:-:S04]  /*00c0*/  IMAD R0, R5, UR4, R0 ;  /* 0x0000000405007c24 */ /* 0x004fc8000f8e0200 */
[----:B0-----:R-:W-:Y:S01]  /*00d0*/  IMAD R5, R3, UR6, R0 ;  /* 0x0000000603057c24 */ /* 0x001fe2000f8e0200 */
[----:B------:R-:W-:-:S13]  /*00e0*/  ISETP.GE.OR P0, PT, R0, UR6, P0 ;  /* 0x0000000600007c0c */ /* 0x000fda0008706670 */
[----:B------:R-:W-:Y:S05]  /*00f0*/  @P0 EXIT ;  /* 0x000000000000094d */ /* 0x000fea0003800000 */
[----:B------:R-:W0:Y:S01]  /*0100*/  LDC.64 R12, c[0x0][0x380] ;  /* 0x0000e000ff0c7b82 */ /* 0x000e220000000a00 */
[----:B------:R-:W1:Y:S07]  /*0110*/  LDCU.64 UR4, c[0x0][0x358] ;  /* 0x00006b00ff0477ac */ /* 0x000e6e0008000a00 */
[----:B------:R-:W2:Y:S08]  /*0120*/  LDC.64 R14, c[0x0][0x388] ;  /* 0x0000e200ff0e7b82 */ /* 0x000eb00000000a00 */
[----:B------:R-:W3:Y:S01]  /*0130*/  LDC.64 R2, c[0x0][0x390] ;  /* 0x0000e400ff027b82 */ /* 0x000ee20000000a00 */
[----:B0-----:R-:W-:-:S05]  /*0140*/  IMAD.WIDE R12, R5, 0x4, R12 ;  /* 0x00000004050c7825 */ /* 0x001fca00078e020c */
[----:B-1----:R0:W-:Y:S01]  /*0150*/  STG.E desc[UR4][R12.64], RZ ;  /* 0x000000ff0c007986 */ /* 0x0021e2000c101904 */
[----:B--2---:R-:W-:-:S05]  /*0160*/  IMAD.WIDE R14, R5, 0x4, R14 ;  /* 0x00000004050e7825 */ /* 0x004fca00078e020e */
[----:B------:R0:W-:Y:S01]  /*0170*/  STG.E desc[UR4][R14.64], RZ ;  /* 0x000000ff0e007986 */ /* 0x0001e2000c101904 */
[----:B---3--:R-:W-:-:S06]  /*0180*/  IMAD.WIDE R2, R5, 0x4, R2 ;  /* 0x0000000405027825 */ /* 0x008fcc00078e0202 */
[----:B------:R-:W2:Y:S01]  /*0190*/  LDG.E R2, desc[UR4][R2.64] ;  /* 0x0000000402027981 */ /* 0x000ea2000c1e1900 */
[----:B------:R-:W-:Y:S01]  /*01a0*/  UMOV UR6, 0xeb1c432d ;  /* 0xeb1c432d00067882 */ /* 0x000fe20000000000 */
[----:B------:R-:W-:Y:S01]  /*01b0*/  UMOV UR7, 0x3f1a36e2 ;  /* 0x3f1a36e200077882 */ /* 0x000fe20000000000 */
[----:B--2---:R-:W1:Y:S02]  /*01c0*/  F2F.F64.F32 R4, R2 ;  /* 0x0000000200047310 */ /* 0x004e640000201800 */
[----:B-1----:R-:W-:-:S14]  /*01d0*/  DSETP.GT.AND P0, PT, R4, UR6, PT ;  /* 0x0000000604007e2a */ /* 0x002fdc000bf04000 */
[----:B0-----:R-:W-:Y:S05]  /*01e0*/  @!P0 EXIT ;  /* 0x000000000000894d */ /* 0x001fea0003800000 */
[----:B------:R-:W0:Y:S01]  /*01f0*/  LDCU.64 UR6, c[0x0][0x3a0] ;  /* 0x00007400ff0677ac */ /* 0x000e220008000a00 */
[----:B------:R-:W-:Y:S01]  /*0200*/  IMAD.MOV.U32 R2, RZ, RZ, 0x1 ;  /* 0x00000001ff027424 */ /* 0x000fe200078e00ff */
[----:B0-----:R-:W0:Y:S01]  /*0210*/  F2F.F64.F32 R4, UR7 ;  /* 0x0000000700047d10 */ /* 0x001e220008201800 */
[----:B------:R-:W-:-:S07]  /*0220*/  UMOV UR7, 0x401921fb ;  /* 0x401921fb00077882 */ /* 0x000fce0000000000 */
[----:B------:R-:W1:Y:S01]  /*0230*/  F2F.F64.F32 R8, UR6 ;  /* 0x0000000600087d10 */ /* 0x000e620008201800 */
[----:B------:R-:W-:-:S07]  /*0240*/  UMOV UR6, 0x54442d18 ;  /* 0x54442d1800067882 */ /* 0x000fce0000000000 */
[----:B0-----:R-:W0:Y:S01]  /*0250*/  MUFU.RCP64H R3, R5 ;  /* 0x0000000500037308 */ /* 0x001e220000001800 */
[----:B-1----:R-:W-:Y:S02]  /*0260*/  DMUL R8, R8, UR6 ;  /* 0x0000000608087c28 */ /* 0x002fe40008000000 */
[----:B0-----:R-:W-:-:S08]  /*0270*/  DFMA R6, -R4, R2, 1 ;  /* 0x3ff000000406742b */ /* 0x001fd00000000102 */
[----:B------:R-:W-:Y:S01]  /*0280*/  FSETP.GEU.AND P1, PT, |R9|, 6.5827683646048100446e-37, PT ;  /* 0x036000000900780b */ /* 0x000fe20003f2e200 */
[----:B------:R-:W-:-:S08]  /*0290*/  DFMA R6, R6, R6, R6 ;  /* 0x000000060606722b */ /* 0x000fd00000000006 */
[----:B------:R-:W-:-:S08]  /*02a0*/  DFMA R6, R2, R6, R2 ;  /* 0x000000060206722b */ /* 0x000fd00000000002 */
[----:B------:R-:W-:-:S08]  /*02b0*/  DFMA R2, -R4, R6, 1 ;  /* 0x3ff000000402742b */ /* 0x000fd00000000106 */
[----:B------:R-:W-:-:S08]  /*02c0*/  DFMA R2, R6, R2, R6 ;  /* 0x000000020602722b */ /* 0x000fd00000000006 */
[----:B------:R-:W-:-:S08]  /*02d0*/  DMUL R6, R8, R2 ;  /* 0x0000000208067228 */ /* 0x000fd00000000000 */
[----:B------:R-:W-:-:S08]  /*02e0*/  DFMA R10, -R4, R6, R8 ;  /* 0x00000006040a722b */ /* 0x000fd00000000108 */
[----:B------:R-:W-:-:S10]  /*02f0*/  DFMA R2, R2, R10, R6 ;  /* 0x0000000a0202722b */ /* 0x000fd40000000006 */
[----:B------:R-:W-:-:S05]  /*0300*/  FFMA R0, RZ, R5, R3 ;  /* 0x00000005ff007223 */ /* 0x000fca0000000003 */
[----:B------:R-:W-:-:S13]  /*0310*/  FSETP.GT.AND P0, PT, |R0|, 1.469367938527859385e-39, PT ;  /* 0x001000000000780b */ /* 0x000fda0003f04200 */
[----:B------:R-:W-:Y:S05]  /*0320*/  @P0 BRA P1, `(.L_x_461) ;  /* 0x0000000000100947 */ /* 0x000fea0000800000 */
[----:B------:R-:W-:-:S07]  /*0330*/  MOV R0, 0x350 ;  /* 0x0000035000007802 */ /* 0x000fce0000000f00 */
[----:B------:R-:W-:Y:S05]  /*0340*/  CALL.REL.NOINC `($__internal_12_$__cuda_sm20_div_rn_f64_full) ;  /* 0x0000000400ec7944 */ /* 0x000fea0003c00000 */
[----:B------:R-:W-:Y:S02]  /*0350*/  IMAD.MOV.U32 R2, RZ, RZ, R16 ;  /* 0x000000ffff027224 */ /* 0x000fe400078e0010 */
[----:B------:R-:W-:-:S07]  /*0360*/  IMAD.MOV.U32 R3, RZ, RZ, R17 ;  /* 0x000000ffff037224 */ /* 0x000fce00078e0011 */
.L_x_461:
[----:B------:R-:W-:-:S14]  /*0370*/  DSETP.NEU.AND P0, PT, |R2|, +INF , PT ;  /* 0x7ff000000200742a */ /* 0x000fdc0003f0d200 */
[----:B------:R-:W-:Y:S01]  /*0380*/  @!P0 DMUL R20, RZ, R2 ;  /* 0x00000002ff148228 */ /* 0x000fe20000000000 */
[----:B------:R-:W-:Y:S01]  /*0390*/  @!P0 IMAD.MOV.U32 R0, RZ, RZ, 0x1 ;  /* 0x00000001ff008424 */ /* 0x000fe200078e00ff */
[----:B------:R-:W-:Y:S09]  /*03a0*/  @!P0 BRA `(.L_x_462) ;  /* 0x0000000000588947 */ /* 0x000ff20003800000 */
[----:B------:R-:W-:Y:S01]  /*03b0*/  UMOV UR6, 0x6dc9c883 ;  /* 0x6dc9c88300067882 */ /* 0x000fe20000000000 */
[----:B------:R-:W-:Y:S01]  /*03c0*/  UMOV UR7, 0x3fe45f30 ;  /* 0x3fe45f3000077882 */ /* 0x000fe20000000000 */
[C---:B------:R-:W-:Y:S02]  /*03d0*/  DSETP.GE.AND P0, PT, |R2|.reuse, 2.14748364800000000000e+09, PT ;  /* 0x41e000000200742a */ /* 0x040fe40003f06200 */
[----:B------:R-:W-:Y:S01]  /*03e0*/  DMUL R4, R2, UR6 ;  /* 0x0000000602047c28 */ /* 0x000fe20008000000 */
[----:B------:R-:W-:Y:S01]  /*03f0*/  UMOV UR6, 0x54442d18 ;  /* 0x54442d1800067882 */ /* 0x000fe20000000000 */
[----:B------:R-:W-:-:S04]  /*0400*/  UMOV UR7, 0x3ff921fb ;  /* 0x3ff921fb00077882 */ /* 0x000fc80000000000 */
[----:B------:R-:W0:Y:S08]  /*0410*/  F2I.F64 R0, R4 ;  /* 0x0000000400007311 */ /* 0x000e300000301100 */
[----:B0-----:R-:W0:Y:S02]  /*0420*/  I2F.F64 R20, R0 ;  /* 0x0000000000147312 */ /* 0x001e240000201c00 */
[----:B0-----:R-:W-:Y:S01]  /*0430*/  DFMA R6, R20, -UR6, R2 ;  /* 0x8000000614067c2b */ /* 0x001fe20008000002 */
[----:B------:R-:W-:Y:S01]  /*0440*/  UMOV UR6, 0x33145c00 ;  /* 0x33145c0000067882 */ /* 0x000fe20000000000 */
[----:B------:R-:W-:-:S06]  /*0450*/  UMOV UR7, 0x3c91a626 ;  /* 0x3c91a62600077882 */ /* 0x000fcc0000000000 */
[----:B------:R-:W-:Y:S01]  /*0460*/  DFMA R6, R20, -UR6, R6 ;  /* 0x8000000614067c2b */ /* 0x000fe20008000006 */
[----:B------:R-:W-:Y:S01]  /*0470*/  UMOV UR6, 0x252049c0 ;  /* 0x252049c000067882 */ /* 0x000fe20000000000 */
[----:B------:R-:W-:-:S06]  /*0480*/  UMOV UR7, 0x397b839a ;  /* 0x397b839a00077882 */ /* 0x000fcc0000000000 */
[----:B------:R-:W-:Y:S01]  /*0490*/  DFMA R20, R20, -UR6, R6 ;  /* 0x8000000614147c2b */ /* 0x000fe20008000006 */
[----:B------:R-:W-:Y:S10]  /*04a0*/  @!P0 BRA `(.L_x_463) ;  /* 0x0000000000148947 */ /* 0x000ff40003800000 */
[----:B------:R-:W-:Y:S01]  /*04b0*/  IMAD.MOV.U32 R6, RZ, RZ, R2 ;  /* 0x000000ffff067224 */ /* 0x000fe200078e0002 */
[----:B------:R-:W-:Y:S01]  /*04c0*/  MOV R0, 0x4f0 ;  /* 0x000004f000007802 */ /* 0x000fe20000000f00 */
[----:B------:R-:W-:-:S07]  /*04d0*/  IMAD.MOV.U32 R4, RZ, RZ, R3 ;  /* 0x000000ffff047224 */ /* 0x000fce00078e0003 */
[----:B------:R-:W-:Y:S05]  /*04e0*/  CALL.REL.NOINC `($_Z9rhoa_osciPfS_S_ffffS_fii$__internal_trig_reduction_slowpathd) ;  /* 0x0000000800f07944 */ /* 0x000fea0003c00000 */
[----:B------:R-:W-:-:S07]  /*04f0*/  IMAD.MOV.U32 R0, RZ, RZ, R6 ;  /* 0x000000ffff007224 */ /* 0x000fce00078e0006 */
.L_x_463:
[----:B------:R-:W-:-:S07]  /*0500*/  VIADD R0, R0, 0x1 ;  /* 0x0000000100007836 */ /* 0x000fce0000000000 */
.L_x_462:
[----:B------:R-:W0:Y:S01]  /*0510*/  LDCU.64 UR6, c[0x4][0x1b0] ;  /* 0x01003600ff0677ac */ /* 0x000e220008000a00 */
[----:B------:R-:W-:-:S05]  /*0520*/  IMAD.SHL.U32 R4, R0, 0x40, RZ ;  /* 0x0000004000047824 */ /* 0x000fca00078e00ff */
[----:B------:R-:W-:-:S04]  /*0530*/  LOP3.LUT R4, R4, 0x40, RZ, 0xc0, !PT ;  /* 0x0000004004047812 */ /* 0x000fc800078ec0ff */
[----:B0-----:R-:W-:-:S05]  /*0540*/  IADD3 R24, P0, PT, R4, UR6, RZ ;  /* 0x0000000604187c10 */ /* 0x001fca000ff1e0ff */
[----:B------:R-:W-:-:S05]  /*0550*/  IMAD.X R25, RZ, RZ, UR7, P0 ;  /* 0x00000007ff197e24 */ /* 0x000fca00080e06ff */
[----:B------:R-:W2:Y:S04]  /*0560*/  LDG.E.128.CONSTANT R4, desc[UR4][R24.64] ;  /* 0x0000000418047981 */ /* 0x000ea8000c1e9d00 */
[----:B------:R-:W3:Y:S04]  /*0570*/  LDG.E.128.CONSTANT R8, desc[UR4][R24.64+0x10] ;  /* 0x0000100418087981 */ /* 0x000ee8000c1e9d00 */
[----:B------:R-:W4:Y:S01]  /*0580*/  LDG.E.128.CONSTANT R16, desc[UR4][R24.64+0x20] ;  /* 0x0000200418107981 */ /* 0x000f22000c1e9d00 */
[----:B------:R-:W-:Y:S01]  /*0590*/  LOP3.LUT R22, R0, 0x1, RZ, 0xc0, !PT ;  /* 0x0000000100167812 */ /* 0x000fe200078ec0ff */
[----:B------:R-:W-:Y:S01]  /*05a0*/  IMAD.MOV.U32 R26, RZ, RZ, 0x20fd8164 ;  /* 0x20fd8164ff1a7424 */ /* 0x000fe200078e00ff */
[----:B------:R-:W-:Y:S01]  /*05b0*/  DSETP.NEU.AND P1, PT, |R2|, +INF , PT ;  /* 0x7ff000000200742a */ /* 0x000fe20003f2d200 */
[----:B------:R-:W-:Y:S01]  /*05c0*/  IMAD.MOV.U32 R27, RZ, RZ, 0x3da8ff83 ;  /* 0x3da8ff83ff1b7424 */ /* 0x000fe200078e00ff */
[----:B------:R-:W-:Y:S01]  /*05d0*/  ISETP.NE.U32.AND P0, PT, R22, 0x1, PT ;  /* 0x000000011600780c */ /* 0x000fe20003f05070 */
[----:B------:R-:W-:-:S03]  /*05e0*/  DMUL R22, R20, R20 ;  /* 0x0000001414167228 */ /* 0x000fc60000000000 */
[----:B------:R-:W-:Y:S02]  /*05f0*/  FSEL R26, R26, -8.06006814911005101289e+34, !P0 ;  /* 0xf9785eba1a1a7808 */ /* 0x000fe40004000000 */
[----:B------:R-:W-:-:S06]  /*0600*/  FSEL R27, -R27, 0.11223486810922622681, !P0 ;  /* 0x3de5db651b1b7808 */ /* 0x000fcc0004000100 */
[----:B--2---:R-:W-:-:S08]  /*0610*/  DFMA R4, R22, R26, R4 ;  /* 0x0000001a1604722b */ /* 0x004fd00000000004 */
[----:B------:R-:W-:-:S08]  /*0620*/  DFMA R4, R22, R4, R6 ;  /* 0x000000041604722b */ /* 0x000fd00000000006 */
[----:B---3--:R-:W-:-:S08]  /*0630*/  DFMA R4, R22, R4, R8 ;  /* 0x000000041604722b */ /* 0x008fd00000000008 */
[----:B------:R-:W-:-:S08]  /*0640*/  DFMA R4, R22, R4, R10 ;  /* 0x000000041604722b */ /* 0x000fd0000000000a */
[----:B----4-:R-:W-:-:S08]  /*0650*/  DFMA R4, R22, R4, R16 ;  /* 0x000000041604722b */ /* 0x010fd00000000010 */
[----:B------:R-:W-:-:S08]  /*0660*/  DFMA R4, R22, R4, R18 ;  /* 0x000000041604722b */ /* 0x000fd00000000012 */
[----:B------:R-:W-:Y:S02]  /*0670*/  DFMA R20, R4, R20, R20 ;  /* 0x000000140414722b */ /* 0x000fe40000000014 */
[----:B------:R-:W-:-:S10]  /*0680*/  DFMA R4, R22, R4, 1 ;  /* 0x3ff000001604742b */ /* 0x000fd40000000004 */
[----:B------:R-:W-:Y:S02]  /*0690*/  FSEL R6, R4, R20, !P0 ;  /* 0x0000001404067208 */ /* 0x000fe40004000000 */
[----:B------:R-:W-:Y:S01]  /*06a0*/  FSEL R7, R5, R21, !P0 ;  /* 0x0000001505077208 */ /* 0x000fe20004000000 */
[----:B------:R-:W-:Y:S01]  /*06b0*/  @!P1 DMUL R20, RZ, R2 ;  /* 0x00000002ff149228 */ /* 0x000fe20000000000 */
[----:B------:R-:W-:-:S04]  /*06c0*/  LOP3.LUT P0, RZ, R0, 0x2, RZ, 0xc0, !PT ;  /* 0x0000000200ff7812 */ /* 0x000fc8000780c0ff */
[----:B------:R-:W-:-:S10]  /*06d0*/  DADD R4, RZ, -R6 ;  /* 0x00000000ff047229 */ /* 0x000fd40000000806 */
[----:B------:R-:W-:Y:S02]  /*06e0*/  FSEL R4, R6, R4, !P0 ;  /* 0x0000000406047208 */ /* 0x000fe40004000000 */
[----:B------:R-:W-:-:S04]  /*06f0*/  FSEL R5, R7, R5, !P0 ;  /* 0x0000000507057208 */ /* 0x000fc80004000000 */
[----:B------:R-:W0:Y:S02]  /*0700*/  F2F.F32.F64 R4, R4 ;  /* 0x0000000400047310 */ /* 0x000e240000301000 */
[----:B0-----:R-:W-:-:S13]  /*0710*/  FSETP.GT.AND P0, PT, R4, RZ, PT ;  /* 0x000000ff0400720b */ /* 0x001fda0003f04000 */
[----:B------:R-:W-:-:S04]  /*0720*/  @P0 FADD R0, R4, 1 ;  /* 0x3f80000004000421 */ /* 0x000fc80000000000 */
[----:B------:R-:W-:Y:S01]  /*0730*/  @P0 FMUL R7, R0, 0.5 ;  /* 0x3f00000000070820 */ /* 0x000fe20000400000 */
[----:B------:R-:W-:-:S04]  /*0740*/  @!P1 IMAD.MOV.U32 R0, RZ, RZ, RZ ;  /* 0x000000ffff009224 */ /* 0x000fc800078e00ff */
[----:B------:R0:W-:Y:S01]  /*0750*/  @P0 STG.E desc[UR4][R12.64], R7 ;  /* 0x000000070c000986 */ /* 0x0001e2000c101904 */
[----:B------:R-:W-:Y:S05]  /*0760*/  @!P1 BRA `(.L_x_464) ;  /* 0x0000000000549947 */ /* 0x000fea0003800000 */
[----:B------:R-:W-:Y:S01]  /*0770*/  UMOV UR6, 0x6dc9c883 ;  /* 0x6dc9c88300067882 */ /* 0x000fe20000000000 */
[----:B------:R-:W-:Y:S01]  /*0780*/  UMOV UR7, 0x3fe45f30 ;  /* 0x3fe45f3000077882 */ /* 0x000fe20000000000 */
[C---:B------:R-:W-:Y:S02]  /*0790*/  DSETP.GE.AND P0, PT, |R2|.reuse, 2.14748364800000000000e+09, PT ;  /* 0x41e000000200742a */ /* 0x040fe40003f06200 */
[----:B------:R-:W-:Y:S01]  /*07a0*/  DMUL R4, R2, UR6 ;  /* 0x0000000602047c28 */ /* 0x000fe20008000000 */
[----:B------:R-:W-:Y:S01]  /*07b0*/  UMOV UR6, 0x54442d18 ;  /* 0x54442d1800067882 */ /* 0x000fe20000000000 */
[----:B------:R-:W-:-:S04]  /*07c0*/  UMOV UR7, 0x3ff921fb ;  /* 0x3ff921fb00077882 */ /* 0x000fc80000000000 */
[----:B------:R-:W1:Y:S08]  /*07d0*/  F2I.F64 R0, R4 ;  /* 0x0000000400007311 */ /* 0x000e700000301100 */
[----:B-1----:R-:W0:Y:S02]  /*07e0*/  I2F.F64 R20, R0 ;  /* 0x0000000000147312 */ /* 0x002e240000201c00 */
        /* <DEDUP_REMOVED lines=13> */
.L_x_464:
        /* <DEDUP_REMOVED lines=9> */
[----:B------:R-:W-:-:S02]  /*0950*/  IMAD.MOV.U32 R22, RZ, RZ, 0x20fd8164 ;  /* 0x20fd8164ff167424 */ /* 0x000fc400078e00ff */
        /* <DEDUP_REMOVED lines=14> */
[----:B------:R-:W-:Y:S02]  /*0a40*/  FSEL R5, R3, R21, !P0 ;  /* 0x0000001503057208 */ /* 0x000fe40004000000 */
[----:B------:R-:W-:-:S04]  /*0a50*/  LOP3.LUT P0, RZ, R0, 0x2, RZ, 0xc0, !PT ;  /* 0x0000000200ff7812 */ /* 0x000fc8000780c0ff */
[----:B------:R-:W-:-:S10]  /*0a60*/  DADD R2, RZ, -R4 ;  /* 0x00000000ff027229 */ /* 0x000fd40000000804 */
[----:B------:R-:W-:Y:S02]  /*0a70*/  FSEL R2, R4, R2, !P0 ;  /* 0x0000000204027208 */ /* 0x000fe40004000000 */
[----:B------:R-:W-:-:S04]  /*0a80*/  FSEL R3, R5, R3, !P0 ;  /* 0x0000000305037208 */ /* 0x000fc80004000000 */
[----:B------:R-:W0:Y:S02]  /*0a90*/  F2F.F32.F64 R2, R2 ;  /* 0x0000000200027310 */ /* 0x000e240000301000 */
[----:B0-----:R-:W-:-:S13]  /*0aa0*/  FSETP.GTU.AND P0, PT, R2, RZ, PT ;  /* 0x000000ff0200720b */ /* 0x001fda0003f0c000 */
[----:B------:R-:W-:Y:S05]  /*0ab0*/  @P0 EXIT ;  /* 0x000000000000094d */ /* 0x000fea0003800000 */
[----:B------:R-:W-:-:S04]  /*0ac0*/  FADD R0, -R2, 1 ;  /* 0x3f80000002007421 */ /* 0x000fc80000000100 */
[----:B------:R-:W-:-:S05]  /*0ad0*/  FMUL R3, R0, 0.5 ;  /* 0x3f00000000037820 */ /* 0x000fca0000400000 */
[----:B------:R-:W-:Y:S01]  /*0ae0*/  STG.E desc[UR4][R14.64], R3 ;  /* 0x000000030e007986 */ /* 0x000fe2000c101904 */
[----:B------:R-:W-:Y:S05]  /*0af0*/  EXIT ;  /* 0x000000000000794d */ /* 0x000fea0003800000 */
        .weak           $__internal_12_$__cuda_sm20_div_rn_f64_full
        .type           $__internal_12_$__cuda_sm20_div_rn_f64_full,@function
        .size           $__internal_12_$__cuda_sm20_div_rn_f64_full,($_Z9rhoa_osciPfS_S_ffffS_fii$__internal_trig_reduction_slowpathd - $__internal_12_$__cuda_sm20_div_rn_f64_full)
$__internal_12_$__cuda_sm20_div_rn_f64_full:
[C---:B------:R-:W-:Y:S01]  /*0b00*/  FSETP.GEU.AND P0, PT, |R5|.reuse, 1.469367938527859385e-39, PT ;  /* 0x001000000500780b */ /* 0x040fe20003f0e200 */
[----:B------:R-:W-:Y:S01]  /*0b10*/  IMAD.MOV.U32 R10, RZ, RZ, 0x1 ;  /* 0x00000001ff0a7424 */ /* 0x000fe200078e00ff */
[C---:B------:R-:W-:Y:S01]  /*0b20*/  LOP3.LUT R2, R5.reuse, 0x800fffff, RZ, 0xc0, !PT ;  /* 0x800fffff05027812 */ /* 0x040fe200078ec0ff */
[----:B------:R-:W-:Y:S01]  /*0b30*/  IMAD.MOV.U32 R17, RZ, RZ, 0x1ca00000 ;  /* 0x1ca00000ff117424 */ /* 0x000fe200078e00ff */
[----:B------:R-:W-:Y:S02]  /*0b40*/  LOP3.LUT R21, R5, 0x7ff00000, RZ, 0xc0, !PT ;  /* 0x7ff0000005157812 */ /* 0x000fe400078ec0ff */
[----:B------:R-:W-:Y:S01]  /*0b50*/  LOP3.LUT R3, R2, 0x3ff00000, RZ, 0xfc, !PT ;  /* 0x3ff0000002037812 */ /* 0x000fe200078efcff */
[----:B------:R-:W-:Y:S01]  /*0b60*/  IMAD.MOV.U32 R2, RZ, RZ, R4 ;  /* 0x000000ffff027224 */ /* 0x000fe200078e0004 */
[----:B------:R-:W-:-:S04]  /*0b70*/  LOP3.LUT R16, R9, 0x7ff00000, RZ, 0xc0, !PT ;  /* 0x7ff0000009107812 */ /* 0x000fc800078ec0ff */
[----:B------:R-:W-:Y:S01]  /*0b80*/  ISETP.GE.U32.AND P1, PT, R16, R21, PT ;  /* 0x000000151000720c */ /* 0x000fe20003f26070 */
[----:B------:R-:W-:Y:S01]  /*0b90*/  @!P0 DMUL R2, R4, 8.98846567431157953865e+307 ;  /* 0x7fe0000004028828 */ /* 0x000fe20000000000 */
[----:B------:R-:W-:-:S05]  /*0ba0*/  IMAD.MOV.U32 R22, RZ, RZ, R16 ;  /* 0x000000ffff167224 */ /* 0x000fca00078e0010 */
[----:B------:R-:W0:Y:S02]  /*0bb0*/  MUFU.RCP64H R11, R3 ;  /* 0x00000003000b7308 */ /* 0x000e240000001800 */
[----:B0-----:R-:W-:-:S08]  /*0bc0*/  DFMA R6, R10, -R2, 1 ;  /* 0x3ff000000a06742b */ /* 0x001fd00000000802 */
[----:B------:R-:W-:-:S08]  /*0bd0*/  DFMA R6, R6, R6, R6 ;  /* 0x000000060606722b */ /* 0x000fd00000000006 */
[----:B------:R-:W-:Y:S01]  /*0be0*/  DFMA R10, R10, R6, R10 ;  /* 0x000000060a0a722b */ /* 0x000fe2000000000a */
[----:B------:R-:W-:Y:S01]  /*0bf0*/  SEL R7, R17, 0x63400000, !P1 ;  /* 0x6340000011077807 */ /* 0x000fe20004800000 */
[----:B------:R-:W-:Y:S01]  /*0c00*/  IMAD.MOV.U32 R6, RZ, RZ, R8 ;  /* 0x000000ffff067224 */ /* 0x000fe200078e0008 */
[----:B------:R-:W-:Y:S02]  /*0c10*/  FSETP.GEU.AND P1, PT, |R9|, 1.469367938527859385e-39, PT ;  /* 0x001000000900780b */ /* 0x000fe40003f2e200 */
[----:B------:R-:W-:-:S03]  /*0c20*/  LOP3.LUT R7, R7, 0x800fffff, R9, 0xf8, !PT ;  /* 0x800fffff07077812 */ /* 0x000fc600078ef809 */
[----:B------:R-:W-:-:S08]  /*0c30*/  DFMA R18, R10, -R2, 1 ;  /* 0x3ff000000a12742b */ /* 0x000fd00000000802 */
[----:B------:R-:W-:Y:S01]  /*0c40*/  DFMA R10, R10, R18, R10 ;  /* 0x000000120a0a722b */ /* 0x000fe2000000000a */
[----:B------:R-:W-:Y:S10]  /*0c50*/  @P1 BRA `(.L_x_465) ;  /* 0x0000000000201947 */ /* 0x000ff40003800000 */
[----:B------:R-:W-:Y:S01]  /*0c60*/  LOP3.LUT R19, R5, 0x7ff00000, RZ, 0xc0, !PT ;  /* 0x7ff0000005137812 */ /* 0x000fe200078ec0ff */
[----:B------:R-:W-:-:S03]  /*0c70*/  IMAD.MOV.U32 R18, RZ, RZ, RZ ;  /* 0x000000ffff127224 */ /* 0x000fc600078e00ff */
[----:B------:R-:W-:-:S04]  /*0c80*/  ISETP.GE.U32.AND P1, PT, R16, R19, PT ;  /* 0x000000131000720c */ /* 0x000fc80003f26070 */
[----:B------:R-:W-:-:S04]  /*0c90*/  SEL R19, R17, 0x63400000, !P1 ;  /* 0x6340000011137807 */ /* 0x000fc80004800000 */
[----:B------:R-:W-:-:S04]  /*0ca0*/  LOP3.LUT R19, R19, 0x80000000, R9, 0xf8, !PT ;  /* 0x8000000013137812 */ /* 0x000fc800078ef809 */
[----:B------:R-:W-:-:S06]  /*0cb0*/  LOP3.LUT R19, R19, 0x100000, RZ, 0xfc, !PT ;  /* 0x0010000013137812 */ /* 0x000fcc00078efcff */
[----:B------:R-:W-:-:S10]  /*0cc0*/  DFMA R6, R6, 2, -R18 ;  /* 0x400000000606782b */ /* 0x000fd40000000812 */
[----:B------:R-:W-:-:S07]  /*0cd0*/  LOP3.LUT R22, R7, 0x7ff00000, RZ, 0xc0, !PT ;  /* 0x7ff0000007167812 */ /* 0x000fce00078ec0ff */
.L_x_465:
[----:B------:R-:W-:Y:S01]  /*0ce0*/  IMAD.MOV.U32 R23, RZ, RZ, R21 ;  /* 0x000000ffff177224 */ /* 0x000fe200078e0015 */
[----:B------:R-:W-:Y:S01]  /*0cf0*/  @!P0 LOP3.LUT R23, R3, 0x7ff00000, RZ, 0xc0, !PT ;  /* 0x7ff0000003178812 */ /* 0x000fe200078ec0ff */
[----:B------:R-:W-:Y:S01]  /*0d00*/  VIADD R24, R22, 0xffffffff ;  /* 0xffffffff16187836 */ /* 0x000fe20000000000 */
[----:B------:R-:W-:-:S03]  /*0d10*/  DMUL R18, R10, R6 ;  /* 0x000000060a127228 */ /* 0x000fc60000000000 */
[----:B------:R-:W-:Y:S01]  /*0d20*/  VIADD R25, R23, 0xffffffff ;  /* 0xffffffff17197836 */ /* 0x000fe20000000000 */
[----:B------:R-:W-:-:S04]  /*0d30*/  ISETP.GT.U32.AND P0, PT, R24, 0x7feffffe, PT ;  /* 0x7feffffe1800780c */ /* 0x000fc80003f04070 */
[----:B------:R-:W-:Y:S01]  /*0d40*/  ISETP.GT.U32.OR P0, PT, R25, 0x7feffffe, P0 ;  /* 0x7feffffe1900780c */ /* 0x000fe20000704470 */
[----:B------:R-:W-:-:S08]  /*0d50*/  DFMA R20, R18, -R2, R6 ;  /* 0x800000021214722b */ /* 0x000fd00000000006 */
[----:B------:R-:W-:-:S04]  /*0d60*/  DFMA R10, R10, R20, R18 ;  /* 0x000000140a0a722b */ /* 0x000fc80000000012 */
[----:B------:R-:W-:Y:S07]  /*0d70*/  @P0 BRA `(.L_x_466) ;  /* 0x00000000006c0947 */ /* 0x000fee0003800000 */
[----:B------:R-:W-:-:S04]  /*0d80*/  LOP3.LUT R9, R5, 0x7ff00000, RZ, 0xc0, !PT ;  /* 0x7ff0000005097812 */ /* 0x000fc800078ec0ff */
[CC--:B------:R-:W-:Y:S02]  /*0d90*/  VIADDMNMX R8, R16.reuse, -R9.reuse, 0xb9600000, !PT ;  /* 0xb960000010087446 */ /* 0x0c0fe40007800909 */
[----:B------:R-:W-:Y:S02]  /*0da0*/  ISETP.GE.U32.AND P0, PT, R16, R9, PT ;  /* 0x000000091000720c */ /* 0x000fe40003f06070 */
[----:B------:R-:W-:Y:S02]  /*0db0*/  VIMNMX R8, PT, PT, R8, 0x46a00000, PT ;  /* 0x46a0000008087848 */ /* 0x000fe40003fe0100 */
[----:B------:R-:W-:-:S05]  /*0dc0*/  SEL R17, R17, 0x63400000, !P0 ;  /* 0x6340000011117807 */ /* 0x000fca0004000000 */
[----:B------:R-:W-:Y:S02]  /*0dd0*/  IMAD.IADD R18, R8, 0x1, -R17 ;  /* 0x0000000108127824 */ /* 0x000fe400078e0a11 */
[----:B------:R-:W-:Y:S02]  /*0de0*/  IMAD.MOV.U32 R8, RZ, RZ, RZ ;  /* 0x000000ffff087224 */ /* 0x000fe400078e00ff */
[----:B------:R-:W-:-:S06]  /*0df0*/  VIADD R9, R18, 0x7fe00000 ;  /* 0x7fe0000012097836 */ /* 0x000fcc0000000000 */
[----:B------:R-:W-:-:S10]  /*0e00*/  DMUL R16, R10, R8 ;  /* 0x000000080a107228 */ /* 0x000fd40000000000 */
[----:B------:R-:W-:-:S13]  /*0e10*/  FSETP.GTU.AND P0, PT, |R17|, 1.469367938527859385e-39, PT ;  /* 0x001000001100780b */ /* 0x000fda0003f0c200 */
[----:B------:R-:W-:Y:S05]  /*0e20*/  @P0 BRA `(.L_x_467) ;  /* 0x0000000000940947 */ /* 0x000fea0003800000 */
[----:B------:R-:W-:Y:S01]  /*0e30*/  DFMA R2, R10, -R2, R6 ;  /* 0x800000020a02722b */ /* 0x000fe20000000006 */
[----:B------:R-:W-:-:S09]  /*0e40*/  IMAD.MOV.U32 R8, RZ, RZ, RZ ;  /* 0x000000ffff087224 */ /* 0x000fd200078e00ff */
[C---:B------:R-:W-:Y:S02]  /*0e50*/  FSETP.NEU.AND P0, PT, R3.reuse, RZ, PT ;  /* 0x000000ff0300720b */ /* 0x040fe40003f0d000 */
[----:B------:R-:W-:-:S04]  /*0e60*/  LOP3.LUT R5, R3, 0x80000000, R5, 0x48, !PT ;  /* 0x8000000003057812 */ /* 0x000fc800078e4805 */
[----:B------:R-:W-:-:S07]  /*0e70*/  LOP3.LUT R9, R5, R9, RZ, 0xfc, !PT ;  /* 0x0000000905097212 */ /* 0x000fce00078efcff */
[----:B------:R-:W-:Y:S05]  /*0e80*/  @!P0 BRA `(.L_x_467) ;  /* 0x00000000007c8947 */ /* 0x000fea0003800000 */
[----:B------:R-:W-:Y:S01]  /*0e90*/  IMAD.MOV R3, RZ, RZ, -R18 ;  /* 0x000000ffff037224 */ /* 0x000fe200078e0a12 */
[----:B------:R-:W-:Y:S01]  /*0ea0*/  DMUL.RP R8, R10, R8 ;  /* 0x000000080a087228 */ /* 0x000fe20000008000 */
[----:B------:R-:W-:-:S06]  /*0eb0*/  IMAD.MOV.U32 R2, RZ, RZ, RZ ;  /* 0x000000ffff027224 */ /* 0x000fcc00078e00ff */
[----:B------:R-:W-:-:S03]  /*0ec0*/  DFMA R2, R16, -R2, R10 ;  /* 0x800000021002722b */ /* 0x000fc6000000000a */
[----:B------:R-:W-:-:S03]  /*0ed0*/  LOP3.LUT R5, R9, R5, RZ, 0x3c, !PT ;  /* 0x0000000509057212 */ /* 0x000fc600078e3cff */
[----:B------:R-:W-:-:S04]  /*0ee0*/  IADD3 R2, PT, PT, -R18, -0x43300000, RZ ;  /* 0xbcd0000012027810 */ /* 0x000fc80007ffe1ff */
[----:B------:R-:W-:-:S04]  /*0ef0*/  FSETP.NEU.AND P0, PT, |R3|, R2, PT ;  /* 0x000000020300720b */ /* 0x000fc80003f0d200 */
[----:B------:R-:W-:Y:S02]  /*0f00*/  FSEL R16, R8, R16, !P0 ;  /* 0x0000001008107208 */ /* 0x000fe40004000000 */
[----:B------:R-:W-:Y:S01]  /*0f10*/  FSEL R17, R5, R17, !P0 ;  /* 0x0000001105117208 */ /* 0x000fe20004000000 */
[----:B------:R-:W-:Y:S06]  /*0f20*/  BRA `(.L_x_467) ;  /* 0x0000000000547947 */ /* 0x000fec0003800000 */
.L_x_466:
[----:B------:R-:W-:-:S14]  /*0f30*/  DSETP.NAN.AND P0, PT, R8, R8, PT ;  /* 0x000000080800722a */ /* 0x000fdc0003f08000 */
[----:B------:R-:W-:Y:S05]  /*0f40*/  @P0 BRA `(.L_x_468) ;  /* 0x0000000000440947 */ /* 0x000fea0003800000 */
[----:B------:R-:W-:-:S14]  /*0f50*/  DSETP.NAN.AND P0, PT, R4, R4, PT ;  /* 0x000000040400722a */ /* 0x000fdc0003f08000 */
[----:B------:R-:W-:Y:S05]  /*0f60*/  @P0 BRA `(.L_x_469) ;  /* 0x0000000000300947 */ /* 0x000fea0003800000 */
[----:B------:R-:W-:Y:S01]  /*0f70*/  ISETP.NE.AND P0, PT, R22, R23, PT ;  /* 0x000000171600720c */ /* 0x000fe20003f05270 */
[----:B------:R-:W-:Y:S02]  /*0f80*/  IMAD.MOV.U32 R16, RZ, RZ, 0x0 ;  /* 0x00000000ff107424 */ /* 0x000fe400078e00ff */
[----:B------:R-:W-:-:S10]  /*0f90*/  IMAD.MOV.U32 R17, RZ, RZ, -0x80000 ;  /* 0xfff80000ff117424 */ /* 0x000fd400078e00ff */
[----:B------:R-:W-:Y:S05]  /*0fa0*/  @!P0 BRA `(.L_x_467) ;  /* 0x0000000000348947 */ /* 0x000fea0003800000 */
[----:B------:R-:W-:Y:S02]  /*0fb0*/  ISETP.NE.AND P0, PT, R22, 0x7ff00000, PT ;  /* 0x7ff000001600780c */ /* 0x000fe40003f05270 */
[----:B------:R-:W-:Y:S02]  /*0fc0*/  LOP3.LUT R17, R9, 0x80000000, R5, 0x48, !PT ;  /* 0x8000000009117812 */ /* 0x000fe400078e4805 */
[----:B------:R-:W-:-:S13]  /*0fd0*/  ISETP.EQ.OR P0, PT, R23, RZ, !P0 ;  /* 0x000000ff1700720c */ /* 0x000fda0004702670 */
[----:B------:R-:W-:Y:S01]  /*0fe0*/  @P0 LOP3.LUT R2, R17, 0x7ff00000, RZ, 0xfc, !PT ;  /* 0x7ff0000011020812 */ /* 0x000fe200078efcff */
[----:B------:R-:W-:Y:S02]  /*0ff0*/  @!P0 IMAD.MOV.U32 R16, RZ, RZ, RZ ;  /* 0x000000ffff108224 */ /* 0x000fe400078e00ff */
[----:B------:R-:W-:Y:S02]  /*1000*/  @P0 IMAD.MOV.U32 R16, RZ, RZ, RZ ;  /* 0x000000ffff100224 */ /* 0x000fe400078e00ff */
[----:B------:R-:W-:Y:S01]  /*1010*/  @P0 IMAD.MOV.U32 R17, RZ, RZ, R2 ;  /* 0x000000ffff110224 */ /* 0x000fe200078e0002 */
[----:B------:R-:W-:Y:S06]  /*1020*/  BRA `(.L_x_467) ;  /* 0x0000000000147947 */ /* 0x000fec0003800000 */
.L_x_469:
[----:B------:R-:W-:Y:S01]  /*1030*/  LOP3.LUT R17, R5, 0x80000, RZ, 0xfc, !PT ;  /* 0x0008000005117812 */ /* 0x000fe200078efcff */
[----:B------:R-:W-:Y:S01]  /*1040*/  IMAD.MOV.U32 R16, RZ, RZ, R4 ;  /* 0x000000ffff107224 */ /* 0x000fe200078e0004 */
[----:B------:R-:W-:Y:S06]  /*1050*/  BRA `(.L_x_467) ;  /* 0x0000000000087947 */ /* 0x000fec0003800000 */
.L_x_468:
[----:B------:R-:W-:Y:S01]  /*1060*/  LOP3.LUT R17, R9, 0x80000, RZ, 0xfc, !PT ;  /* 0x0008000009117812 */ /* 0x000fe200078efcff */
[----:B------:R-:W-:-:S07]  /*1070*/  IMAD.MOV.U32 R16, RZ, RZ, R8 ;  /* 0x000000ffff107224 */ /* 0x000fce00078e0008 */
.L_x_467:
[----:B------:R-:W-:Y:S02]  /*1080*/  IMAD.MOV.U32 R2, RZ, RZ, R0 ;  /* 0x000000ffff027224 */ /* 0x000fe400078e0000 */
[----:B------:R-:W-:-:S04]  /*1090*/  IMAD.MOV.U32 R3, RZ, RZ, 0x0 ;  /* 0x00000000ff037424 */ /* 0x000fc800078e00ff */
[----:B------:R-:W-:Y:S05]  /*10a0*/  RET.REL.NODEC R2 `(_Z9rhoa_osciPfS_S_ffffS_fii) ;  /* 0xffffffec02d47950 */ /* 0x000fea0003c3ffff */
        .type           $_Z9rhoa_osciPfS_S_ffffS_fii$__internal_trig_reduction_slowpathd,@function
        .size           $_Z9rhoa_osciPfS_S_ffffS_fii$__internal_trig_reduction_slowpathd,(.L_x_820 - $_Z9rhoa_osciPfS_S_ffffS_fii$__internal_trig_reduction_slowpathd)
$_Z9rhoa_osciPfS_S_ffffS_fii$__internal_trig_reduction_slowpathd:
[----:B------:R-:W-:Y:S01]  /*10b0*/  SHF.R.U32.HI R5, RZ, 0x14, R4 ;  /* 0x00000014ff057819 */ /* 0x000fe20000011604 */
[----:B------:R-:W-:Y:S02]  /*10c0*/  IMAD.MOV.U32 R20, RZ, RZ, R6 ;  /* 0x000000ffff147224 */ /* 0x000fe400078e0006 */
[----:B------:R-:W-:Y:S01]  /*10d0*/  IMAD.MOV.U32 R21, RZ, RZ, R4 ;  /* 0x000000ffff157224 */ /* 0x000fe200078e0004 */
[----:B------:R-:W-:Y:S01]  /*10e0*/  LOP3.LUT R7, R5, 0x7ff, RZ, 0xc0, !PT ;  /* 0x000007ff05077812 */ /* 0x000fe200078ec0ff */
[----:B------:R-:W-:-:S03]  /*10f0*/  IMAD.MOV.U32 R6, RZ, RZ, RZ ;  /* 0x000000ffff067224 */ /* 0x000fc600078e00ff */
[----:B------:R-:W-:-:S13]  /*1100*/  ISETP.NE.AND P0, PT, R7, 0x7ff, PT ;  /* 0x000007ff0700780c */ /* 0x000fda0003f05270 */
[----:B------:R-:W-:Y:S05]  /*1110*/  @!P0 BRA `(.L_x_470) ;  /* 0x0000000800308947 */ /* 0x000fea0003800000 */
[----:B------:R-:W-:Y:S01]  /*1120*/  VIADD R7, R7, 0xfffffc00 ;  /* 0xfffffc0007077836 */ /* 0x000fe20000000000 */
[----:B------:R-:W-:-:S04]  /*1130*/  CS2R R16, SRZ ;  /* 0x0000000000107805 */ /* 0x000fc8000001ff00 */
[----:B------:R-:W-:Y:S02]  /*1140*/  SHF.R.U32.HI R6, RZ, 0x6, R7 ;  /* 0x00000006ff067819 */ /* 0x000fe40000011607 */
[----:B------:R-:W-:Y:S02]  /*1150*/  ISETP.GE.U32.AND P0, PT, R7, 0x80, PT ;  /* 0x000000800700780c */ /* 0x000fe40003f06070 */
[C---:B------:R-:W-:Y:S02]  /*1160*/  IADD3 R7, PT, PT, -R6.reuse, 0x13, RZ ;  /* 0x0000001306077810 */ /* 0x040fe40007ffe1ff */
[----:B------:R-:W-:Y:S02]  /*1170*/  IADD3 R8, PT, PT, -R6, 0xf, RZ ;  /* 0x0000000f06087810 */ /* 0x000fe40007ffe1ff */
[----:B------:R-:W-:-:S04]  /*1180*/  SEL R7, R7, 0x12, P0 ;  /* 0x0000001207077807 */ /* 0x000fc80000000000 */
[----:B------:R-:W-:-:S13]  /*1190*/  ISETP.GE.AND P0, PT, R8, R7, PT ;  /* 0x000000070800720c */ /* 0x000fda0003f06270 */
[----:B------:R-:W-:Y:S05]  /*11a0*/  @P0 BRA `(.L_x_471) ;  /* 0x0000000000900947 */ /* 0x000fea0003800000 */
[C---:B------:R-:W-:Y:S01]  /*11b0*/  SHF.L.U64.HI R18, R20.reuse, 0xb, R21 ;  /* 0x0000000b14127819 */ /* 0x040fe20000010215 */
[----:B------:R-:W-:Y:S01]  /*11c0*/  IMAD.MOV.U32 R21, RZ, RZ, R8 ;  /* 0x000000ffff157224 */ /* 0x000fe200078e0008 */
[----:B------:R-:W-:Y:S01]  /*11d0*/  IADD3 R11, PT, PT, RZ, -R6, -R7 ;  /* 0x80000006ff0b7210 */ /* 0x000fe20007ffe807 */
[----:B------:R-:W-:Y:S01]  /*11e0*/  IMAD.SHL.U32 R9, R20, 0x800, RZ ;  /* 0x0000080014097824 */ /* 0x000fe200078e00ff */
[----:B------:R-:W-:Y:S01]  /*11f0*/  CS2R R16, SRZ ;  /* 0x0000000000107805 */ /* 0x000fe2000001ff00 */
[----:B------:R-:W-:Y:S01]  /*1200*/  IMAD.MOV.U32 R10, RZ, RZ, RZ ;  /* 0x000000ffff0a7224 */ /* 0x000fe200078e00ff */
[----:B------:R-:W-:Y:S01]  /*1210*/  LOP3.LUT R8, R18, 0x80000000, RZ, 0xfc, !PT ;  /* 0x8000000012087812 */ /* 0x000fe200078efcff */
[----:B------:R-:W0:Y:S01]  /*1220*/  LDCU.64 UR6, c[0x0][0x358] ;  /* 0x00006b00ff0677ac */ /* 0x000e220008000a00 */
[----:B------:R-:W-:-:S05]  /*1230*/  NOP ;  /* 0x0000000000007918 */ /* 0x000fca0000000000 */
.L_x_472:
[----:B------:R-:W1:Y:S02]  /*1240*/  LDC.64 R18, c[0x4][0x1a8] ;  /* 0x01006a00ff127b82 */ /* 0x000e640000000a00 */
[----:B-1----:R-:W-:-:S06]  /*1250*/  IMAD.WIDE R18, R21, 0x8, R18 ;  /* 0x0000000815127825 */ /* 0x002fcc00078e0212 */
[----:B0-----:R-:W2:Y:S01]  /*1260*/  LDG.E.64.CONSTANT R18, desc[UR6][R18.64] ;  /* 0x0000000612127981 */ /* 0x001ea2000c1e9b00 */
[----:B------:R-:W-:Y:S02]  /*1270*/  VIADD R11, R11, 0x1 ;  /* 0x000000010b0b7836 */ /* 0x000fe40000000000 */
[----:B------:R-:W-:Y:S02]  /*1280*/  VIADD R21, R21, 0x1 ;  /* 0x0000000115157836 */ /* 0x000fe40000000000 */
[----:B--2---:R-:W-:-:S04]  /*1290*/  IMAD.WIDE.U32 R16, P2, R18, R9, R16 ;  /* 0x0000000912107225 */ /* 0x004fc80007840010 */
[----:B------:R-:W-:Y:S02]  /*12a0*/  IMAD R23, R18, R8, RZ ;  /* 0x0000000812177224 */ /* 0x000fe400078e02ff */
[CC--:B------:R-:W-:Y:S02]  /*12b0*/  IMAD R20, R19.reuse, R9.reuse, RZ ;  /* 0x0000000913147224 */ /* 0x0c0fe400078e02ff */
[----:B------:R-:W-:Y:S01]  /*12c0*/  IMAD.HI.U32 R25, R19, R9, RZ ;  /* 0x0000000913197227 */ /* 0x000fe200078e00ff */
[----:B------:R-:W-:-:S03]  /*12d0*/  IADD3 R17, P0, PT, R23, R17, RZ ;  /* 0x0000001117117210 */ /* 0x000fc60007f1e0ff */
[----:B------:R-:W-:Y:S01]  /*12e0*/  IMAD R23, R10, 0x8, R1 ;  /* 0x000000080a177824 */ /* 0x000fe200078e0201 */
[----:B------:R-:W-:Y:S01]  /*12f0*/  IADD3 R17, P1, PT, R20, R17, RZ ;  /* 0x0000001114117210 */ /* 0x000fe20007f3e0ff */
[----:B------:R-:W-:-:S04]  /*1300*/  IMAD.HI.U32 R20, R18, R8, RZ ;  /* 0x0000000812147227 */ /* 0x000fc800078e00ff */
[----:B------:R-:W-:Y:S01]  /*1310*/  IMAD.X R18, RZ, RZ, R20, P2 ;  /* 0x000000ffff127224 */ /* 0x000fe200010e0614 */
[----:B------:R0:W-:Y:S01]  /*1320*/  STL.64 [R23], R16 ;  /* 0x0000001017007387 */ /* 0x0001e20000100a00 */
[----:B------:R-:W-:-:S03]  /*1330*/  IMAD.HI.U32 R20, R19, R8, RZ ;  /* 0x0000000813147227 */ /* 0x000fc600078e00ff */
[----:B------:R-:W-:Y:S01]  /*1340*/  IADD3.X R18, P0, PT, R25, R18, RZ, P0, !PT ;  /* 0x0000001219127210 */ /* 0x000fe2000071e4ff */
[----:B------:R-:W-:Y:S02]  /*1350*/  IMAD R19, R19, R8, RZ ;  /* 0x0000000813137224 */ /* 0x000fe400078e02ff */
[----:B------:R-:W-:-:S03]  /*1360*/  VIADD R10, R10, 0x1 ;  /* 0x000000010a0a7836 */ /* 0x000fc60000000000 */
[----:B------:R-:W-:Y:S01]  /*1370*/  IADD3.X R19, P1, PT, R19, R18, RZ, P1, !PT ;  /* 0x0000001213137210 */ /* 0x000fe20000f3e4ff */
[----:B------:R-:W-:Y:S01]  /*1380*/  IMAD.X R18, RZ, RZ, R20, P0 ;  /* 0x000000ffff127224 */ /* 0x000fe200000e0614 */
[----:B------:R-:W-:-:S03]  /*1390*/  ISETP.NE.AND P0, PT, R11, -0xf, PT ;  /* 0xfffffff10b00780c */ /* 0x000fc60003f05270 */
[----:B------:R-:W-:Y:S02]  /*13a0*/  IMAD.X R18, RZ, RZ, R18, P1 ;  /* 0x000000ffff127224 */ /* 0x000fe400008e0612 */
[----:B0-----:R-:W-:Y:S02]  /*13b0*/  IMAD.MOV.U32 R16, RZ, RZ, R19 ;  /* 0x000000ffff107224 */ /* 0x001fe400078e0013 */
[----:B------:R-:W-:-:S06]  /*13c0*/  IMAD.MOV.U32 R17, RZ, RZ, R18 ;  /* 0x000000ffff117224 */ /* 0x000fcc00078e0012 */
[----:B------:R-:W-:Y:S05]  /*13d0*/  @P0 BRA `(.L_x_472) ;  /* 0xfffffffc00980947 */ /* 0x000fea000383ffff */
[----:B------:R-:W-:-:S07]  /*13e0*/  IMAD.MOV.U32 R8, RZ, RZ, R7 ;  /* 0x000000ffff087224 */ /* 0x000fce00078e0007 */
.L_x_471:
[----:B------:R-:W-:Y:S01]  /*13f0*/  LOP3.LUT P0, R21, R5, 0x3f, RZ, 0xc0, !PT ;  /* 0x0000003f05157812 */ /* 0x000fe2000780c0ff */
[----:B------:R-:W-:-:S04]  /*1400*/  IMAD.IADD R6, R6, 0x1, R8 ;  /* 0x0000000106067824 */ /* 0x000fc800078e0208 */
[----:B------:R-:W-:-:S05]  /*1410*/  IMAD.U32 R11, R6, 0x8, R1 ;  /* 0x00000008060b7824 */ /* 0x000fca00078e0001 */
[----:B------:R0:W-:Y:S04]  /*1420*/  STL.64 [R11+-0x78], R16 ;  /* 0xffff88100b007387 */ /* 0x0001e80000100a00 */
[----:B------:R-:W2:Y:S04]  /*1430*/  @P0 LDL.64 R18, [R1+0x8] ;  /* 0x0000080001120983 */ /* 0x000ea80000100a00 */
[----:B------:R-:W3:Y:S04]  /*1440*/  LDL.64 R8, [R1+0x10] ;  /* 0x0000100001087983 */ /* 0x000ee80000100a00 */
[----:B------:R-:W4:Y:S01]  /*1450*/  LDL.64 R6, [R1+0x18] ;  /* 0x0000180001067983 */ /* 0x000f220000100a00 */
[----:B------:R-:W-:-:S02]  /*1460*/  @P0 LOP3.LUT R5, R21, 0x3f, RZ, 0x3c, !PT ;  /* 0x0000003f15050812 */ /* 0x000fc400078e3cff */
[--C-:B--2---:R-:W-:Y:S02]  /*1470*/  @P0 SHF.R.U64 R10, R18, 0x1, R19.reuse ;  /* 0x00000001120a0819 */ /* 0x104fe40000001213 */
[----:B------:R-:W-:Y:S02]  /*1480*/  @P0 SHF.R.U32.HI R18, RZ, 0x1, R19 ;  /* 0x00000001ff120819 */ /* 0x000fe40000011613 */
[----:B---3--:R-:W-:Y:S02]  /*1490*/  @P0 SHF.L.U32 R19, R8, R21, RZ ;  /* 0x0000001508130219 */ /* 0x008fe400000006ff */
[----:B------:R-:W-:Y:S02]  /*14a0*/  @P0 SHF.R.U64 R10, R10, R5, R18 ;  /* 0x000000050a0a0219 */ /* 0x000fe40000001212 */
[--C-:B------:R-:W-:Y:S02]  /*14b0*/  @P0 SHF.R.U32.HI R24, RZ, 0x1, R9.reuse ;  /* 0x00000001ff180819 */ /* 0x100fe40000011609 */
[----:B------:R-:W-:-:S02]  /*14c0*/  @P0 SHF.R.U64 R22, R8, 0x1, R9 ;  /* 0x0000000108160819 */ /* 0x000fc40000001209 */
[----:B------:R-:W-:Y:S02]  /*14d0*/  @P0 SHF.L.U64.HI R20, R8, R21, R9 ;  /* 0x0000001508140219 */ /* 0x000fe40000010209 */
[----:B0-----:R-:W-:Y:S02]  /*14e0*/  @P0 SHF.R.U32.HI R11, RZ, R5, R18 ;  /* 0x00000005ff0b0219 */ /* 0x001fe40000011612 */
[----:B------:R-:W-:Y:S02]  /*14f0*/  @P0 LOP3.LUT R8, R19, R10, RZ, 0xfc, !PT ;  /* 0x0000000a13080212 */ /* 0x000fe400078efcff */
[----:B----4-:R-:W-:Y:S02]  /*1500*/  @P0 SHF.L.U32 R16, R6, R21, RZ ;  /* 0x0000001506100219 */ /* 0x010fe400000006ff */
[----:B------:R-:W-:Y:S01]  /*1510*/  @P0 SHF.R.U64 R17, R22, R5, R24 ;  /* 0x0000000516110219 */ /* 0x000fe20000001218 */
[----:B------:R-:W-:Y:S01]  /*1520*/  IMAD.SHL.U32 R10, R8, 0x4, RZ ;  /* 0x00000004080a7824 */ /* 0x000fe200078e00ff */
[----:B------:R-:W-:-:S02]  /*1530*/  @P0 LOP3.LUT R9, R20, R11, RZ, 0xfc, !PT ;  /* 0x0000000b14090212 */ /* 0x000fc400078efcff */
[----:B------:R-:W-:Y:S02]  /*1540*/  @P0 SHF.L.U64.HI R20, R6, R21, R7 ;  /* 0x0000001506140219 */ /* 0x000fe40000010207 */
[----:B------:R-:W-:Y:S02]  /*1550*/  @P0 SHF.R.U32.HI R5, RZ, R5, R24 ;  /* 0x00000005ff050219 */ /* 0x000fe40000011618 */
[----:B------:R-:W-:Y:S02]  /*1560*/  @P0 LOP3.LUT R6, R16, R17, RZ, 0xfc, !PT ;  /* 0x0000001110060212 */ /* 0x000fe400078efcff */
[----:B------:R-:W-:Y:S02]  /*1570*/  SHF.L.U64.HI R18, R8, 0x2, R9 ;  /* 0x0000000208127819 */ /* 0x000fe40000010209 */
[----:B------:R-:W-:Y:S02]  /*1580*/  @P0 LOP3.LUT R7, R20, R5, RZ, 0xfc, !PT ;  /* 0x0000000514070212 */ /* 0x000fe400078efcff */
[----:B------:R-:W-:-:S02]  /*1590*/  SHF.L.W.U32.HI R9, R9, 0x2, R6 ;  /* 0x0000000209097819 */ /* 0x000fc40000010e06 */
[----:B------:R-:W-:Y:S02]  /*15a0*/  IADD3 RZ, P0, PT, RZ, -R10, RZ ;  /* 0x8000000affff7210 */ /* 0x000fe40007f1e0ff */
[----:B------:R-:W-:Y:S02]  /*15b0*/  LOP3.LUT R5, RZ, R18, RZ, 0x33, !PT ;  /* 0x00000012ff057212 */ /* 0x000fe400078e33ff */
[----:B------:R-:W-:Y:S02]  /*15c0*/  SHF.L.W.U32.HI R6, R6, 0x2, R7 ;  /* 0x0000000206067819 */ /* 0x000fe40000010e07 */
[----:B------:R-:W-:Y:S02]  /*15d0*/  LOP3.LUT R8, RZ, R9, RZ, 0x33, !PT ;  /* 0x00000009ff087212 */ /* 0x000fe400078e33ff */
[----:B------:R-:W-:Y:S02]  /*15e0*/  IADD3.X R11, P0, PT, RZ, R5, RZ, P0, !PT ;  /* 0x00000005ff0b7210 */ /* 0x000fe4000071e4ff */
[----:B------:R-:W-:-:S02]  /*15f0*/  LOP3.LUT R5, RZ, R6, RZ, 0x33, !PT ;  /* 0x00000006ff057212 */ /* 0x000fc400078e33ff */
[----:B------:R-:W-:Y:S02]  /*1600*/  IADD3.X R16, P1, PT, RZ, R8, RZ, P0, !PT ;  /* 0x00000008ff107210 */ /* 0x000fe4000073e4ff */
[----:B------:R-:W-:-:S03]  /*1610*/  ISETP.GT.U32.AND P2, PT, R9, -0x1, PT ;  /* 0xffffffff0900780c */ /* 0x000fc60003f44070 */
[----:B------:R-:W-:Y:S01]  /*1620*/  IMAD.X R5, RZ, RZ, R5, P1 ;  /* 0x000000ffff057224 */ /* 0x000fe200008e0605 */
[----:B------:R-:W-:-:S04]  /*1630*/  ISETP.GT.AND.EX P0, PT, R6, -0x1, PT, P2 ;  /* 0xffffffff0600780c */ /* 0x000fc80003f04320 */
[----:B------:R-:W-:Y:S02]  /*1640*/  SEL R8, R6, R5, P0 ;  /* 0x0000000506087207 */ /* 0x000fe40000000000 */
[----:B------:R-:W-:Y:S02]  /*1650*/  SEL R9, R9, R16, P0 ;  /* 0x0000001009097207 */ /* 0x000fe40000000000 */
[----:B------:R-:W-:Y:S02]  /*1660*/  ISETP.NE.U32.AND P1, PT, R8, RZ, PT ;  /* 0x000000ff0800720c */ /* 0x000fe40003f25070 */
[----:B------:R-:W-:Y:S02]  /*1670*/  SEL R11, R18, R11, P0 ;  /* 0x0000000b120b7207 */ /* 0x000fe40000000000 */
[----:B------:R-:W-:Y:S01]  /*1680*/  SEL R16, R9, R8, !P1 ;  /* 0x0000000809107207 */ /* 0x000fe20004800000 */
[----:B------:R-:W-:-:S05]  /*1690*/  @!P0 IMAD.MOV R10, RZ, RZ, -R10 ;  /* 0x000000ffff0a8224 */ /* 0x000fca00078e0a0a */
[----:B------:R-:W0:Y:S02]  /*16a0*/  FLO.U32 R16, R16 ;  /* 0x0000001000107300 */ /* 0x000e2400000e0000 */
[C---:B0-----:R-:W-:Y:S02]  /*16b0*/  IADD3 R17, PT, PT, -R16.reuse, 0x1f, RZ ;  /* 0x0000001f10117810 */ /* 0x041fe40007ffe1ff */
[----:B------:R-:W-:-:S03]  /*16c0*/  IADD3 R5, PT, PT, -R16, 0x3f, RZ ;  /* 0x0000003f10057810 */ /* 0x000fc60007ffe1ff */
[----:B------:R-:W-:-:S05]  /*16d0*/  @P1 IMAD.MOV R5, RZ, RZ, R17 ;  /* 0x000000ffff051224 */ /* 0x000fca00078e0211 */
[----:B------:R-:W-:-:S13]  /*16e0*/  ISETP.NE.AND P1, PT, R5, RZ, PT ;  /* 0x000000ff0500720c */ /* 0x000fda0003f25270 */
[----:B------:R-:W-:Y:S05]  /*16f0*/  @!P1 BRA `(.L_x_473) ;  /* 0x0000000000289947 */ /* 0x000fea0003800000 */
[--C-:B------:R-:W-:Y:S02]  /*1700*/  SHF.R.U64 R16, R10, 0x1, R11.reuse ;  /* 0x000000010a107819 */ /* 0x100fe4000000120b */
[C---:B------:R-:W-:Y:S02]  /*1710*/  LOP3.LUT R10, R5.reuse, 0x3f, RZ, 0xc0, !PT ;  /* 0x0000003f050a7812 */ /* 0x040fe400078ec0ff */
[----:B------:R-:W-:Y:S02]  /*1720*/  SHF.R.U32.HI R18, RZ, 0x1, R11 ;  /* 0x00000001ff127819 */ /* 0x000fe4000001160b */
[----:B------:R-:W-:Y:S02]  /*1730*/  LOP3.LUT R11, R5, 0x3f, RZ, 0xc, !PT ;  /* 0x0000003f050b7812 */ /* 0x000fe400078e0cff */
[CC--:B------:R-:W-:Y:S02]  /*1740*/  SHF.L.U64.HI R17, R9.reuse, R10.reuse, R8 ;  /* 0x0000000a09117219 */ /* 0x0c0fe40000010208 */
[----:B------:R-:W-:-:S02]  /*1750*/  SHF.L.U32 R10, R9, R10, RZ ;  /* 0x0000000a090a7219 */ /* 0x000fc400000006ff */
[-CC-:B------:R-:W-:Y:S02]  /*1760*/  SHF.R.U64 R9, R16, R11.reuse, R18.reuse ;  /* 0x0000000b10097219 */ /* 0x180fe40000001212 */
[----:B------:R-:W-:Y:S02]  /*1770*/  SHF.R.U32.HI R8, RZ, R11, R18 ;  /* 0x0000000bff087219 */ /* 0x000fe40000011612 */
[----:B------:R-:W-:Y:S02]  /*1780*/  LOP3.LUT R9, R10, R9, RZ, 0xfc, !PT ;  /* 0x000000090a097212 */ /* 0x000fe400078efcff */
[----:B------:R-:W-:-:S07]  /*1790*/  LOP3.LUT R8, R17, R8, RZ, 0xfc, !PT ;  /* 0x0000000811087212 */ /* 0x000fce00078efcff */
.L_x_473:
[----:B------:R-:W-:Y:S01]  /*17a0*/  IMAD.WIDE.U32 R16, R9, 0x2168c235, RZ ;  /* 0x2168c23509107825 */ /* 0x000fe200078e00ff */
[----:B------:R-:W-:-:S03]  /*17b0*/  SHF.R.U32.HI R7, RZ, 0x1e, R7 ;  /* 0x0000001eff077819 */ /* 0x000fc60000011607 */
[----:B------:R-:W-:Y:S01]  /*17c0*/  IMAD.MOV.U32 R10, RZ, RZ, R17 ;  /* 0x000000ffff0a7224 */ /* 0x000fe200078e0011 */
[----:B------:R-:W-:Y:S01]  /*17d0*/  IADD3 RZ, P1, PT, R16, R16, RZ ;  /* 0x0000001010ff7210 */ /* 0x000fe20007f3e0ff */
[----:B------:R-:W-:Y:S01]  /*17e0*/  IMAD.MOV.U32 R11, RZ, RZ, RZ ;  /* 0x000000ffff0b7224 */ /* 0x000fe200078e00ff */
[----:B------:R-:W-:Y:S01]  /*17f0*/  LEA.HI R6, R6, R7, RZ, 0x1 ;  /* 0x0000000706067211 */ /* 0x000fe200078f08ff */
[----:B------:R-:W-:Y:S02]  /*1800*/  IMAD R17, R8, -0x36f0255e, RZ ;  /* 0xc90fdaa208117824 */ /* 0x000fe400078e02ff */
[----:B------:R-:W-:-:S04]  /*1810*/  IMAD.WIDE.U32 R10, R9, -0x36f0255e, R10 ;  /* 0xc90fdaa2090a7825 */ /* 0x000fc800078e000a */
[----:B------:R-:W-:-:S04]  /*1820*/  IMAD.HI.U32 R9, R8, -0x36f0255e, RZ ;  /* 0xc90fdaa208097827 */ /* 0x000fc800078e00ff */
[----:B------:R-:W-:-:S04]  /*1830*/  IMAD.WIDE.U32 R10, P2, R8, 0x2168c235, R10 ;  /* 0x2168c235080a7825 */ /* 0x000fc8000784000a */
[----:B------:R-:W-:Y:S01]  /*1840*/  IMAD.X R8, RZ, RZ, R9, P2 ;  /* 0x000000ffff087224 */ /* 0x000fe200010e0609 */
[----:B------:R-:W-:Y:S02]  /*1850*/  IADD3 R9, P2, PT, R17, R11, RZ ;  /* 0x0000000b11097210 */ /* 0x000fe40007f5e0ff */
[----:B------:R-:W-:Y:S02]  /*1860*/  IADD3.X RZ, P1, PT, R10, R10, RZ, P1, !PT ;  /* 0x0000000a0aff7210 */ /* 0x000fe40000f3e4ff */
[C---:B------:R-:W-:Y:S01]  /*1870*/  ISETP.GT.U32.AND P3, PT, R9.reuse, RZ, PT ;  /* 0x000000ff0900720c */ /* 0x040fe20003f64070 */
[----:B------:R-:W-:Y:S01]  /*1880*/  IMAD.X R8, RZ, RZ, R8, P2 ;  /* 0x000000ffff087224 */ /* 0x000fe200010e0608 */
[----:B------:R-:W-:-:S04]  /*1890*/  IADD3.X R10, P2, PT, R9, R9, RZ, P1, !PT ;  /* 0x00000009090a7210 */ /* 0x000fc80000f5e4ff */
[C---:B------:R-:W-:Y:S01]  /*18a0*/  ISETP.GT.AND.EX P1, PT, R8.reuse, RZ, PT, P3 ;  /* 0x000000ff0800720c */ /* 0x040fe20003f24330 */
[----:B------:R-:W-:-:S03]  /*18b0*/  IMAD.X R11, R8, 0x1, R8, P2 ;  /* 0x00000001080b7824 */ /* 0x000fc600010e0608 */
[----:B------:R-:W-:Y:S02]  /*18c0*/  SEL R10, R10, R9, P1 ;  /* 0x000000090a0a7207 */ /* 0x000fe40000800000 */
[----:B------:R-:W-:Y:S02]  /*18d0*/  SEL R9, R11, R8, P1 ;  /* 0x000000080b097207 */ /* 0x000fe40000800000 */
[----:B------:R-:W-:Y:S02]  /*18e0*/  IADD3 R8, P2, PT, R10, 0x1, RZ ;  /* 0x000000010a087810 */ /* 0x000fe40007f5e0ff */
[----:B------:R-:W-:Y:S02]  /*18f0*/  SEL R10, RZ, 0xffffffff, !P1 ;  /* 0xffffffffff0a7807 */ /* 0x000fe40004800000 */
[----:B------:R-:W-:Y:S01]  /*1900*/  LOP3.LUT P1, R4, R4, 0x80000000, RZ, 0xc0, !PT ;  /* 0x8000000004047812 */ /* 0x000fe2000782c0ff */
[----:B------:R-:W-:Y:S02]  /*1910*/  IMAD.X R9, RZ, RZ, R9, P2 ;  /* 0x000000ffff097224 */ /* 0x000fe400010e0609 */
[----:B------:R-:W-:Y:S01]  /*1920*/  IMAD.IADD R5, R10, 0x1, -R5 ;  /* 0x000000010a057824 */ /* 0x000fe200078e0a05 */
[----:B------:R-:W-:-:S02]  /*1930*/  @!P0 LOP3.LUT R4, R4, 0x80000000, RZ, 0x3c, !PT ;  /* 0x8000000004048812 */ /* 0x000fc400078e3cff */
[----:B------:R-:W-:Y:S01]  /*1940*/  SHF.R.U64 R8, R8, 0xa, R9 ;  /* 0x0000000a08087819 */ /* 0x000fe20000001209 */
[----:B------:R-:W-:-:S03]  /*1950*/  IMAD.SHL.U32 R5, R5, 0x100000, RZ ;  /* 0x0010000005057824 */ /* 0x000fc600078e00ff */
[----:B------:R-:W-:-:S03]  /*1960*/  IADD3 R8, P2, PT, R8, 0x1, RZ ;  /* 0x0000000108087810 */ /* 0x000fc60007f5e0ff */
[----:B------:R-:W-:Y:S01]  /*1970*/  @P1 IMAD.MOV R6, RZ, RZ, -R6 ;  /* 0x000000ffff061224 */ /* 0x000fe200078e0a06 */
[----:B------:R-:W-:-:S04]  /*1980*/  LEA.HI.X R9, R9, RZ, RZ, 0x16, P2 ;  /* 0x000000ff09097211 */ /* 0x000fc800010fb4ff */
[--C-:B------:R-:W-:Y:S02]  /*1990*/  SHF.R.U64 R8, R8, 0x1, R9.reuse ;  /* 0x0000000108087819 */ /* 0x100fe40000001209 */
[----:B------:R-:W-:Y:S02]  /*19a0*/  SHF.R.U32.HI R10, RZ, 0x1, R9 ;  /* 0x00000001ff0a7819 */ /* 0x000fe40000011609 */
[----:B------:R-:W-:-:S04]  /*19b0*/  IADD3 R20, P2, P3, RZ, RZ, R8 ;  /* 0x000000ffff147210 */ /* 0x000fc80007b5e008 */
[----:B------:R-:W-:-:S04]  /*19c0*/  IADD3.X R5, PT, PT, R5, 0x3fe00000, R10, P2, P3 ;  /* 0x3fe0000005057810 */ /* 0x000fc800017e640a */
[----:B------:R-:W-:-:S07]  /*19d0*/  LOP3.LUT R21, R5, R4, RZ, 0xfc, !PT ;  /* 0x0000000405157212 */ /* 0x000fce00078efcff */
.L_x_470:
[----:B------:R-:W-:Y:S02]  /*19e0*/  IMAD.MOV.U32 R4, RZ, RZ, R0 ;  /* 0x000000ffff047224 */ /* 0x000fe400078e0000 */
[----:B------:R-:W-:-:S04]  /*19f0*/  IMAD.MOV.U32 R5, RZ, RZ, 0x0 ;  /* 0x00000000ff057424 */ /* 0x000fc800078e00ff */
[----:B------:R-:W-:Y:S05]  /*1a00*/  RET.REL.NODEC R4 `(_Z9rhoa_osciPfS_S_ffffS_fii) ;  /* 0xffffffe4047c7950 */ /* 0x000fea0003c3ffff */
.L_x_474:
        /* <DEDUP_REMOVED lines=15> */
.L_x_820:


//--------------------- .text._Z7rhoa_amPfS_S_S_S_S_fffii --------------------------
	.section	.text._Z7rhoa_amPfS_S_S_S_S_fffii,"ax",@progbits
	.align	128
        .global         _Z7rhoa_amPfS_S_S_S_S_fffii
        .type           _Z7rhoa_amPfS_S_S_S_S_fffii,@function
        .size           _Z7rhoa_amPfS_S_S_S_S_fffii,(.L_x_822 - _Z7rhoa_amPfS_S_S_S_S_fffii)
        .other          _Z7rhoa_amPfS_S_S_S_S_fffii,@"STO_CUDA_ENTRY STV_DEFAULT"
_Z7rhoa_amPfS_S_S_S_S_fffii:
.text._Z7rhoa_amPfS_S_S_S_S_fffii:
        /* <DEDUP_REMOVED lines=12> */
[----:B--2---:R-:W-:-:S05]  /*00c0*/  IMAD R0, R5, UR4, R0 ;  /* 0x0000000405007c24 */ /* 0x004fca000f8e0200 */
[----:B0-----:R-:W-:Y:S01]  /*00d0*/  ISETP.GE.OR P0, PT, R0, UR6, P0 ;  /* 0x0000000600007c0c */ /* 0x001fe20008706670 */
[----:B------:R-:W-:-:S12]  /*00e0*/  IMAD R0, R3, UR6, R0 ;  /* 0x0000000603007c24 */ /* 0x000fd8000f8e0200 */
[----:B------:R-:W-:Y:S05]  /*00f0*/  @P0 EXIT ;  /* 0x000000000000094d */ /* 0x000fea0003800000 */
        /* <DEDUP_REMOVED lines=20> */
[----:B------:R-:W-:Y:S01]  /*0240*/  IMAD.MOV.U32 R8, RZ, RZ, R26 ;  /* 0x000000ffff087224 */ /* 0x000fe200078e001a */
[----:B------:R-:W-:Y:S01]  /*0250*/  MOV R2, 0x280 ;  /* 0x0000028000027802 */ /* 0x000fe20000000f00 */
[----:B------:R-:W-:-:S07]  /*0260*/  IMAD.MOV.U32 R9, RZ, RZ, R27 ;  /* 0x000000ffff097224 */ /* 0x000fce00078e001b */
[----:B------:R-:W-:Y:S05]  /*0270*/  CALL.REL.NOINC `($__internal_13_$__cuda_sm20_div_rn_f64_full) ;  /* 0x0000001400507944 */ /* 0x000fea0003c00000 */
[----:B------:R-:W-:Y:S02]  /*0280*/  IMAD.MOV.U32 R4, RZ, RZ, R8 ;  /* 0x000000ffff047224 */ /* 0x000fe400078e0008 */
[----:B------:R-:W-:-:S07]  /*0290*/  IMAD.MOV.U32 R5, RZ, RZ, R9 ;  /* 0x000000ffff057224 */ /* 0x000fce00078e0009 */
.L_x_475:
[----:B------:R-:W-:Y:S01]  /*02a0*/  DSETP.NEU.AND P0, PT, |R4|, +INF , PT ;  /* 0x7ff000000400742a */ /* 0x000fe20003f0d200 */
[----:B------:R-:W0:Y:S01]  /*02b0*/  LDCU.64 UR4, c[0x0][0x358] ;  /* 0x00006b00ff0477ac */ /* 0x000e220008000a00 */
[----:B------:R-:W-:-:S12]  /*02c0*/  BSSY.RECONVERGENT B0, `(.L_x_476) ;  /* 0x000001e000007945 */ /* 0x000fd80003800200 */
[----:B------:R-:W-:Y:S01]  /*02d0*/  @!P0 DMUL R22, RZ, R4 ;  /* 0x00000004ff168228 */ /* 0x000fe20000000000 */
[----:B------:R-:W-:Y:S01]  /*02e0*/  @!P0 IMAD.MOV.U32 R6, RZ, RZ, 0x1 ;  /* 0x00000001ff068424 */ /* 0x000fe200078e00ff */
[----:B------:R-:W-:Y:S09]  /*02f0*/  @!P0 BRA `(.L_x_477) ;  /* 0x0000000000688947 */ /* 0x000ff20003800000 */
[----:B------:R-:W-:Y:S01]  /*0300*/  UMOV UR6, 0x6dc9c883 ;  /* 0x6dc9c88300067882 */ /* 0x000fe20000000000 */
[----:B------:R-:W-:Y:S01]  /*0310*/  UMOV UR7, 0x3fe45f30 ;  /* 0x3fe45f3000077882 */ /* 0x000fe20000000000 */
[C---:B------:R-:W-:Y:S01]  /*0320*/  DSETP.GE.AND P0, PT, |R4|.reuse, 2.14748364800000000000e+09, PT ;  /* 0x41e000000400742a */ /* 0x040fe20003f06200 */
[----:B------:R-:W-:Y:S01]  /*0330*/  BSSY.RECONVERGENT B1, `(.L_x_478) ;  /* 0x0000015000017945 */ /* 0x000fe20003800200 */
[----:B------:R-:W-:Y:S01]  /*0340*/  DMUL R2, R4, UR6 ;  /* 0x0000000604027c28 */ /* 0x000fe20008000000 */
[----:B------:R-:W-:Y:S01]  /*0350*/  UMOV UR6, 0x54442d18 ;  /* 0x54442d1800067882 */ /* 0x000fe20000000000 */
[----:B------:R-:W-:-:S08]  /*0360*/  UMOV UR7, 0x3ff921fb ;  /* 0x3ff921fb00077882 */ /* 0x000fd00000000000 */
[----:B------:R-:W1:Y:S08]  /*0370*/  F2I.F64 R2, R2 ;  /* 0x0000000200027311 */ /* 0x000e700000301100 */
[----:B-1----:R-:W1:Y:S02]  /*0380*/  I2F.F64 R22, R2 ;  /* 0x0000000200167312 */ /* 0x002e640000201c00 */
[----:B-1----:R-:W-:Y:S01]  /*0390*/  DFMA R6, R22, -UR6, R4 ;  /* 0x8000000616067c2b */ /* 0x002fe20008000004 */
        /* <DEDUP_REMOVED lines=10> */
[----:B0-----:R-:W-:Y:S05]  /*0440*/  CALL.REL.NOINC `($_Z7rhoa_amPfS_S_S_S_S_fffii$__internal_trig_reduction_slowpathd) ;  /* 0x00000018004c7944 */ /* 0x001fea0003c00000 */
[----:B------:R-:W-:Y:S02]  /*0450*/  IMAD.MOV.U32 R2, RZ, RZ, R20 ;  /* 0x000000ffff027224 */ /* 0x000fe400078e0014 */
[----:B------:R-:W-:Y:S02]  /*0460*/  IMAD.MOV.U32 R22, RZ, RZ, R10 ;  /* 0x000000ffff167224 */ /* 0x000fe400078e000a */
[----:B------:R-:W-:-:S07]  /*0470*/  IMAD.MOV.U32 R23, RZ, RZ, R11 ;  /* 0x000000ffff177224 */ /* 0x000fce00078e000b */
.L_x_479:
[----:B0-----:R-:W-:Y:S05]  /*0480*/  BSYNC.RECONVERGENT B1 ;  /* 0x0000000000017941 */ /* 0x001fea0003800200 */
.L_x_478:
[----:B------:R-:W-:-:S07]  /*0490*/  VIADD R6, R2, 0x1 ;  /* 0x0000000102067836 */ /* 0x000fce0000000000 */
.L_x_477:
[----:B0-----:R-:W-:Y:S05]  /*04a0*/  BSYNC.RECONVERGENT B0 ;  /* 0x0000000000007941 */ /* 0x001fea0003800200 */
.L_x_476:
[----:B------:R-:W0:Y:S01]  /*04b0*/  LDCU.64 UR6, c[0x4][0x1b0] ;  /* 0x01003600ff0677ac */ /* 0x000e220008000a00 */
[----:B------:R-:W-:-:S05]  /*04c0*/  IMAD.SHL.U32 R2, R6, 0x40, RZ ;  /* 0x0000004006027824 */ /* 0x000fca00078e00ff */
[----:B------:R-:W-:-:S04]  /*04d0*/  LOP3.LUT R2, R2, 0x40, RZ, 0xc0, !PT ;  /* 0x0000004002027812 */ /* 0x000fc800078ec0ff */
[----:B0-----:R-:W-:Y:S01]  /*04e0*/  IADD3 R28, P0, PT, R2, UR6, RZ ;  /* 0x00000006021c7c10 */ /* 0x001fe2000ff1e0ff */
[----:B------:R-:W0:Y:S04]  /*04f0*/  LDCU UR6, c[0x0][0x3b8] ;  /* 0x00007700ff0677ac */ /* 0x000e280008000800 */
[----:B------:R-:W-:-:S05]  /*0500*/  IMAD.X R29, RZ, RZ, UR7, P0 ;  /* 0x00000007ff1d7e24 */ /* 0x000fca00080e06ff */
[----:B------:R-:W2:Y:S04]  /*0510*/  LDG.E.128.CONSTANT R8, desc[UR4][R28.64] ;  /* 0x000000041c087981 */ /* 0x000ea8000c1e9d00 */
[----:B------:R-:W3:Y:S04]  /*0520*/  LDG.E.128.CONSTANT R12, desc[UR4][R28.64+0x10] ;  /* 0x000010041c0c7981 */ /* 0x000ee8000c1e9d00 */
[----:B------:R-:W4:Y:S01]  /*0530*/  LDG.E.128.CONSTANT R16, desc[UR4][R28.64+0x20] ;  /* 0x000020041c107981 */ /* 0x000f22000c1e9d00 */
[----:B------:R-:W-:Y:S01]  /*0540*/  LOP3.LUT R2, R6, 0x1, RZ, 0xc0, !PT ;  /* 0x0000000106027812 */ /* 0x000fe200078ec0ff */
[----:B0-----:R-:W0:Y:S01]  /*0550*/  F2F.F64.F32 R20, UR6 ;  /* 0x0000000600147d10 */ /* 0x001e220008201800 */
[----:B------:R-:W-:Y:S01]  /*0560*/  IMAD.MOV.U32 R24, RZ, RZ, 0x20fd8164 ;  /* 0x20fd8164ff187424 */ /* 0x000fe200078e00ff */
[----:B------:R-:W-:-:S02]  /*0570*/  FSETP.GEU.AND P1, PT, |R27|, 6.5827683646048100446e-37, PT ;  /* 0x036000001b00780b */ /* 0x000fc40003f2e200 */
[----:B------:R-:W-:Y:S01]  /*0580*/  ISETP.NE.U32.AND P0, PT, R2, 0x1, PT ;  /* 0x000000010200780c */ /* 0x000fe20003f05070 */
[----:B------:R-:W-:-:S03]  /*0590*/  IMAD.MOV.U32 R2, RZ, RZ, 0x3da8ff83 ;  /* 0x3da8ff83ff027424 */ /* 0x000fc600078e00ff */
[----:B------:R-:W-:Y:S02]  /*05a0*/  FSEL R24, R24, -8.06006814911005101289e+34, !P0 ;  /* 0xf9785eba18187808 */ /* 0x000fe40004000000 */
[----:B------:R-:W-:Y:S01]  /*05b0*/  FSEL R25, -R2, 0.11223486810922622681, !P0 ;  /* 0x3de5db6502197808 */ /* 0x000fe20004000100 */
[----:B------:R-:W-:-:S08]  /*05c0*/  DMUL R2, R22, R22 ;  /* 0x0000001616027228 */ /* 0x000fd00000000000 */
[----:B--2---:R-:W-:Y:S01]  /*05d0*/  DFMA R24, R2, R24, R8 ;  /* 0x000000180218722b */ /* 0x004fe20000000008 */
[----:B0-----:R-:W0:Y:S01]  /*05e0*/  MUFU.RCP64H R9, R21 ;  /* 0x0000001500097308 */ /* 0x001e220000001800 */
[----:B------:R-:W-:-:S06]  /*05f0*/  IMAD.MOV.U32 R8, RZ, RZ, 0x1 ;  /* 0x00000001ff087424 */ /* 0x000fcc00078e00ff */
[----:B------:R-:W-:-:S08]  /*0600*/  DFMA R10, R2, R24, R10 ;  /* 0x00000018020a722b */ /* 0x000fd0000000000a */
[----:B---3--:R-:W-:Y:S02]  /*0610*/  DFMA R10, R2, R10, R12 ;  /* 0x0000000a020a722b */ /* 0x008fe4000000000c */
[----:B0-----:R-:W-:-:S06]  /*0620*/  DFMA R12, -R20, R8, 1 ;  /* 0x3ff00000140c742b */ /* 0x001fcc0000000108 */
[----:B------:R-:W-:Y:S02]  /*0630*/  DFMA R10, R2, R10, R14 ;  /* 0x0000000a020a722b */ /* 0x000fe4000000000e */
[----:B------:R-:W-:-:S06]  /*0640*/  DFMA R12, R12, R12, R12 ;  /* 0x0000000c0c0c722b */ /* 0x000fcc000000000c */
[----:B----4-:R-:W-:Y:S02]  /*0650*/  DFMA R10, R2, R10, R16 ;  /* 0x0000000a020a722b */ /* 0x010fe40000000010 */
[----:B------:R-:W-:-:S06]  /*0660*/  DFMA R8, R8, R12, R8 ;  /* 0x0000000c0808722b */ /* 0x000fcc0000000008 */
[----:B------:R-:W-:Y:S02]  /*0670*/  DFMA R10, R2, R10, R18 ;  /* 0x0000000a020a722b */ /* 0x000fe40000000012 */
[----:B------:R-:W-:-:S06]  /*0680*/  DFMA R12, -R20, R8, 1 ;  /* 0x3ff00000140c742b */ /* 0x000fcc0000000108 */
[----:B------:R-:W-:Y:S02]  /*0690*/  DFMA R22, R10, R22, R22 ;  /* 0x000000160a16722b */ /* 0x000fe40000000016 */
[----:B------:R-:W-:Y:S02]  /*06a0*/  DFMA R2, R2, R10, 1 ;  /* 0x3ff000000202742b */ /* 0x000fe4000000000a */
[----:B------:R-:W-:-:S08]  /*06b0*/  DFMA R8, R8, R12, R8 ;  /* 0x0000000c0808722b */ /* 0x000fd00000000008 */
[----:B------:R-:W-:Y:S01]  /*06c0*/  DMUL R12, R26, R8 ;  /* 0x000000081a0c7228 */ /* 0x000fe20000000000 */
[----:B------:R-:W-:Y:S02]  /*06d0*/  FSEL R14, R2, R22, !P0 ;  /* 0x00000016020e7208 */ /* 0x000fe40004000000 */
[----:B------:R-:W-:Y:S02]  /*06e0*/  FSEL R15, R3, R23, !P0 ;  /* 0x00000017030f7208 */ /* 0x000fe40004000000 */
[----:B------:R-:W-:-:S03]  /*06f0*/  LOP3.LUT P0, RZ, R6, 0x2, RZ, 0xc0, !PT ;  /* 0x0000000206ff7812 */ /* 0x000fc6000780c0ff */
[----:B------:R-:W-:Y:S02]  /*0700*/  DFMA R2, -R20, R12, R26 ;  /* 0x0000000c1402722b */ /* 0x000fe4000000011a */
[----:B------:R-:W-:-:S06]  /*0710*/  DADD R10, RZ, -R14 ;  /* 0x00000000ff0a7229 */ /* 0x000fcc000000080e */
[----:B------:R-:W-:-:S04]  /*0720*/  DFMA R2, R8, R2, R12 ;  /* 0x000000020802722b */ /* 0x000fc8000000000c */
[----:B------:R-:W-:Y:S02]  /*0730*/  FSEL R6, R14, R10, !P0 ;  /* 0x0000000a0e067208 */ /* 0x000fe40004000000 */
[----:B------:R-:W-:-:S04]  /*0740*/  FSEL R7, R15, R11, !P0 ;  /* 0x0000000b0f077208 */ /* 0x000fc80004000000 */
[----:B------:R-:W-:Y:S01]  /*0750*/  FFMA R8, RZ, R21, R3 ;  /* 0x00000015ff087223 */ /* 0x000fe20000000003 */
[----:B------:R0:W1:Y:S04]  /*0760*/  F2F.F32.F64 R6, R6 ;  /* 0x0000000600067310 */ /* 0x0000680000301000 */
[----:B------:R-:W-:-:S13]  /*0770*/  FSETP.GT.AND P0, PT, |R8|, 1.469367938527859385e-39, PT ;  /* 0x001000000800780b */ /* 0x000fda0003f04200 */
[----:B01----:R-:W-:Y:S05]  /*0780*/  @P0 BRA P1, `(.L_x_480) ;  /* 0x0000000000200947 */ /* 0x003fea0000800000 */
[----:B------:R-:W-:Y:S01]  /*0790*/  IMAD.MOV.U32 R8, RZ, RZ, R26 ;  /* 0x000000ffff087224 */ /* 0x000fe200078e001a */
[----:B------:R-:W-:Y:S01]  /*07a0*/  MOV R2, 0x7f0 ;  /* 0x000007f000027802 */ /* 0x000fe20000000f00 */
[----:B------:R-:W-:Y:S02]  /*07b0*/  IMAD.MOV.U32 R9, RZ, RZ, R27 ;  /* 0x000000ffff097224 */ /* 0x000fe400078e001b */
[----:B------:R-:W-:Y:S02]  /*07c0*/  IMAD.MOV.U32 R10, RZ, RZ, R20 ;  /* 0x000000ffff0a7224 */ /* 0x000fe400078e0014 */
[----:B------:R-:W-:-:S07]  /*07d0*/  IMAD.MOV.U32 R11, RZ, RZ, R21 ;  /* 0x000000ffff0b7224 */ /* 0x000fce00078e0015 */
[----:B------:R-:W-:Y:S05]  /*07e0*/  CALL.REL.NOINC `($__internal_13_$__cuda_sm20_div_rn_f64_full) ;  /* 0x0000000c00f47944 */ /* 0x000fea0003c00000 */
[----:B------:R-:W-:Y:S02]  /*07f0*/  IMAD.MOV.U32 R2, RZ, RZ, R8 ;  /* 0x000000ffff027224 */ /* 0x000fe400078e0008 */
[----:B------:R-:W-:-:S07]  /*0800*/  IMAD.MOV.U32 R3, RZ, RZ, R9 ;  /* 0x000000ffff037224 */ /* 0x000fce00078e0009 */
.L_x_480:
[----:B------:R-:W-:Y:S01]  /*0810*/  DSETP.NEU.AND P0, PT, |R2|, +INF , PT ;  /* 0x7ff000000200742a */ /* 0x000fe20003f0d200 */
[----:B------:R-:W-:-:S13]  /*0820*/  BSSY.RECONVERGENT B0, `(.L_x_481) ;  /* 0x000001e000007945 */ /* 0x000fda0003800200 */
        /* <DEDUP_REMOVED lines=23> */
[----:B------:R-:W-:Y:S05]  /*09a0*/  CALL.REL.NOINC `($_Z7rhoa_amPfS_S_S_S_S_fffii$__internal_trig_reduction_slowpathd) ;  /* 0x0000001000f47944 */ /* 0x000fea0003c00000 */
[----:B------:R-:W-:Y:S02]  /*09b0*/  IMAD.MOV.U32 R7, RZ, RZ, R20 ;  /* 0x000000ffff077224 */ /* 0x000fe400078e0014 */
[----:B------:R-:W-:Y:S02]  /*09c0*/  IMAD.MOV.U32 R20, RZ, RZ, R10 ;  /* 0x000000ffff147224 */ /* 0x000fe400078e000a */
[----:B------:R-:W-:-:S07]  /*09d0*/  IMAD.MOV.U32 R21, RZ, RZ, R11 ;  /* 0x000000ffff157224 */ /* 0x000fce00078e000b */
.L_x_484:
[----:B------:R-:W-:Y:S05]  /*09e0*/  BSYNC.RECONVERGENT B1 ;  /* 0x0000000000017941 */ /* 0x000fea0003800200 */
.L_x_483:
[----:B------:R-:W-:-:S07]  /*09f0*/  VIADD R7, R7, 0x1 ;  /* 0x0000000107077836 */ /* 0x000fce0000000000 */
.L_x_482:
[----:B------:R-:W-:Y:S05]  /*0a00*/  BSYNC.RECONVERGENT B0 ;  /* 0x0000000000007941 */ /* 0x000fea0003800200 */
.L_x_481:
        /* <DEDUP_REMOVED lines=13> */
[----:B------:R-:W-:Y:S01]  /*0ae0*/  DMUL R22, R20, R20 ;  /* 0x0000001414167228 */ /* 0x000fe20000000000 */
[----:B------:R-:W-:Y:S02]  /*0af0*/  BSSY.RECONVERGENT B0, `(.L_x_485) ;  /* 0x000002c000007945 */ /* 0x000fe40003800200 */
[----:B------:R-:W-:-:S02]  /*0b00*/  FSEL R24, R24, -8.06006814911005101289e+34, !P0 ;  /* 0xf9785eba18187808 */ /* 0x000fc40004000000 */
        /* <DEDUP_REMOVED lines=8> */
[----:B------:R-:W-:Y:S01]  /*0b90*/  DFMA R8, R22, R8, 1 ;  /* 0x3ff000001608742b */ /* 0x000fe20000000008 */
[----:B------:R-:W-:-:S09]  /*0ba0*/  @!P1 IMAD.MOV.U32 R22, RZ, RZ, RZ ;  /* 0x000000ffff169224 */ /* 0x000fd200078e00ff */
[----:B------:R-:W-:Y:S02]  /*0bb0*/  FSEL R10, R8, R20, !P0 ;  /* 0x00000014080a7208 */ /* 0x000fe40004000000 */
[----:B------:R-:W-:Y:S01]  /*0bc0*/  FSEL R11, R9, R21, !P0 ;  /* 0x00000015090b7208 */ /* 0x000fe20004000000 */
[----:B------:R-:W-:Y:S01]  /*0bd0*/  @!P1 DMUL R20, RZ, R4 ;  /* 0x00000004ff149228 */ /* 0x000fe20000000000 */
[----:B------:R-:W-:-:S04]  /*0be0*/  LOP3.LUT P0, RZ, R7, 0x2, RZ, 0xc0, !PT ;  /* 0x0000000207ff7812 */ /* 0x000fc8000780c0ff */
[----:B------:R-:W-:-:S10]  /*0bf0*/  DADD R8, RZ, -R10 ;  /* 0x00000000ff087229 */ /* 0x000fd4000000080a */
[----:B------:R-:W-:Y:S02]  /*0c00*/  FSEL R8, R10, R8, !P0 ;  /* 0x000000080a087208 */ /* 0x000fe40004000000 */
[----:B------:R-:W-:-:S04]  /*0c10*/  FSEL R9, R11, R9, !P0 ;  /* 0x000000090b097208 */ /* 0x000fc80004000000 */
[----:B------:R0:W1:Y:S01]  /*0c20*/  F2F.F32.F64 R7, R8 ;  /* 0x0000000800077310 */ /* 0x0000620000301000 */
[----:B------:R-:W-:Y:S05]  /*0c30*/  @!P1 BRA `(.L_x_486) ;  /* 0x00000000005c9947 */ /* 0x000fea0003800000 */
[----:B------:R-:W-:Y:S01]  /*0c40*/  UMOV UR6, 0x6dc9c883 ;  /* 0x6dc9c88300067882 */ /* 0x000fe20000000000 */
[----:B------:R-:W-:Y:S01]  /*0c50*/  UMOV UR7, 0x3fe45f30 ;  /* 0x3fe45f3000077882 */ /* 0x000fe20000000000 */
[C---:B------:R-:W-:Y:S02]  /*0c60*/  DSETP.GE.AND P0, PT, |R4|.reuse, 2.14748364800000000000e+09, PT ;  /* 0x41e000000400742a */ /* 0x040fe40003f06200 */
[----:B------:R-:W-:Y:S01]  /*0c70*/  DMUL R22, R4, UR6 ;  /* 0x0000000604167c28 */ /* 0x000fe20008000000 */
[----:B------:R-:W-:Y:S01]  /*0c80*/  UMOV UR6, 0x54442d18 ;  /* 0x54442d1800067882 */ /* 0x000fe20000000000 */
[----:B------:R-:W-:-:S08]  /*0c90*/  UMOV UR7, 0x3ff921fb ;  /* 0x3ff921fb00077882 */ /* 0x000fd00000000000 */
[----:B------:R-:W2:Y:S08]  /*0ca0*/  F2I.F64 R22, R22 ;  /* 0x0000001600167311 */ /* 0x000eb00000301100 */
[----:B--2---:R-:W0:Y:S02]  /*0cb0*/  I2F.F64 R20, R22 ;  /* 0x0000001600147312 */ /* 0x004e240000201c00 */
        /* <DEDUP_REMOVED lines=11> */
[----:B-1----:R-:W-:Y:S05]  /*0d70*/  CALL.REL.NOINC `($_Z7rhoa_amPfS_S_S_S_S_fffii$__internal_trig_reduction_slowpathd) ;  /* 0x0000001000007944 */ /* 0x002fea0003c00000 */
[----:B------:R-:W-:Y:S02]  /*0d80*/  IMAD.MOV.U32 R22, RZ, RZ, R20 ;  /* 0x000000ffff167224 */ /* 0x000fe400078e0014 */
[----:B------:R-:W-:Y:S02]  /*0d90*/  IMAD.MOV.U32 R20, RZ, RZ, R10 ;  /* 0x000000ffff147224 */ /* 0x000fe400078e000a */
[----:B------:R-:W-:-:S07]  /*0da0*/  IMAD.MOV.U32 R21, RZ, RZ, R11 ;  /* 0x000000ffff157224 */ /* 0x000fce00078e000b */
.L_x_486:
[----:B------:R-:W-:Y:S05]  /*0db0*/  BSYNC.RECONVERGENT B0 ;  /* 0x0000000000007941 */ /* 0x000fea0003800200 */
.L_x_485:
[----:B------:R-:W2:Y:S01]  /*0dc0*/  LDCU.64 UR6, c[0x4][0x1b0] ;  /* 0x01003600ff0677ac */ /* 0x000ea20008000a00 */
[----:B------:R-:W-:-:S05]  /*0dd0*/  IMAD.SHL.U32 R4, R22, 0x40, RZ ;  /* 0x0000004016047824 */ /* 0x000fca00078e00ff */
[----:B------:R-:W-:-:S04]  /*0de0*/  LOP3.LUT R4, R4, 0x40, RZ, 0xc0, !PT ;  /* 0x0000004004047812 */ /* 0x000fc800078ec0ff */
[----:B--2---:R-:W-:-:S05]  /*0df0*/  IADD3 R26, P0, PT, R4, UR6, RZ ;  /* 0x00000006041a7c10 */ /* 0x004fca000ff1e0ff */
[----:B------:R-:W-:-:S05]  /*0e00*/  IMAD.X R27, RZ, RZ, UR7, P0 ;  /* 0x00000007ff1b7e24 */ /* 0x000fca00080e06ff */
[----:B0-----:R-:W2:Y:S04]  /*0e10*/  LDG.E.128.CONSTANT R8, desc[UR4][R26.64] ;  /* 0x000000041a087981 */ /* 0x001ea8000c1e9d00 */
        /* <DEDUP_REMOVED lines=19> */
[----:B------:R-:W-:Y:S01]  /*0f50*/  FSEL R8, R4, R20, !P0 ;  /* 0x0000001404087208 */ /* 0x000fe20004000000 */
[----:B------:R-:W-:Y:S01]  /*0f60*/  @!P1 IMAD.MOV.U32 R20, RZ, RZ, RZ ;  /* 0x000000ffff149224 */ /* 0x000fe200078e00ff */
[----:B------:R-:W-:Y:S02]  /*0f70*/  FSEL R9, R5, R21, !P0 ;  /* 0x0000001505097208 */ /* 0x000fe40004000000 */
[----:B------:R-:W-:Y:S01]  /*0f80*/  LOP3.LUT P0, RZ, R22, 0x2, RZ, 0xc0, !PT ;  /* 0x0000000216ff7812 */ /* 0x000fe2000780c0ff */
[----:B------:R-:W-:-:S03]  /*0f90*/  @!P1 DMUL R22, RZ, R2 ;  /* 0x00000002ff169228 */ /* 0x000fc60000000000 */
[----:B------:R-:W-:-:S10]  /*0fa0*/  DADD R4, RZ, -R8 ;  /* 0x00000000ff047229 */ /* 0x000fd40000000808 */
[----:B------:R-:W-:Y:S02]  /*0fb0*/  FSEL R4, R8, R4, !P0 ;  /* 0x0000000408047208 */ /* 0x000fe40004000000 */
[----:B------:R-:W-:Y:S01]  /*0fc0*/  FSEL R5, R9, R5, !P0 ;  /* 0x0000000509057208 */ /* 0x000fe20004000000 */
[----:B------:R-:W-:Y:S06]  /*0fd0*/  @!P1 BRA `(.L_x_488) ;  /* 0x0000000000589947 */ /* 0x000fec0003800000 */
[----:B------:R-:W-:Y:S01]  /*0fe0*/  UMOV UR6, 0x6dc9c883 ;  /* 0x6dc9c88300067882 */ /* 0x000fe20000000000 */
[----:B------:R-:W-:Y:S01]  /*0ff0*/  UMOV UR7, 0x3fe45f30 ;  /* 0x3fe45f3000077882 */ /* 0x000fe20000000000 */
[C---:B------:R-:W-:Y:S02]  /*1000*/  DSETP.GE.AND P0, PT, |R2|.reuse, 2.14748364800000000000e+09, PT ;  /* 0x41e000000200742a */ /* 0x040fe40003f06200 */
[----:B------:R-:W-:Y:S01]  /*1010*/  DMUL R20, R2, UR6 ;  /* 0x0000000602147c28 */ /* 0x000fe20008000000 */
[----:B------:R-:W-:Y:S01]  /*1020*/  UMOV UR6, 0x54442d18 ;  /* 0x54442d1800067882 */ /* 0x000fe20000000000 */
[----:B------:R-:W-:-:S08]  /*1030*/  UMOV UR7, 0x3ff921fb ;  /* 0x3ff921fb00077882 */ /* 0x000fd00000000000 */
        /* <DEDUP_REMOVED lines=15> */
[----:B------:R-:W-:-:S07]  /*1130*/  IMAD.MOV.U32 R23, RZ, RZ, R11 ;  /* 0x000000ffff177224 */ /* 0x000fce00078e000b */
.L_x_488:
[----:B------:R-:W-:Y:S05]  /*1140*/  BSYNC.RECONVERGENT B0 ;  /* 0x0000000000007941 */ /* 0x000fea0003800200 */
.L_x_487:
[----:B------:R-:W0:Y:S01]  /*1150*/  LDCU.64 UR6, c[0x4][0x1b0] ;  /* 0x01003600ff0677ac */ /* 0x000e220008000a00 */
[----:B------:R-:W2:Y:S01]  /*1160*/  LDC.64 R28, c[0x0][0x390] ;  /* 0x0000e400ff1c7b82 */ /* 0x000ea20000000a00 */
[----:B------:R-:W-:-:S05]  /*1170*/  IMAD.SHL.U32 R2, R20, 0x40, RZ ;  /* 0x0000004014027824 */ /* 0x000fca00078e00ff */
[----:B------:R-:W-:-:S04]  /*1180*/  LOP3.LUT R2, R2, 0x40, RZ, 0xc0, !PT ;  /* 0x0000004002027812 */ /* 0x000fc800078ec0ff */
[----:B0-----:R-:W-:Y:S01]  /*1190*/  IADD3 R26, P0, PT, R2, UR6, RZ ;  /* 0x00000006021a7c10 */ /* 0x001fe2000ff1e0ff */
[----:B------:R-:W0:Y:S04]  /*11a0*/  LDCU UR6, c[0x3][0x4c] ;  /* 0x00c00980ff0677ac */ /* 0x000e280008000800 */
[----:B------:R-:W-:-:S05]  /*11b0*/  IMAD.X R27, RZ, RZ, UR7, P0 ;  /* 0x00000007ff1b7e24 */ /* 0x000fca00080e06ff */
[----:B------:R-:W3:Y:S01]  /*11c0*/  LDG.E.128.CONSTANT R8, desc[UR4][R26.64] ;  /* 0x000000041a087981 */ /* 0x000ee2000c1e9d00 */
[----:B--2---:R-:W-:-:S03]  /*11d0*/  IMAD.WIDE R28, R0, 0x4, R28 ;  /* 0x00000004001c7825 */ /* 0x004fc600078e021c */
[----:B------:R-:W2:Y:S04]  /*11e0*/  LDG.E.128.CONSTANT R12, desc[UR4][R26.64+0x10] ;  /* 0x000010041a0c7981 */ /* 0x000ea8000c1e9d00 */
[----:B------:R-:W4:Y:S04]  /*11f0*/  LDG.E R21, desc[UR4][R28.64] ;  /* 0x000000041c157981 */ /* 0x000f28000c1e1900 */
[----:B------:R5:W2:Y:S01]  /*1200*/  LDG.E.128.CONSTANT R16, desc[UR4][R26.64+0x20] ;  /* 0x000020041a107981 */ /* 0x000aa2000c1e9d00 */
[----:B------:R-:W-:Y:S01]  /*1210*/  LOP3.LUT R2, R20, 0x1, RZ, 0xc0, !PT ;  /* 0x0000000114027812 */ /* 0x000fe200078ec0ff */
[----:B------:R-:W-:-:S03]  /*1220*/  IMAD.MOV.U32 R3, RZ, RZ, 0x3da8ff83 ;  /* 0x3da8ff83ff037424 */ /* 0x000fc600078e00ff */
[----:B------:R-:W-:Y:S01]  /*1230*/  ISETP.NE.U32.AND P0, PT, R2, 0x1, PT ;  /* 0x000000010200780c */ /* 0x000fe20003f05070 */
[----:B------:R-:W-:Y:S01]  /*1240*/  IMAD.MOV.U32 R2, RZ, RZ, 0x20fd8164 ;  /* 0x20fd8164ff027424 */ /* 0x000fe200078e00ff */
[----:B------:R-:W-:Y:S02]  /*1250*/  DMUL R24, R22, R22 ;  /* 0x0000001616187228 */ /* 0x000fe40000000000 */
[----:B------:R-:W-:Y:S02]  /*1260*/  FSEL R3, -R3, 0.11223486810922622681, !P0 ;  /* 0x3de5db6503037808 */ /* 0x000fe40004000100 */
[----:B------:R-:W-:Y:S01]  /*1270*/  FSEL R2, R2, -8.06006814911005101289e+34, !P0 ;  /* 0xf9785eba02027808 */ /* 0x000fe20004000000 */
[----:B------:R-:W-:Y:S05]  /*1280*/  BSSY.RECONVERGENT B0, `(.L_x_489) ;  /* 0x000002d000007945 */ /* 0x000fea0003800200 */
[C---:B---3--:R-:W-:Y:S01]  /*1290*/  DFMA R8, R24.reuse, R2, R8 ;  /* 0x000000021808722b */ /* 0x048fe20000000008 */
[----:B0-----:R-:W0:Y:S07]  /*12a0*/  F2F.F64.F32 R2, UR6 ;  /* 0x0000000600027d10 */ /* 0x001e2e0008201800 */
[----:B-----5:R-:W-:-:S02]  /*12b0*/  DFMA R26, R24, R8, R10 ;  /* 0x00000008181a722b */ /* 0x020fc4000000000a */
[----:B----4-:R-:W3:Y:S08]  /*12c0*/  F2F.F64.F32 R8, R21 ;  /* 0x0000001500087310 */ /* 0x010ef00000201800 */
[----:B0-----:R-:W0:Y:S01]  /*12d0*/  MUFU.RCP64H R11, R3 ;  /* 0x00000003000b7308 */ /* 0x001e220000001800 */
[----:B--2---:R-:W-:Y:S01]  /*12e0*/  DFMA R26, R24, R26, R12 ;  /* 0x0000001a181a722b */ /* 0x004fe2000000000c */
[----:B------:R-:W-:Y:S01]  /*12f0*/  IMAD.MOV.U32 R10, RZ, RZ, 0x1 ;  /* 0x00000001ff0a7424 */ /* 0x000fe200078e00ff */
[----:B---3--:R-:W-:Y:S01]  /*1300*/  DMUL R12, R8, 18 ;  /* 0x40320000080c7828 */ /* 0x008fe20000000000 */
[----:B------:R-:W-:-:S07]  /*1310*/  FADD R28, -R21, 1 ;  /* 0x3f800000151c7421 */ /* 0x000fce0000000100 */
[----:B------:R-:W-:Y:S02]  /*1320*/  DMUL R12, R8, R12 ;  /* 0x0000000c080c7228 */ /* 0x000fe40000000000 */
[----:B0-----:R-:W-:Y:S02]  /*1330*/  DFMA R8, -R2, R10, 1 ;  /* 0x3ff000000208742b */ /* 0x001fe4000000010a */
[----:B------:R-:W-:Y:S01]  /*1340*/  DFMA R14, R24, R26, R14 ;  /* 0x0000001a180e722b */ /* 0x000fe2000000000e */
[----:B------:R-:W0:Y:S05]  /*1350*/  F2F.F64.F32 R26, R28 ;  /* 0x0000001c001a7310 */ /* 0x000e2a0000201800 */
[----:B------:R-:W-:-:S02]  /*1360*/  DFMA R8, R8, R8, R8 ;  /* 0x000000080808722b */ /* 0x000fc40000000008 */
[----:B------:R-:W-:-:S06]  /*1370*/  DFMA R14, R24, R14, R16 ;  /* 0x0000000e180e722b */ /* 0x000fcc0000000010 */
[----:B------:R-:W-:Y:S02]  /*1380*/  DFMA R8, R10, R8, R10 ;  /* 0x000000080a08722b */ /* 0x000fe4000000000a */
[----:B0-----:R-:W-:-:S06]  /*1390*/  DMUL R12, R12, R26 ;  /* 0x0000001a0c0c7228 */ /* 0x001fcc0000000000 */
[----:B------:R-:W-:Y:S02]  /*13a0*/  DFMA R10, -R2, R8, 1 ;  /* 0x3ff00000020a742b */ /* 0x000fe40000000108 */
[----:B------:R-:W-:Y:S02]  /*13b0*/  DFMA R14, R24, R14, R18 ;  /* 0x0000000e180e722b */ /* 0x000fe40000000012 */
[----:B------:R-:W-:-:S04]  /*13c0*/  DMUL R26, R26, R12 ;  /* 0x0000000c1a1a7228 */ /* 0x000fc80000000000 */
[----:B------:R-:W-:Y:S02]  /*13d0*/  DFMA R8, R8, R10, R8 ;  /* 0x0000000a0808722b */ /* 0x000fe40000000008 */
[----:B------:R-:W-:Y:S02]  /*13e0*/  DFMA R22, R14, R22, R22 ;  /* 0x000000160e16722b */ /* 0x000fe40000000016 */
[----:B------:R-:W-:-:S04]  /*13f0*/  DFMA R14, R24, R14, 1 ;  /* 0x3ff00000180e742b */ /* 0x000fc8000000000e */
[----:B------:R-:W-:-:S06]  /*1400*/  DMUL R12, R26, R8 ;  /* 0x000000081a0c7228 */ /* 0x000fcc0000000000 */
[----:B------:R-:W-:Y:S02]  /*1410*/  FSEL R16, R14, R22, !P0 ;  /* 0x000000160e107208 */ /* 0x000fe40004000000 */
[----:B------:R-:W-:Y:S01]  /*1420*/  FSEL R17, R15, R23, !P0 ;  /* 0x000000170f117208 */ /* 0x000fe20004000000 */
[----:B------:R-:W-:-:S05]  /*1430*/  DFMA R14, -R2, R12, R26 ;  /* 0x0000000c020e722b */ /* 0x000fca000000011a */
[----:B------:R-:W-:-:S03]  /*1440*/  DADD R10, RZ, -R16 ;  /* 0x00000000ff0a7229 */ /* 0x000fc60000000810 */
[----:B------:R-:W-:Y:S01]  /*1450*/  DFMA R8, R8, R14, R12 ;  /* 0x0000000e0808722b */ /* 0x000fe2000000000c */
[----:B------:R-:W-:-:S06]  /*1460*/  LOP3.LUT P0, RZ, R20, 0x2, RZ, 0xc0, !PT ;  /* 0x0000000214ff7812 */ /* 0x000fcc000780c0ff */
[----:B------:R-:W-:-:S03]  /*1470*/  FSEL R22, R16, R10, !P0 ;  /* 0x0000000a10167208 */ /* 0x000fc60004000000 */
[----:B------:R-:W-:Y:S01]  /*1480*/  FFMA R10, RZ, R3, R9 ;  /* 0x00000003ff0a7223 */ /* 0x000fe20000000009 */
[----:B------:R-:W-:-:S04]  /*1490*/  FSETP.GEU.AND P2, PT, |R27|, 6.5827683646048100446e-37, PT ;  /* 0x036000001b00780b */ /* 0x000fc80003f4e200 */
[----:B------:R-:W-:Y:S02]  /*14a0*/  FSETP.GT.AND P1, PT, |R10|, 1.469367938527859385e-39, PT ;  /* 0x001000000a00780b */ /* 0x000fe40003f24200 */
[----:B------:R-:W-:-:S06]  /*14b0*/  FSEL R23, R17, R11, !P0 ;  /* 0x0000000b11177208 */ /* 0x000fcc0004000000 */
[----:B------:R-:W-:-:S06]  /*14c0*/  DSETP.GTU.AND P0, PT, R22, RZ, PT ;  /* 0x000000ff1600722a */ /* 0x000fcc0003f0c000 */
[----:B------:R-:W-:Y:S01]  /*14d0*/  FSEL R25, RZ, 1, P0 ;  /* 0x3f800000ff197808 */ /* 0x000fe20000000000 */
[----:B------:R-:W-:Y:S07]  /*14e0*/  @P1 BRA P2, `(.L_x_490) ;  /* 0x0000000000181947 */ /* 0x000fee0001000000 */
[----:B------:R-:W-:Y:S01]  /*14f0*/  IMAD.MOV.U32 R10, RZ, RZ, R2 ;  /* 0x000000ffff0a7224 */ /* 0x000fe200078e0002 */
[----:B------:R-:W-:Y:S01]  /*1500*/  MOV R2, 0x1550 ;  /* 0x0000155000027802 */ /* 0x000fe20000000f00 */
[----:B------:R-:W-:Y:S02]  /*1510*/  IMAD.MOV.U32 R8, RZ, RZ, R26 ;  /* 0x000000ffff087224 */ /* 0x000fe400078e001a */
[----:B------:R-:W-:Y:S02]  /*1520*/  IMAD.MOV.U32 R9, RZ, RZ, R27 ;  /* 0x000000ffff097224 */ /* 0x000fe400078e001b */
[----:B------:R-:W-:-:S07]  /*1530*/  IMAD.MOV.U32 R11, RZ, RZ, R3 ;  /* 0x000000ffff0b7224 */ /* 0x000fce00078e0003 */
[----:B-1----:R-:W-:Y:S05]  /*1540*/  CALL.REL.NOINC `($__internal_13_$__cuda_sm20_div_rn_f64_full) ;  /* 0x00000000009c7944 */ /* 0x002fea0003c00000 */
.L_x_490:
[----:B------:R-:W-:Y:S05]  /*1550*/  BSYNC.RECONVERGENT B0 ;  /* 0x0000000000007941 */ /* 0x000fea0003800200 */
.L_x_489:
[----:B------:R-:W0:Y:S08]  /*1560*/  LDC.64 R2, c[0x0][0x398] ;  /* 0x0000e600ff027b82 */ /* 0x000e300000000a00 */
[----:B------:R-:W2:Y:S08]  /*1570*/  LDC.64 R10, c[0x0][0x3a0] ;  /* 0x0000e800ff0a7b82 */ /* 0x000eb00000000a00 */
[----:B------:R-:W3:Y:S01]  /*1580*/  LDC.64 R12, c[0x0][0x380] ;  /* 0x0000e000ff0c7b82 */ /* 0x000ee20000000a00 */
[----:B------:R-:W-:Y:S01]  /*1590*/  FADD R15, -R6, 1 ;  /* 0x3f800000060f7421 */ /* 0x000fe20000000100 */
[----:B-1----:R-:W-:Y:S01]  /*15a0*/  FADD R7, -R7, 1 ;  /* 0x3f80000007077421 */ /* 0x002fe20000000100 */
[----:B------:R-:W1:Y:S01]  /*15b0*/  LDCU UR6, c[0x3][0x68] ;  /* 0x00c00d00ff0677ac */ /* 0x000e620008000800 */
[----:B0-----:R-:W-:-:S05]  /*15c0*/  IMAD.WIDE R2, R0, 0x4, R2 ;  /* 0x0000000400027825 */ /* 0x001fca00078e0202 */
[----:B------:R-:W4:Y:S01]  /*15d0*/  LDG.E R14, desc[UR4][R2.64] ;  /* 0x00000004020e7981 */ /* 0x000f22000c1e1900 */
[----:B--2---:R-:W-:-:S05]  /*15e0*/  IMAD.WIDE R10, R0, 0x4, R10 ;  /* 0x00000004000a7825 */ /* 0x004fca00078e020a */
[----:B------:R-:W2:Y:S01]  /*15f0*/  LDG.E R16, desc[UR4][R10.64] ;  /* 0x000000040a107981 */ /* 0x000ea2000c1e1900 */
[----:B---3--:R-:W-:-:S04]  /*1600*/  IMAD.WIDE R12, R0, 0x4, R12 ;  /* 0x00000004000c7825 */ /* 0x008fc800078e020c */
[----:B----4-:R-:W-:Y:S01]  /*1610*/  FMUL R14, R14, R15 ;  /* 0x0000000f0e0e7220 */ /* 0x010fe20000400000 */
[----:B--2---:R-:W-:Y:S02]  /*1620*/  FMUL.D2 R15, R16, R7 ;  /* 0x00000007100f7220 */ /* 0x004fe40000300000 */
[----:B------:R-:W0:Y:S02]  /*1630*/  LDC.64 R6, c[0x0][0x3a8] ;  /* 0x0000ea00ff067b82 */ /* 0x000e240000000a00 */
[----:B------:R-:W-:-:S05]  /*1640*/  FFMA R17, R14, 0.5, R15 ;  /* 0x3f0000000e117823 */ /* 0x000fca000000000f */
[----:B------:R2:W-:Y:S04]  /*1650*/  STG.E desc[UR4][R12.64], R17 ;  /* 0x000000110c007986 */ /* 0x0005e8000c101904 */
[----:B------:R-:W3:Y:S04]  /*1660*/  LDG.E R18, desc[UR4][R10.64] ;  /* 0x000000040a127981 */ /* 0x000ee8000c1e1900 */
[----:B------:R-:W4:Y:S01]  /*1670*/  LDG.E R2, desc[UR4][R2.64] ;  /* 0x0000000402027981 */ /* 0x000f22000c1e1900 */
[----:B0-----:R-:W-:-:S06]  /*1680*/  IMAD.WIDE R14, R0, 0x4, R6 ;  /* 0x00000004000e7825 */ /* 0x001fcc00078e0206 */
[----:B------:R-:W5:Y:S01]  /*1690*/  LDG.E R14, desc[UR4][R14.64] ;  /* 0x000000040e0e7981 */ /* 0x000f62000c1e1900 */
[----:B------:R-:W1:Y:S01]  /*16a0*/  F2F.F32.F64 R8, R8 ;  /* 0x0000000800087310 */ /* 0x000e620000301000 */
[----:B------:R-:W-:-:S06]  /*16b0*/  DSETP.GTU.AND P0, PT, R4, RZ, PT ;  /* 0x000000ff0400722a */ /* 0x000fcc0003f0c000 */
[----:B--2---:R-:W-:Y:S01]  /*16c0*/  FSEL R13, RZ, 1, P0 ;  /* 0x3f800000ff0d7808 */ /* 0x004fe20000000000 */
[----:B-1----:R-:W-:Y:S02]  /*16d0*/  FMUL R16, R8, UR6 ;  /* 0x0000000608107c20 */ /* 0x002fe40008400000 */
[----:B------:R-:W0:Y:S02]  /*16e0*/  LDC.64 R8, c[0x0][0x388] ;  /* 0x0000e200ff087b82 */ /* 0x000e240000000a00 */
[----:B------:R-:W-:Y:S01]  /*16f0*/  F2F.F64.F32 R6, R16 ;  /* 0x0000001000067310 */ /* 0x000fe20000201800 */
[----:B---3--:R-:W-:-:S07]  /*1700*/  FMUL R18, R25, R18 ;  /* 0x0000001219127220 */ /* 0x008fce0000400000 */
[----:B------:R-:W1:Y:S01]  /*1710*/  F2F.F64.F32 R10, R18 ;  /* 0x00000012000a7310 */ /* 0x000e620000201800 */
[----:B----4-:R-:W-:-:S07]  /*1720*/  FMUL R13, R2, R13 ;  /* 0x0000000d020d7220 */ /* 0x010fce0000400000 */
[----:B------:R-:W2:Y:S01]  /*1730*/  F2F.F64.F32 R2, R13 ;  /* 0x0000000d00027310 */ /* 0x000ea20000201800 */
[----:B-1----:R-:W-:-:S07]  /*1740*/  DFMA R6, -R22, R10, R6 ;  /* 0x0000000a1606722b */ /* 0x002fce0000000106 */
[----:B-----5:R-:W1:Y:S01]  /*1750*/  F2F.F64.F32 R10, R14 ;  /* 0x0000000e000a7310 */ /* 0x020e620000201800 */
[----:B--2---:R-:W-:-:S08]  /*1760*/  DFMA R2, -R4, R2, R6 ;  /* 0x000000020402722b */ /* 0x004fd00000000106 */
[----:B-1----:R-:W-:-:S10]  /*1770*/  DADD R2, R2, R10 ;  /* 0x0000000002027229 */ /* 0x002fd4000000000a */
[----:B------:R-:W1:Y:S01]  /*1780*/  F2F.F32.F64 R3, R2 ;  /* 0x0000000200037310 */ /* 0x000e620000301000 */
[----:B0-----:R-:W-:-:S05]  /*1790*/  IMAD.WIDE R4, R0, 0x4, R8 ;  /* 0x0000000400047825 */ /* 0x001fca00078e0208 */
[----:B-1----:R-:W-:Y:S01]  /*17a0*/  STG.E desc[UR4][R4.64], R3 ;  /* 0x0000000304007986 */ /* 0x002fe2000c101904 */
[----:B------:R-:W-:Y:S05]  /*17b0*/  EXIT ;  /* 0x000000000000794d */ /* 0x000fea0003800000 */
        .weak           $__internal_13_$__cuda_sm20_div_rn_f64_full
        .type           $__internal_13_$__cuda_sm20_div_rn_f64_full,@function
        .size           $__internal_13_$__cuda_sm20_div_rn_f64_full,($_Z7rhoa_amPfS_S_S_S_S_fffii$__internal_trig_reduction_slowpathd - $__internal_13_$__cuda_sm20_div_rn_f64_full)
$__internal_13_$__cuda_sm20_div_rn_f64_full:
[C---:B------:R-:W-:Y:S01]  /*17c0*/  FSETP.GEU.AND P0, PT, |R11|.reuse, 1.469367938527859385e-39, PT ;  /* 0x001000000b00780b */ /* 0x040fe20003f0e200 */
[----:B------:R-:W-:Y:S01]  /*17d0*/  IMAD.MOV.U32 R14, RZ, RZ, 0x1 ;  /* 0x00000001ff0e7424 */ /* 0x000fe200078e00ff */
[----:B------:R-:W-:Y:S01]  /*17e0*/  LOP3.LUT R12, R11, 0x800fffff, RZ, 0xc0, !PT ;  /* 0x800fffff0b0c7812 */ /* 0x000fe200078ec0ff */
[----:B------:R-:W-:Y:S01]  /*17f0*/  IMAD.MOV.U32 R24, RZ, RZ, 0x1ca00000 ;  /* 0x1ca00000ff187424 */ /* 0x000fe200078e00ff */
[C---:B------:R-:W-:Y:S01]  /*1800*/  FSETP.GEU.AND P2, PT, |R9|.reuse, 1.469367938527859385e-39, PT ;  /* 0x001000000900780b */ /* 0x040fe20003f4e200 */
[----:B------:R-:W-:Y:S01]  /*1810*/  BSSY.RECONVERGENT B1, `(.L_x_491) ;  /* 0x0000052000017945 */ /* 0x000fe20003800200 */
[----:B------:R-:W-:Y:S01]  /*1820*/  LOP3.LUT R13, R12, 0x3ff00000, RZ, 0xfc, !PT ;  /* 0x3ff000000c0d7812 */ /* 0x000fe200078efcff */
[----:B------:R-:W-:Y:S01]  /*1830*/  IMAD.MOV.U32 R12, RZ, RZ, R10 ;  /* 0x000000ffff0c7224 */ /* 0x000fe200078e000a */
[----:B------:R-:W-:Y:S02]  /*1840*/  LOP3.LUT R3, R9, 0x7ff00000, RZ, 0xc0, !PT ;  /* 0x7ff0000009037812 */ /* 0x000fe400078ec0ff */
[----:B------:R-:W-:-:S03]  /*1850*/  LOP3.LUT R28, R11, 0x7ff00000, RZ, 0xc0, !PT ;  /* 0x7ff000000b1c7812 */ /* 0x000fc600078ec0ff */
[----:B------:R-:W-:Y:S01]  /*1860*/  @!P0 DMUL R12, R10, 8.98846567431157953865e+307 ;  /* 0x7fe000000a0c8828 */ /* 0x000fe20000000000 */
[----:B------:R-:W-:-:S03]  /*1870*/  ISETP.GE.U32.AND P1, PT, R3, R28, PT ;  /* 0x0000001c0300720c */ /* 0x000fc60003f26070 */
[----:B------:R-:W-:Y:S02]  /*1880*/  @!P2 LOP3.LUT R16, R11, 0x7ff00000, RZ, 0xc0, !PT ;  /* 0x7ff000000b10a812 */ /* 0x000fe400078ec0ff */
[----:B------:R-:W0:Y:S02]  /*1890*/  MUFU.RCP64H R15, R13 ;  /* 0x0000000d000f7308 */ /* 0x000e240000001800 */
[----:B------:R-:W-:Y:S02]  /*18a0*/  @!P2 ISETP.GE.U32.AND P3, PT, R3, R16, PT ;  /* 0x000000100300a20c */ /* 0x000fe40003f66070 */
[----:B------:R-:W-:Y:S02]  /*18b0*/  @!P0 LOP3.LUT R28, R13, 0x7ff00000, RZ, 0xc0, !PT ;  /* 0x7ff000000d1c8812 */ /* 0x000fe400078ec0ff */
[----:B------:R-:W-:-:S04]  /*18c0*/  @!P2 SEL R17, R24, 0x63400000, !P3 ;  /* 0x634000001811a807 */ /* 0x000fc80005800000 */
[----:B------:R-:W-:-:S04]  /*18d0*/  @!P2 LOP3.LUT R20, R17, 0x80000000, R9, 0xf8, !PT ;  /* 0x800000001114a812 */ /* 0x000fc800078ef809 */
[----:B------:R-:W-:Y:S01]  /*18e0*/  @!P2 LOP3.LUT R21, R20, 0x100000, RZ, 0xfc, !PT ;  /* 0x001000001415a812 */ /* 0x000fe200078efcff */
[----:B------:R-:W-:Y:S01]  /*18f0*/  @!P2 IMAD.MOV.U32 R20, RZ, RZ, RZ ;  /* 0x000000ffff14a224 */ /* 0x000fe200078e00ff */
[----:B0-----:R-:W-:-:S08]  /*1900*/  DFMA R18, R14, -R12, 1 ;  /* 0x3ff000000e12742b */ /* 0x001fd0000000080c */
[----:B------:R-:W-:-:S08]  /*1910*/  DFMA R18, R18, R18, R18 ;  /* 0x000000121212722b */ /* 0x000fd00000000012 */
[----:B------:R-:W-:Y:S01]  /*1920*/  DFMA R18, R14, R18, R14 ;  /* 0x000000120e12722b */ /* 0x000fe2000000000e */
[----:B------:R-:W-:Y:S01]  /*1930*/  SEL R15, R24, 0x63400000, !P1 ;  /* 0x63400000180f7807 */ /* 0x000fe20004800000 */
[----:B------:R-:W-:-:S03]  /*1940*/  IMAD.MOV.U32 R14, RZ, RZ, R8 ;  /* 0x000000ffff0e7224 */ /* 0x000fc600078e0008 */
[----:B------:R-:W-:-:S03]  /*1950*/  LOP3.LUT R15, R15, 0x800fffff, R9, 0xf8, !PT ;  /* 0x800fffff0f0f7812 */ /* 0x000fc600078ef809 */
[----:B------:R-:W-:-:S03]  /*1960*/  DFMA R16, R18, -R12, 1 ;  /* 0x3ff000001210742b */ /* 0x000fc6000000080c */
[----:B------:R-:W-:-:S05]  /*1970*/  @!P2 DFMA R14, R14, 2, -R20 ;  /* 0x400000000e0ea82b */ /* 0x000fca0000000814 */
[----:B------:R-:W-:-:S08]  /*1980*/  DFMA R16, R18, R16, R18 ;  /* 0x000000101210722b */ /* 0x000fd00000000012 */
[----:B------:R-:W-:-:S08]  /*1990*/  DMUL R18, R16, R14 ;  /* 0x0000000e10127228 */ /* 0x000fd00000000000 */
[----:B------:R-:W-:-:S08]  /*19a0*/  DFMA R20, R18, -R12, R14 ;  /* 0x8000000c1214722b */ /* 0x000fd0000000000e */
[----:B------:R-:W-:Y:S01]  /*19b0*/  DFMA R20, R16, R20, R18 ;  /* 0x000000141014722b */ /* 0x000fe20000000012 */
[----:B------:R-:W-:Y:S01]  /*19c0*/  IMAD.MOV.U32 R18, RZ, RZ, R3 ;  /* 0x000000ffff127224 */ /* 0x000fe200078e0003 */
[----:B------:R-:W-:Y:S01]  /*19d0*/  @!P2 LOP3.LUT R18, R15, 0x7ff00000, RZ, 0xc0, !PT ;  /* 0x7ff000000f12a812 */ /* 0x000fe200078ec0ff */
[----:B------:R-:W-:-:S04]  /*19e0*/  VIADD R17, R28, 0xffffffff ;  /* 0xffffffff1c117836 */ /* 0x000fc80000000000 */
[----:B------:R-:W-:-:S05]  /*19f0*/  VIADD R16, R18, 0xffffffff ;  /* 0xffffffff12107836 */ /* 0x000fca0000000000 */
[----:B------:R-:W-:-:S04]  /*1a00*/  ISETP.GT.U32.AND P0, PT, R16, 0x7feffffe, PT ;  /* 0x7feffffe1000780c */ /* 0x000fc80003f04070 */
[----:B------:R-:W-:-:S13]  /*1a10*/  ISETP.GT.U32.OR P0, PT, R17, 0x7feffffe, P0 ;  /* 0x7feffffe1100780c */ /* 0x000fda0000704470 */
[----:B------:R-:W-:Y:S05]  /*1a20*/  @P0 BRA `(.L_x_492) ;  /* 0x00000000006c0947 */ /* 0x000fea0003800000 */
[----:B------:R-:W-:-:S04]  /*1a30*/  LOP3.LUT R16, R11, 0x7ff00000, RZ, 0xc0, !PT ;  /* 0x7ff000000b107812 */ /* 0x000fc800078ec0ff */
[CC--:B------:R-:W-:Y:S02]  /*1a40*/  VIADDMNMX R8, R3.reuse, -R16.reuse, 0xb9600000, !PT ;  /* 0xb960000003087446 */ /* 0x0c0fe40007800910 */
[----:B------:R-:W-:Y:S02]  /*1a50*/  ISETP.GE.U32.AND P0, PT, R3, R16, PT ;  /* 0x000000100300720c */ /* 0x000fe40003f06070 */
[----:B------:R-:W-:Y:S01]  /*1a60*/  VIMNMX R3, PT, PT, R8, 0x46a00000, PT ;  /* 0x46a0000008037848 */ /* 0x000fe20003fe0100 */
[----:B------:R-:W-:Y:S01]  /*1a70*/  IMAD.MOV.U32 R8, RZ, RZ, RZ ;  /* 0x000000ffff087224 */ /* 0x000fe200078e00ff */
[----:B------:R-:W-:-:S05]  /*1a80*/  SEL R24, R24, 0x63400000, !P0 ;  /* 0x6340000018187807 */ /* 0x000fca0004000000 */
[----:B------:R-:W-:-:S04]  /*1a90*/  IMAD.IADD R3, R3, 0x1, -R24 ;  /* 0x0000000103037824 */ /* 0x000fc800078e0a18 */
        /* <DEDUP_REMOVED lines=12> */
[----:B------:R-:W-:Y:S01]  /*1b60*/  IMAD.MOV.U32 R10, RZ, RZ, RZ ;  /* 0x000000ffff0a7224 */ /* 0x000fe200078e00ff */
[----:B------:R-:W-:-:S05]  /*1b70*/  IADD3 R3, PT, PT, -R3, -0x43300000, RZ ;  /* 0xbcd0000003037810 */ /* 0x000fca0007ffe1ff */
[----:B------:R-:W-:-:S03]  /*1b80*/  DFMA R10, R16, -R10, R20 ;  /* 0x8000000a100a722b */ /* 0x000fc60000000014 */
[----:B------:R-:W-:-:S07]  /*1b90*/  LOP3.LUT R15, R9, R15, RZ, 0x3c, !PT ;  /* 0x0000000f090f7212 */ /* 0x000fce00078e3cff */
[----:B------:R-:W-:-:S04]  /*1ba0*/  FSETP.NEU.AND P0, PT, |R11|, R3, PT ;  /* 0x000000030b00720b */ /* 0x000fc80003f0d200 */
[----:B------:R-:W-:Y:S02]  /*1bb0*/  FSEL R16, R8, R16, !P0 ;  /* 0x0000001008107208 */ /* 0x000fe40004000000 */
[----:B------:R-:W-:Y:S01]  /*1bc0*/  FSEL R17, R15, R17, !P0 ;  /* 0x000000110f117208 */ /* 0x000fe20004000000 */
[----:B------:R-:W-:Y:S06]  /*1bd0*/  BRA `(.L_x_493) ;  /* 0x0000000000547947 */ /* 0x000fec0003800000 */
.L_x_492:
        /* <DEDUP_REMOVED lines=16> */
.L_x_495:
[----:B------:R-:W-:Y:S01]  /*1ce0*/  LOP3.LUT R17, R11, 0x80000, RZ, 0xfc, !PT ;  /* 0x000800000b117812 */ /* 0x000fe200078efcff */
[----:B------:R-:W-:Y:S01]  /*1cf0*/  IMAD.MOV.U32 R16, RZ, RZ, R10 ;  /* 0x000000ffff107224 */ /* 0x000fe200078e000a */
[----:B------:R-:W-:Y:S06]  /*1d00*/  BRA `(.L_x_493) ;  /* 0x0000000000087947 */ /* 0x000fec0003800000 */
.L_x_494:
[----:B------:R-:W-:Y:S01]  /*1d10*/  LOP3.LUT R17, R9, 0x80000, RZ, 0xfc, !PT ;  /* 0x0008000009117812 */ /* 0x000fe200078efcff */
[----:B------:R-:W-:-:S07]  /*1d20*/  IMAD.MOV.U32 R16, RZ, RZ, R8 ;  /* 0x000000ffff107224 */ /* 0x000fce00078e0008 */
.L_x_493:
[----:B------:R-:W-:Y:S05]  /*1d30*/  BSYNC.RECONVERGENT B1 ;  /* 0x0000000000017941 */ /* 0x000fea0003800200 */
.L_x_491:
[----:B------:R-:W-:Y:S02]  /*1d40*/  IMAD.MOV.U32 R3, RZ, RZ, 0x0 ;  /* 0x00000000ff037424 */ /* 0x000fe400078e00ff */
[----:B------:R-:W-:Y:S02]  /*1d50*/  IMAD.MOV.U32 R8, RZ, RZ, R16 ;  /* 0x000000ffff087224 */ /* 0x000fe400078e0010 */
[----:B------:R-:W-:Y:S01]  /*1d60*/  IMAD.MOV.U32 R9, RZ, RZ, R17 ;  /* 0x000000ffff097224 */ /* 0x000fe200078e0011 */
[----:B------:R-:W-:Y:S06]  /*1d70*/  RET.REL.NODEC R2 `(_Z7rhoa_amPfS_S_S_S_S_fffii) ;  /* 0xffffffe002a07950 */ /* 0x000fec0003c3ffff */
        .type           $_Z7rhoa_amPfS_S_S_S_S_fffii$__internal_trig_reduction_slowpathd,@function
        .size           $_Z7rhoa_amPfS_S_S_S_S_fffii$__internal_trig_reduction_slowpathd,(.L_x_822 - $_Z7rhoa_amPfS_S_S_S_S_fffii$__internal_trig_reduction_slowpathd)
$_Z7rhoa_amPfS_S_S_S_S_fffii$__internal_trig_reduction_slowpathd:
[----:B------:R-:W-:Y:S01]  /*1d80*/  SHF.R.U32.HI R10, RZ, 0x14, R9 ;  /* 0x00000014ff0a7819 */ /* 0x000fe20000011609 */
[----:B------:R-:W-:-:S03]  /*1d90*/  IMAD.MOV.U32 R11, RZ, RZ, RZ ;  /* 0x000000ffff0b7224 */ /* 0x000fc600078e00ff */
[----:B------:R-:W-:-:S04]  /*1da0*/  LOP3.LUT R12, R10, 0x7ff, RZ, 0xc0, !PT ;  /* 0x000007ff0a0c7812 */ /* 0x000fc800078ec0ff */
[----:B------:R-:W-:-:S13]  /*1db0*/  ISETP.NE.AND P0, PT, R12, 0x7ff, PT ;  /* 0x000007ff0c00780c */ /* 0x000fda0003f05270 */
[----:B------:R-:W-:Y:S05]  /*1dc0*/  @!P0 BRA `(.L_x_496) ;  /* 0x0000000800448947 */ /* 0x000fea0003800000 */
[----:B------:R-:W-:Y:S01]  /*1dd0*/  VIADD R12, R12, 0xfffffc00 ;  /* 0xfffffc000c0c7836 */ /* 0x000fe20000000000 */
[----:B------:R-:W-:Y:S01]  /*1de0*/  BSSY.RECONVERGENT B2, `(.L_x_497) ;  /* 0x000002e000027945 */ /* 0x000fe20003800200 */
[----:B------:R-:W-:-:S03]  /*1df0*/  CS2R R16, SRZ ;  /* 0x0000000000107805 */ /* 0x000fc6000001ff00 */
[----:B------:R-:W-:Y:S02]  /*1e00*/  SHF.R.U32.HI R11, RZ, 0x6, R12 ;  /* 0x00000006ff0b7819 */ /* 0x000fe4000001160c */
[----:B------:R-:W-:Y:S02]  /*1e10*/  ISETP.GE.U32.AND P0, PT, R12, 0x80, PT ;  /* 0x000000800c00780c */ /* 0x000fe40003f06070 */
[C---:B------:R-:W-:Y:S02]  /*1e20*/  IADD3 R18, PT, PT, -R11.reuse, 0x13, RZ ;  /* 0x000000130b127810 */ /* 0x040fe40007ffe1ff */
[----:B------:R-:W-:Y:S02]  /*1e30*/  IADD3 R23, PT, PT, -R11, 0xf, RZ ;  /* 0x0000000f0b177810 */ /* 0x000fe40007ffe1ff */
[----:B------:R-:W-:-:S04]  /*1e40*/  SEL R18, R18, 0x12, P0 ;  /* 0x0000001212127807 */ /* 0x000fc80000000000 */
[----:B------:R-:W-:-:S13]  /*1e50*/  ISETP.GE.AND P0, PT, R23, R18, PT ;  /* 0x000000121700720c */ /* 0x000fda0003f06270 */
[----:B------:R-:W-:Y:S05]  /*1e60*/  @P0 BRA `(.L_x_498) ;  /* 0x0000000000940947 */ /* 0x000fea0003800000 */
[----:B------:R-:W0:Y:S01]  /*1e70*/  LDC.64 R12, c[0x0][0x358] ;  /* 0x0000d600ff0c7b82 */ /* 0x000e220000000a00 */
[C---:B------:R-:W-:Y:S01]  /*1e80*/  SHF.L.U64.HI R19, R21.reuse, 0xb, R9 ;  /* 0x0000000b15137819 */ /* 0x040fe20000010209 */
[----:B------:R-:W-:Y:S01]  /*1e90*/  BSSY.RECONVERGENT B3, `(.L_x_499) ;  /* 0x0000021000037945 */ /* 0x000fe20003800200 */
[----:B------:R-:W-:Y:S01]  /*1ea0*/  IMAD.SHL.U32 R21, R21, 0x800, RZ ;  /* 0x0000080015157824 */ /* 0x000fe200078e00ff */
[----:B------:R-:W-:Y:S01]  /*1eb0*/  IADD3 R22, PT, PT, RZ, -R11, -R18 ;  /* 0x8000000bff167210 */ /* 0x000fe20007ffe812 */
[----:B------:R-:W-:Y:S01]  /*1ec0*/  IMAD.MOV.U32 R20, RZ, RZ, RZ ;  /* 0x000000ffff147224 */ /* 0x000fe200078e00ff */
[----:B------:R-:W-:Y:S02]  /*1ed0*/  CS2R R16, SRZ ;  /* 0x0000000000107805 */ /* 0x000fe4000001ff00 */
[----:B------:R-:W-:-:S07]  /*1ee0*/  LOP3.LUT R19, R19, 0x80000000, RZ, 0xfc, !PT ;  /* 0x8000000013137812 */ /* 0x000fce00078efcff */
.L_x_500:
[----:B------:R-:W1:Y:S01]  /*1ef0*/  LDC.64 R14, c[0x4][0x1a8] ;  /* 0x01006a00ff0e7b82 */ /* 0x000e620000000a00 */
[----:B0-----:R-:W-:Y:S02]  /*1f00*/  R2UR UR6, R12 ;  /* 0x000000000c0672ca */ /* 0x001fe400000e0000 */
[----:B------:R-:W-:Y:S01]  /*1f10*/  R2UR UR7, R13 ;  /* 0x000000000d0772ca */ /* 0x000fe200000e0000 */
[----:B-1----:R-:W-:-:S12]  /*1f20*/  IMAD.WIDE R28, R23, 0x8, R14 ;  /* 0x00000008171c7825 */ /* 0x002fd800078e020e */
[----:B------:R-:W2:Y:S01]  /*1f30*/  LDG.E.64.CONSTANT R14, desc[UR6][R28.64] ;  /* 0x000000061c0e7981 */ /* 0x000ea2000c1e9b00 */
[----:B------:R-:W-:Y:S02]  /*1f40*/  VIADD R22, R22, 0x1 ;  /* 0x0000000116167836 */ /* 0x000fe40000000000 */
[----:B------:R-:W-:Y:S02]  /*1f50*/  VIADD R23, R23, 0x1 ;  /* 0x0000000117177836 */ /* 0x000fe40000000000 */
[----:B--2---:R-:W-:-:S04]  /*1f60*/  IMAD.WIDE.U32 R16, P2, R14, R21, R16 ;  /* 0x000000150e107225 */ /* 0x004fc80007840010 */
[C---:B------:R-:W-:Y:S02]  /*1f70*/  IMAD R25, R14.reuse, R19, RZ ;  /* 0x000000130e197224 */ /* 0x040fe400078e02ff */
[----:B------:R-:W-:Y:S02]  /*1f80*/  IMAD R24, R15, R21, RZ ;  /* 0x000000150f187224 */ /* 0x000fe400078e02ff */
[----:B------:R-:W-:Y:S01]  /*1f90*/  IMAD.HI.U32 R14, R14, R19, RZ ;  /* 0x000000130e0e7227 */ /* 0x000fe200078e00ff */
[----:B------:R-:W-:-:S03]  /*1fa0*/  IADD3 R25, P0, PT, R25, R17, RZ ;  /* 0x0000001119197210 */ /* 0x000fc60007f1e0ff */
[----:B------:R-:W-:Y:S01]  /*1fb0*/  IMAD.X R29, RZ, RZ, R14, P2 ;  /* 0x000000ffff1d7224 */ /* 0x000fe200010e060e */
[----:B------:R-:W-:Y:S01]  /*1fc0*/  IADD3 R25, P1, PT, R24, R25, RZ ;  /* 0x0000001918197210 */ /* 0x000fe20007f3e0ff */
[----:B------:R-:W-:Y:S02]  /*1fd0*/  IMAD.MOV.U32 R24, RZ, RZ, R16 ;  /* 0x000000ffff187224 */ /* 0x000fe400078e0010 */
[----:B------:R-:W-:-:S04]  /*1fe0*/  IMAD.HI.U32 R16, R15, R21, RZ ;  /* 0x000000150f107227 */ /* 0x000fc800078e00ff */
[----:B------:R-:W-:Y:S01]  /*1ff0*/  IMAD.HI.U32 R14, R15, R19, RZ ;  /* 0x000000130f0e7227 */ /* 0x000fe200078e00ff */
[----:B------:R-:W-:-:S03]  /*2000*/  IADD3.X R16, P0, PT, R16, R29, RZ, P0, !PT ;  /* 0x0000001d10107210 */ /* 0x000fc6000071e4ff */
[----:B------:R-:W-:Y:S02]  /*2010*/  IMAD R15, R15, R19, RZ ;  /* 0x000000130f0f7224 */ /* 0x000fe400078e02ff */
[----:B------:R-:W-:Y:S01]  /*2020*/  IMAD.X R14, RZ, RZ, R14, P0 ;  /* 0x000000ffff0e7224 */ /* 0x000fe200000e060e */
[----:B------:R-:W-:Y:S01]  /*2030*/  ISETP.NE.AND P0, PT, R22, -0xf, PT ;  /* 0xfffffff11600780c */ /* 0x000fe20003f05270 */
[C---:B------:R-:W-:Y:S01]  /*2040*/  IMAD R17, R20.reuse, 0x8, R1 ;  /* 0x0000000814117824 */ /* 0x040fe200078e0201 */
[----:B------:R-:W-:Y:S01]  /*2050*/  IADD3.X R16, P1, PT, R15, R16, RZ, P1, !PT ;  /* 0x000000100f107210 */ /* 0x000fe20000f3e4ff */
[----:B------:R-:W-:-:S03]  /*2060*/  VIADD R20, R20, 0x1 ;  /* 0x0000000114147836 */ /* 0x000fc60000000000 */
[----:B------:R0:W-:Y:S02]  /*2070*/  STL.64 [R17], R24 ;  /* 0x0000001811007387 */ /* 0x0001e40000100a00 */
[----:B0-----:R-:W-:-:S05]  /*2080*/  IMAD.X R17, RZ, RZ, R14, P1 ;  /* 0x000000ffff117224 */ /* 0x001fca00008e060e */
[----:B------:R-:W-:Y:S05]  /*2090*/  @P0 BRA `(.L_x_500) ;  /* 0xfffffffc00940947 */ /* 0x000fea000383ffff */
[----:B------:R-:W-:Y:S05]  /*20a0*/  BSYNC.RECONVERGENT B3 ;  /* 0x0000000000037941 */ /* 0x000fea0003800200 */
.L_x_499:
[----:B------:R-:W-:-:S07]  /*20b0*/  IMAD.MOV.U32 R23, RZ, RZ, R18 ;  /* 0x000000ffff177224 */ /* 0x000fce00078e0012 */
.L_x_498:
[----:B------:R-:W-:Y:S05]  /*20c0*/  BSYNC.RECONVERGENT B2 ;  /* 0x0000000000027941 */ /* 0x000fea0003800200 */
.L_x_497:
[----:B------:R-:W-:Y:S01]  /*20d0*/  LOP3.LUT P0, R21, R10, 0x3f, RZ, 0xc0, !PT ;  /* 0x0000003f0a157812 */ /* 0x000fe2000780c0ff */
[----:B------:R-:W-:-:S04]  /*20e0*/  IMAD.IADD R10, R11, 0x1, R23 ;  /* 0x000000010b0a7824 */ /* 0x000fc800078e0217 */
[----:B------:R-:W-:-:S05]  /*20f0*/  IMAD.U32 R25, R10, 0x8, R1 ;  /* 0x000000080a197824 */ /* 0x000fca00078e0001 */
[----:B------:R0:W-:Y:S04]  /*2100*/  STL.64 [R25+-0x78], R16 ;  /* 0xffff881019007387 */ /* 0x0001e80000100a00 */
[----:B------:R-:W2:Y:S04]  /*2110*/  @P0 LDL.64 R14, [R1+0x8] ;  /* 0x00000800010e0983 */ /* 0x000ea80000100a00 */
[----:B------:R-:W3:Y:S04]  /*2120*/  LDL.64 R12, [R1+0x10] ;  /* 0x00001000010c7983 */ /* 0x000ee80000100a00 */
[----:B------:R-:W4:Y:S01]  /*2130*/  LDL.64 R10, [R1+0x18] ;  /* 0x00001800010a7983 */ /* 0x000f220000100a00 */
[----:B------:R-:W-:Y:S01]  /*2140*/  BSSY.RECONVERGENT B2, `(.L_x_501) ;  /* 0x0000035000027945 */ /* 0x000fe20003800200 */
[----:B--2---:R-:W-:-:S02]  /*2150*/  @P0 SHF.R.U64 R18, R14, 0x1, R15 ;  /* 0x000000010e120819 */ /* 0x004fc4000000120f */
[----:B------:R-:W-:Y:S02]  /*2160*/  @P0 SHF.R.U32.HI R20, RZ, 0x1, R15 ;  /* 0x00000001ff140819 */ /* 0x000fe4000001160f */
[----:B------:R-:W-:Y:S02]  /*2170*/  @P0 LOP3.LUT R15, R21, 0x3f, RZ, 0x3c, !PT ;  /* 0x0000003f150f0812 */ /* 0x000fe400078e3cff */
[----:B---3--:R-:W-:Y:S02]  /*2180*/  @P0 SHF.L.U32 R19, R12, R21, RZ ;  /* 0x000000150c130219 */ /* 0x008fe400000006ff */
[----:B0-----:R-:W-:Y:S02]  /*2190*/  @P0 SHF.R.U64 R16, R18, R15, R20 ;  /* 0x0000000f12100219 */ /* 0x001fe40000001214 */
[--C-:B------:R-:W-:Y:S02]  /*21a0*/  @P0 SHF.R.U32.HI R14, RZ, 0x1, R13.reuse ;  /* 0x00000001ff0e0819 */ /* 0x100fe4000001160d */
[----:B------:R-:W-:-:S02]  /*21b0*/  @P0 SHF.R.U64 R23, R12, 0x1, R13 ;  /* 0x000000010c170819 */ /* 0x000fc4000000120d */
[----:B------:R-:W-:Y:S02]  /*21c0*/  @P0 SHF.L.U64.HI R22, R12, R21, R13 ;  /* 0x000000150c160219 */ /* 0x000fe4000001020d */
[----:B------:R-:W-:Y:S02]  /*21d0*/  @P0 SHF.R.U32.HI R17, RZ, R15, R20 ;  /* 0x0000000fff110219 */ /* 0x000fe40000011614 */
[----:B------:R-:W-:Y:S02]  /*21e0*/  @P0 LOP3.LUT R12, R19, R16, RZ, 0xfc, !PT ;  /* 0x00000010130c0212 */ /* 0x000fe400078efcff */
[----:B----4-:R-:W-:Y:S02]  /*21f0*/  @P0 SHF.L.U32 R18, R10, R21, RZ ;  /* 0x000000150a120219 */ /* 0x010fe400000006ff */
[----:B------:R-:W-:Y:S02]  /*2200*/  @P0 SHF.R.U64 R23, R23, R15, R14 ;  /* 0x0000000f17170219 */ /* 0x000fe4000000120e */
[----:B------:R-:W-:-:S02]  /*2210*/  @P0 LOP3.LUT R13, R22, R17, RZ, 0xfc, !PT ;  /* 0x00000011160d0212 */ /* 0x000fc400078efcff */
[----:B------:R-:W-:Y:S01]  /*2220*/  @P0 SHF.R.U32.HI R15, RZ, R15, R14 ;  /* 0x0000000fff0f0219 */ /* 0x000fe2000001160e */
[----:B------:R-:W-:Y:S01]  /*2230*/  IMAD.SHL.U32 R14, R12, 0x4, RZ ;  /* 0x000000040c0e7824 */ /* 0x000fe200078e00ff */
[----:B------:R-:W-:Y:S02]  /*2240*/  @P0 SHF.L.U64.HI R16, R10, R21, R11 ;  /* 0x000000150a100219 */ /* 0x000fe4000001020b */
        /* <DEDUP_REMOVED lines=16> */
[----:B------:R-:W-:-:S04]  /*2350*/  ISETP.NE.U32.AND P1, PT, R17, RZ, PT ;  /* 0x000000ff1100720c */ /* 0x000fc80003f25070 */
[----:B------:R-:W-:Y:S01]  /*2360*/  SEL R13, R18, R17, !P1 ;  /* 0x00000011120d7207 */ /* 0x000fe20004800000 */
[----:B------:R-:W-:-:S05]  /*2370*/  @!P0 IMAD.MOV R14, RZ, RZ, -R14 ;  /* 0x000000ffff0e8224 */ /* 0x000fca00078e0a0e */
[----:B------:R-:W0:Y:S02]  /*2380*/  FLO.U32 R13, R13 ;  /* 0x0000000d000d7300 */ /* 0x000e2400000e0000 */
[C---:B0-----:R-:W-:Y:S02]  /*2390*/  IADD3 R19, PT, PT, -R13.reuse, 0x1f, RZ ;  /* 0x0000001f0d137810 */ /* 0x041fe40007ffe1ff */
[----:B------:R-:W-:-:S03]  /*23a0*/  IADD3 R16, PT, PT, -R13, 0x3f, RZ ;  /* 0x0000003f0d107810 */ /* 0x000fc60007ffe1ff */
[----:B------:R-:W-:Y:S01]  /*23b0*/  @P1 IMAD.MOV R16, RZ, RZ, R19 ;  /* 0x000000ffff101224 */ /* 0x000fe200078e0213 */
[----:B------:R-:W-:-:S04]  /*23c0*/  SEL R19, R12, R15, P0 ;  /* 0x0000000f0c137207 */ /* 0x000fc80000000000 */
[----:B------:R-:W-:-:S13]  /*23d0*/  ISETP.NE.AND P1, PT, R16, RZ, PT ;  /* 0x000000ff1000720c */ /* 0x000fda0003f25270 */
[----:B------:R-:W-:Y:S05]  /*23e0*/  @!P1 BRA `(.L_x_502) ;  /* 0x0000000000289947 */ /* 0x000fea0003800000 */
[----:B------:R-:W-:Y:S02]  /*23f0*/  LOP3.LUT R13, R16, 0x3f, RZ, 0xc0, !PT ;  /* 0x0000003f100d7812 */ /* 0x000fe400078ec0ff */
[--C-:B------:R-:W-:Y:S02]  /*2400*/  SHF.R.U64 R15, R14, 0x1, R19.reuse ;  /* 0x000000010e0f7819 */ /* 0x100fe40000001213 */
        /* <DEDUP_REMOVED lines=8> */
.L_x_502:
[----:B------:R-:W-:Y:S05]  /*2490*/  BSYNC.RECONVERGENT B2 ;  /* 0x0000000000027941 */ /* 0x000fea0003800200 */
.L_x_501:
[----:B------:R-:W-:Y:S01]  /*24a0*/  IMAD.WIDE.U32 R14, R18, 0x2168c235, RZ ;  /* 0x2168c235120e7825 */ /* 0x000fe200078e00ff */
[----:B------:R-:W-:-:S03]  /*24b0*/  SHF.R.U32.HI R11, RZ, 0x1e, R11 ;  /* 0x0000001eff0b7819 */ /* 0x000fc6000001160b */
[----:B------:R-:W-:Y:S01]  /*24c0*/  IMAD.MOV.U32 R12, RZ, RZ, R15 ;  /* 0x000000ffff0c7224 */ /* 0x000fe200078e000f */
[----:B------:R-:W-:Y:S01]  /*24d0*/  IADD3 RZ, P1, PT, R14, R14, RZ ;  /* 0x0000000e0eff7210 */ /* 0x000fe20007f3e0ff */
[----:B------:R-:W-:Y:S01]  /*24e0*/  IMAD.MOV.U32 R13, RZ, RZ, RZ ;  /* 0x000000ffff0d7224 */ /* 0x000fe200078e00ff */
[----:B------:R-:W-:Y:S01]  /*24f0*/  LEA.HI R11, R10, R11, RZ, 0x1 ;  /* 0x0000000b0a0b7211 */ /* 0x000fe200078f08ff */
[----:B------:R-:W-:-:S04]  /*2500*/  IMAD.HI.U32 R15, R17, -0x36f0255e, RZ ;  /* 0xc90fdaa2110f7827 */ /* 0x000fc800078e00ff */
[----:B------:R-:W-:-:S04]  /*2510*/  IMAD.WIDE.U32 R12, R18, -0x36f0255e, R12 ;  /* 0xc90fdaa2120c7825 */ /* 0x000fc800078e000c */
[----:B------:R-:W-:-:S04]  /*2520*/  IMAD.WIDE.U32 R12, P2, R17, 0x2168c235, R12 ;  /* 0x2168c235110c7825 */ /* 0x000fc8000784000c */
[----:B------:R-:W-:Y:S01]  /*2530*/  IMAD R17, R17, -0x36f0255e, RZ ;  /* 0xc90fdaa211117824 */ /* 0x000fe200078e02ff */
[----:B------:R-:W-:Y:S01]  /*2540*/  IADD3.X RZ, P1, PT, R12, R12, RZ, P1, !PT ;  /* 0x0000000c0cff7210 */ /* 0x000fe20000f3e4ff */
[----:B------:R-:W-:-:S03]  /*2550*/  IMAD.X R14, RZ, RZ, R15, P2 ;  /* 0x000000ffff0e7224 */ /* 0x000fc600010e060f */
[----:B------:R-:W-:-:S04]  /*2560*/  IADD3 R13, P2, PT, R17, R13, RZ ;  /* 0x0000000d110d7210 */ /* 0x000fc80007f5e0ff */
        /* <DEDUP_REMOVED lines=23> */
.L_x_496:
[----:B------:R-:W-:Y:S02]  /*26e0*/  IMAD.MOV.U32 R20, RZ, RZ, R11 ;  /* 0x000000ffff147224 */ /* 0x000fe400078e000b */
[----:B------:R-:W-:Y:S02]  /*26f0*/  IMAD.MOV.U32 R11, RZ, RZ, R9 ;  /* 0x000000ffff0b7224 */ /* 0x000fe400078e0009 */
[----:B------:R-:W-:Y:S02]  /*2700*/  IMAD.MOV.U32 R9, RZ, RZ, 0x0 ;  /* 0x00000000ff097424 */ /* 0x000fe400078e00ff */
[----:B------:R-:W-:Y:S02]  /*2710*/  IMAD.MOV.U32 R10, RZ, RZ, R21 ;  /* 0x000000ffff0a7224 */ /* 0x000fe400078e0015 */
[----:B------:R-:W-:Y:S05]  /*2720*/  RET.REL.NODEC R8 `(_Z7rhoa_amPfS_S_S_S_S_fffii) ;  /* 0xffffffd808347950 */ /* 0x000fea0003c3ffff */
.L_x_503:
        /* <DEDUP_REMOVED lines=13> */
.L_x_822:


//--------------------- .text._Z10rhoa_rightPfS_ffS_fii --------------------------
	.section	.text._Z10rhoa_rightPfS_ffS_fii,"ax",@progbits
	.align	128
        .global         _Z10rhoa_rightPfS_ffS_fii
        .type           _Z10rhoa_rightPfS_ffS_fii,@function
        .size           _Z10rhoa_rightPfS_ffS_fii,(.L_x_824 - _Z10rhoa_rightPfS_ffS_fii)
        .other          _Z10rhoa_rightPfS_ffS_fii,@"STO_CUDA_ENTRY STV_DEFAULT"
_Z10rhoa_rightPfS_ffS_fii:
.text._Z10rhoa_rightPfS_ffS_fii:
        /* <DEDUP_REMOVED lines=17> */
[----:B------:R-:W1:Y:S01]  /*0110*/  LDCU.64 UR4, c[0x0][0x358] ;  /* 0x00006b00ff0477ac */ /* 0x000e620008000a00 */
[----:B------:R-:W2:Y:S06]  /*0120*/  LDCU UR6, c[0x0][0x3a0] ;  /* 0x00007400ff0677ac */ /* 0x000eac0008000800 */
[----:B------:R-:W3:Y:S01]  /*0130*/  LDC.64 R2, c[0x0][0x398] ;  /* 0x0000e600ff027b82 */ /* 0x000ee20000000a00 */
[----:B0-----:R-:W-:-:S05]  /*0140*/  IMAD.WIDE R4, R18, 0x4, R4 ;  /* 0x0000000412047825 */ /* 0x001fca00078e0204 */
[----:B-1----:R0:W-:Y:S01]  /*0150*/  STG.E desc[UR4][R4.64], RZ ;  /* 0x000000ff04007986 */ /* 0x0021e2000c101904 */
[----:B---3--:R-:W-:-:S05]  /*0160*/  IMAD.WIDE R2, R7, 0x4, R2 ;  /* 0x0000000407027825 */ /* 0x008fca00078e0202 */
[----:B------:R-:W3:Y:S01]  /*0170*/  LDG.E R0, desc[UR4][R2.64] ;  /* 0x0000000402007981 */ /* 0x000ee2000c1e1900 */
[----:B--2---:R-:W1:Y:S01]  /*0180*/  F2F.F64.F32 R6, UR6 ;  /* 0x0000000600067d10 */ /* 0x004e620008201800 */
[----:B------:R-:W-:Y:S01]  /*0190*/  IMAD.MOV.U32 R10, RZ, RZ, 0x1 ;  /* 0x00000001ff0a7424 */ /* 0x000fe200078e00ff */
[----:B------:R-:W-:Y:S01]  /*01a0*/  UMOV UR6, 0x54442d18 ;  /* 0x54442d1800067882 */ /* 0x000fe20000000000 */
[----:B------:R-:W-:Y:S01]  /*01b0*/  UMOV UR7, 0x400921fb ;  /* 0x400921fb00077882 */ /* 0x000fe20000000000 */
[----:B------:R-:W-:Y:S04]  /*01c0*/  BSSY.RECONVERGENT B0, `(.L_x_504) ;  /* 0x0000014000007945 */ /* 0x000fe80003800200 */
[----:B-1----:R-:W1:Y:S02]  /*01d0*/  MUFU.RCP64H R11, R7 ;  /* 0x00000007000b7308 */ /* 0x002e640000001800 */
[----:B-1----:R-:W-:-:S08]  /*01e0*/  DFMA R8, -R6, R10, 1 ;  /* 0x3ff000000608742b */ /* 0x002fd0000000010a */
[----:B------:R-:W-:-:S08]  /*01f0*/  DFMA R12, R8, R8, R8 ;  /* 0x00000008080c722b */ /* 0x000fd00000000008 */
[----:B------:R-:W-:-:S08]  /*0200*/  DFMA R12, R10, R12, R10 ;  /* 0x0000000c0a0c722b */ /* 0x000fd0000000000a */
[----:B------:R-:W-:-:S08]  /*0210*/  DFMA R10, -R6, R12, 1 ;  /* 0x3ff00000060a742b */ /* 0x000fd0000000010c */
[----:B------:R-:W-:Y:S01]  /*0220*/  DFMA R10, R12, R10, R12 ;  /* 0x0000000a0c0a722b */ /* 0x000fe2000000000c */
[----:B---3--:R-:W1:Y:S02]  /*0230*/  F2F.F64.F32 R8, R0 ;  /* 0x0000000000087310 */ /* 0x008e640000201800 */
[----:B-1----:R-:W-:-:S08]  /*0240*/  DMUL R8, R8, UR6 ;  /* 0x0000000608087c28 */ /* 0x002fd00008000000 */
[----:B------:R-:W-:Y:S02]  /*0250*/  DMUL R2, R8, R10 ;  /* 0x0000000a08027228 */ /* 0x000fe40000000000 */
[----:B------:R-:W-:-:S06]  /*0260*/  FSETP.GEU.AND P1, PT, |R9|, 6.5827683646048100446e-37, PT ;  /* 0x036000000900780b */ /* 0x000fcc0003f2e200 */
[----:B------:R-:W-:-:S08]  /*0270*/  DFMA R12, -R6, R2, R8 ;  /* 0x00000002060c722b */ /* 0x000fd00000000108 */
[----:B------:R-:W-:-:S10]  /*0280*/  DFMA R2, R10, R12, R2 ;  /* 0x0000000c0a02722b */ /* 0x000fd40000000002 */
[----:B------:R-:W-:-:S05]  /*0290*/  FFMA R10, RZ, R7, R3 ;  /* 0x00000007ff0a7223 */ /* 0x000fca0000000003 */
[----:B------:R-:W-:-:S13]  /*02a0*/  FSETP.GT.AND P0, PT, |R10|, 1.469367938527859385e-39, PT ;  /* 0x001000000a00780b */ /* 0x000fda0003f04200 */
[----:B0-----:R-:W-:Y:S05]  /*02b0*/  @P0 BRA P1, `(.L_x_505) ;  /* 0x0000000000100947 */ /* 0x001fea0000800000 */
[----:B------:R-:W-:-:S07]  /*02c0*/  MOV R0, 0x2e0 ;  /* 0x000002e000007802 */ /* 0x000fce0000000f00 */
[----:B------:R-:W-:Y:S05]  /*02d0*/  CALL.REL.NOINC `($__internal_14_$__cuda_sm20_div_rn_f64_full) ;  /* 0x00000008002c7944 */ /* 0x000fea0003c00000 */
[----:B------:R-:W-:Y:S02]  /*02e0*/  IMAD.MOV.U32 R2, RZ, RZ, R12 ;  /* 0x000000ffff027224 */ /* 0x000fe400078e000c */
[----:B------:R-:W-:-:S07]  /*02f0*/  IMAD.MOV.U32 R3, RZ, RZ, R13 ;  /* 0x000000ffff037224 */ /* 0x000fce00078e000d */
.L_x_505:
[----:B------:R-:W-:Y:S05]  /*0300*/  BSYNC.RECONVERGENT B0 ;  /* 0x0000000000007941 */ /* 0x000fea0003800200 */
.L_x_504:
[----:B------:R-:W-:Y:S01]  /*0310*/  DSETP.NEU.AND P0, PT, |R2|, +INF , PT ;  /* 0x7ff000000200742a */ /* 0x000fe20003f0d200 */
[----:B------:R-:W-:-:S13]  /*0320*/  BSSY.RECONVERGENT B0, `(.L_x_506) ;  /* 0x000001a000007945 */ /* 0x000fda0003800200 */
[----:B------:R-:W-:Y:S01]  /*0330*/  @!P0 DMUL R6, RZ, R2 ;  /* 0x00000002ff068228 */ /* 0x000fe20000000000 */
[----:B------:R-:W-:Y:S01]  /*0340*/  @!P0 IMAD.MOV.U32 R0, RZ, RZ, RZ ;  /* 0x000000ffff008224 */ /* 0x000fe200078e00ff */
        /* <DEDUP_REMOVED lines=20> */
[----:B------:R-:W-:Y:S05]  /*0490*/  CALL.REL.NOINC `($_Z10rhoa_rightPfS_ffS_fii$__internal_trig_reduction_slowpathd) ;  /* 0x0000000c002c7944 */ /* 0x000fea0003c00000 */
[----:B------:R-:W-:Y:S02]  /*04a0*/  IMAD.MOV.U32 R6, RZ, RZ, R10 ;  /* 0x000000ffff067224 */ /* 0x000fe400078e000a */
[----:B------:R-:W-:-:S07]  /*04b0*/  IMAD.MOV.U32 R7, RZ, RZ, R11 ;  /* 0x000000ffff077224 */ /* 0x000fce00078e000b */
.L_x_507:
[----:B------:R-:W-:Y:S05]  /*04c0*/  BSYNC.RECONVERGENT B0 ;  /* 0x0000000000007941 */ /* 0x000fea0003800200 */
.L_x_506:
[----:B------:R-:W0:Y:S01]  /*04d0*/  LDCU.64 UR6, c[0x4][0x1b0] ;  /* 0x01003600ff0677ac */ /* 0x000e220008000a00 */
[----:B------:R-:W-:-:S05]  /*04e0*/  IMAD.SHL.U32 R8, R0, 0x40, RZ ;  /* 0x0000004000087824 */ /* 0x000fca00078e00ff */
[----:B------:R-:W-:-:S04]  /*04f0*/  LOP3.LUT R8, R8, 0x40, RZ, 0xc0, !PT ;  /* 0x0000004008087812 */ /* 0x000fc800078ec0ff */
[----:B0-----:R-:W-:Y:S02]  /*0500*/  IADD3 R24, P0, PT, R8, UR6, RZ ;  /* 0x0000000608187c10 */ /* 0x001fe4000ff1e0ff */
[----:B------:R-:W-:Y:S01]  /*0510*/  LOP3.LUT R16, R0, 0x1, RZ, 0xc0, !PT ;  /* 0x0000000100107812 */ /* 0x000fe200078ec0ff */
[----:B------:R-:W-:Y:S01]  /*0520*/  IMAD.MOV.U32 R26, RZ, RZ, 0x20fd8164 ;  /* 0x20fd8164ff1a7424 */ /* 0x000fe200078e00ff */
[----:B------:R-:W0:Y:S01]  /*0530*/  LDCU UR6, c[0x0][0x394] ;  /* 0x00007280ff0677ac */ /* 0x000e220008000800 */
[----:B------:R-:W-:-:S05]  /*0540*/  IMAD.X R25, RZ, RZ, UR7, P0 ;  /* 0x00000007ff197e24 */ /* 0x000fca00080e06ff */
[----:B------:R-:W2:Y:S04]  /*0550*/  LDG.E.128.CONSTANT R8, desc[UR4][R24.64] ;  /* 0x0000000418087981 */ /* 0x000ea8000c1e9d00 */
[----:B------:R-:W3:Y:S04]  /*0560*/  LDG.E.128.CONSTANT R12, desc[UR4][R24.64+0x10] ;  /* 0x00001004180c7981 */ /* 0x000ee8000c1e9d00 */
[----:B------:R-:W4:Y:S01]  /*0570*/  LDG.E.128.CONSTANT R20, desc[UR4][R24.64+0x20] ;  /* 0x0000200418147981 */ /* 0x000f22000c1e9d00 */
[----:B------:R-:W-:Y:S01]  /*0580*/  IMAD.MOV.U32 R19, RZ, RZ, 0x3da8ff83 ;  /* 0x3da8ff83ff137424 */ /* 0x000fe200078e00ff */
[----:B------:R-:W-:Y:S01]  /*0590*/  ISETP.NE.U32.AND P0, PT, R16, 0x1, PT ;  /* 0x000000011000780c */ /* 0x000fe20003f05070 */
[----:B------:R-:W-:Y:S01]  /*05a0*/  DMUL R16, R6, R6 ;  /* 0x0000000606107228 */ /* 0x000fe20000000000 */
[----:B------:R-:W-:Y:S01]  /*05b0*/  BSSY.RECONVERGENT B0, `(.L_x_508) ;  /* 0x0000030000007945 */ /* 0x000fe20003800200 */
[----:B------:R-:W-:Y:S01]  /*05c0*/  DSETP.NEU.AND P1, PT, |R2|, +INF , PT ;  /* 0x7ff000000200742a */ /* 0x000fe20003f2d200 */
        /* <DEDUP_REMOVED lines=9> */
[----:B------:R-:W-:Y:S02]  /*0660*/  DFMA R8, R16, R8, 1 ;  /* 0x3ff000001008742b */ /* 0x000fe40000000008 */
[----:B------:R-:W-:-:S08]  /*0670*/  @!P1 DMUL R16, RZ, R2 ;  /* 0x00000002ff109228 */ /* 0x000fd00000000000 */
[----:B------:R-:W-:Y:S02]  /*0680*/  FSEL R10, R8, R6, !P0 ;  /* 0x00000006080a7208 */ /* 0x000fe40004000000 */
[----:B------:R-:W-:Y:S02]  /*0690*/  FSEL R11, R9, R7, !P0 ;  /* 0x00000007090b7208 */ /* 0x000fe40004000000 */
[----:B0-----:R-:W0:Y:S01]  /*06a0*/  F2F.F64.F32 R8, UR6 ;  /* 0x0000000600087d10 */ /* 0x001e220008201800 */
[----:B------:R-:W-:Y:S01]  /*06b0*/  LOP3.LUT P0, RZ, R0, 0x2, RZ, 0xc0, !PT ;  /* 0x0000000200ff7812 */ /* 0x000fe2000780c0ff */
[----:B------:R-:W-:Y:S02]  /*06c0*/  @!P1 IMAD.MOV.U32 R0, RZ, RZ, 0x1 ;  /* 0x00000001ff009424 */ /* 0x000fe400078e00ff */
[----:B------:R-:W-:-:S10]  /*06d0*/  DADD R6, RZ, -R10 ;  /* 0x00000000ff067229 */ /* 0x000fd4000000080a */
[----:B------:R-:W-:Y:S02]  /*06e0*/  FSEL R6, R10, R6, !P0 ;  /* 0x000000060a067208 */ /* 0x000fe40004000000 */
[----:B------:R-:W-:-:S06]  /*06f0*/  FSEL R7, R11, R7, !P0 ;  /* 0x000000070b077208 */ /* 0x000fcc0004000000 */
[----:B0-----:R-:W-:Y:S01]  /*0700*/  DMUL R6, R8, R6 ;  /* 0x0000000608067228 */ /* 0x001fe20000000000 */
[----:B------:R-:W-:Y:S10]  /*0710*/  @!P1 BRA `(.L_x_509) ;  /* 0x0000000000649947 */ /* 0x000ff40003800000 */
        /* <DEDUP_REMOVED lines=23> */
.L_x_511:
[----:B------:R-:W-:Y:S05]  /*0890*/  BSYNC.RECONVERGENT B1 ;  /* 0x0000000000017941 */ /* 0x000fea0003800200 */
.L_x_510:
[----:B------:R-:W-:-:S07]  /*08a0*/  VIADD R0, R0, 0x1 ;  /* 0x0000000100007836 */ /* 0x000fce0000000000 */
.L_x_509:
[----:B------:R-:W-:Y:S05]  /*08b0*/  BSYNC.RECONVERGENT B0 ;  /* 0x0000000000007941 */ /* 0x000fea0003800200 */
.L_x_508:
[----:B------:R-:W0:Y:S01]  /*08c0*/  LDCU.64 UR6, c[0x4][0x1b0] ;  /* 0x01003600ff0677ac */ /* 0x000e220008000a00 */
[----:B------:R-:W-:-:S05]  /*08d0*/  IMAD.SHL.U32 R2, R0, 0x40, RZ ;  /* 0x0000004000027824 */ /* 0x000fca00078e00ff */
[----:B------:R-:W-:-:S04]  /*08e0*/  LOP3.LUT R2, R2, 0x40, RZ, 0xc0, !PT ;  /* 0x0000004002027812 */ /* 0x000fc800078ec0ff */
[----:B0-----:R-:W-:Y:S01]  /*08f0*/  IADD3 R24, P0, PT, R2, UR6, RZ ;  /* 0x0000000602187c10 */ /* 0x001fe2000ff1e0ff */
[----:B------:R-:W-:Y:S01]  /*0900*/  IMAD.MOV.U32 R26, RZ, RZ, 0x20fd8164 ;  /* 0x20fd8164ff1a7424 */ /* 0x000fe200078e00ff */
[----:B------:R-:W-:Y:S01]  /*0910*/  LOP3.LUT R2, R0, 0x1, RZ, 0xc0, !PT ;  /* 0x0000000100027812 */ /* 0x000fe200078ec0ff */
[----:B------:R-:W-:Y:S01]  /*0920*/  IMAD.MOV.U32 R19, RZ, RZ, 0x3da8ff83 ;  /* 0x3da8ff83ff137424 */ /* 0x000fe200078e00ff */
[----:B------:R-:W0:Y:S01]  /*0930*/  LDCU UR6, c[0x0][0x390] ;  /* 0x00007200ff0677ac */ /* 0x000e220008000800 */
[----:B------:R-:W-:-:S05]  /*0940*/  IMAD.X R25, RZ, RZ, UR7, P0 ;  /* 0x00000007ff197e24 */ /* 0x000fca00080e06ff */
[----:B------:R-:W2:Y:S04]  /*0950*/  LDG.E.128.CONSTANT R8, desc[UR4][R24.64] ;  /* 0x0000000418087981 */ /* 0x000ea8000c1e9d00 */
[----:B------:R-:W3:Y:S04]  /*0960*/  LDG.E.128.CONSTANT R12, desc[UR4][R24.64+0x10] ;  /* 0x00001004180c7981 */ /* 0x000ee8000c1e9d00 */
[----:B------:R-:W4:Y:S01]  /*0970*/  LDG.E.128.CONSTANT R20, desc[UR4][R24.64+0x20] ;  /* 0x0000200418147981 */ /* 0x000f22000c1e9d00 */
        /* <DEDUP_REMOVED lines=12> */
[----:B0-----:R-:W0:Y:S09]  /*0a40*/  F2F.F64.F32 R8, UR6 ;  /* 0x0000000600087d10 */ /* 0x001e320008201800 */
[----:B------:R-:W-:-:S02]  /*0a50*/  FSEL R10, R2, R16, !P0 ;  /* 0x00000010020a7208 */ /* 0x000fc40004000000 */
[----:B------:R-:W-:Y:S02]  /*0a60*/  FSEL R11, R3, R17, !P0 ;  /* 0x00000011030b7208 */ /* 0x000fe40004000000 */
[----:B------:R-:W-:-:S04]  /*0a70*/  LOP3.LUT P0, RZ, R0, 0x2, RZ, 0xc0, !PT ;  /* 0x0000000200ff7812 */ /* 0x000fc8000780c0ff */
[----:B------:R-:W-:-:S10]  /*0a80*/  DADD R2, RZ, -R10 ;  /* 0x00000000ff027229 */ /* 0x000fd4000000080a */
[----:B------:R-:W-:Y:S02]  /*0a90*/  FSEL R2, R10, R2, !P0 ;  /* 0x000000020a027208 */ /* 0x000fe40004000000 */
[----:B------:R-:W-:-:S06]  /*0aa0*/  FSEL R3, R11, R3, !P0 ;  /* 0x000000030b037208 */ /* 0x000fcc0004000000 */
[----:B0-----:R-:W-:-:S08]  /*0ab0*/  DFMA R6, R8, -R2, R6 ;  /* 0x800000020806722b */ /* 0x001fd00000000006 */
[----:B------:R-:W-:-:S14]  /*0ac0*/  DSETP.GT.AND P0, PT, R6, -0.5, PT ;  /* 0xbfe000000600742a */ /* 0x000fdc0003f04000 */
[----:B------:R-:W-:Y:S05]  /*0ad0*/  @!P0 EXIT ;  /* 0x000000000000894d */ /* 0x000fea0003800000 */
[----:B------:R-:W0:Y:S02]  /*0ae0*/  LDC.64 R2, c[0x0][0x388] ;  /* 0x0000e200ff027b82 */ /* 0x000e240000000a00 */
[----:B0-----:R-:W-:-:S05]  /*0af0*/  IMAD.WIDE R18, R18, 0x4, R2 ;  /* 0x0000000412127825 */ /* 0x001fca00078e0202 */
[----:B------:R-:W2:Y:S01]  /*0b00*/  LDG.E R2, desc[UR4][R18.64] ;  /* 0x0000000412027981 */ /* 0x000ea2000c1e1900 */
[----:B------:R-:W-:Y:S01]  /*0b10*/  UMOV UR6, 0xeb1c432d ;  /* 0xeb1c432d00067882 */ /* 0x000fe20000000000 */
[----:B------:R-:W-:Y:S01]  /*0b20*/  UMOV UR7, 0x3f1a36e2 ;  /* 0x3f1a36e200077882 */ /* 0x000fe20000000000 */
[----:B--2---:R-:W0:Y:S02]  /*0b30*/  F2F.F64.F32 R2, R2 ;  /* 0x0000000200027310 */ /* 0x004e240000201800 */
[----:B0-----:R-:W-:-:S14]  /*0b40*/  DSETP.GT.AND P0, PT, R2, UR6, PT ;  /* 0x0000000602007e2a */ /* 0x001fdc000bf04000 */
[----:B------:R-:W-:Y:S05]  /*0b50*/  @!P0 EXIT ;  /* 0x000000000000894d */ /* 0x000fea0003800000 */
[----:B------:R-:W-:-:S05]  /*0b60*/  IMAD.MOV.U32 R3, RZ, RZ, 0x3f800000 ;  /* 0x3f800000ff037424 */ /* 0x000fca00078e00ff */
[----:B------:R-:W-:Y:S01]  /*0b70*/  STG.E desc[UR4][R4.64], R3 ;  /* 0x0000000304007986 */ /* 0x000fe2000c101904 */
[----:B------:R-:W-:Y:S05]  /*0b80*/  EXIT ;  /* 0x000000000000794d */ /* 0x000fea0003800000 */
        .weak           $__internal_14_$__cuda_sm20_div_rn_f64_full
        .type           $__internal_14_$__cuda_sm20_div_rn_f64_full,@function
        .size           $__internal_14_$__cuda_sm20_div_rn_f64_full,($_Z10rhoa_rightPfS_ffS_fii$__internal_trig_reduction_slowpathd - $__internal_14_$__cuda_sm20_div_rn_f64_full)
$__internal_14_$__cuda_sm20_div_rn_f64_full:
[C---:B------:R-:W-:Y:S01]  /*0b90*/  FSETP.GEU.AND P0, PT, |R7|.reuse, 1.469367938527859385e-39, PT ;  /* 0x001000000700780b */ /* 0x040fe20003f0e200 */
[----:B------:R-:W-:Y:S01]  /*0ba0*/  IMAD.MOV.U32 R10, RZ, RZ, 0x1 ;  /* 0x00000001ff0a7424 */ /* 0x000fe200078e00ff */
[----:B------:R-:W-:Y:S01]  /*0bb0*/  LOP3.LUT R2, R7, 0x800fffff, RZ, 0xc0, !PT ;  /* 0x800fffff07027812 */ /* 0x000fe200078ec0ff */
[----:B------:R-:W-:Y:S01]  /*0bc0*/  BSSY.RECONVERGENT B1, `(.L_x_512) ;  /* 0x0000055000017945 */ /* 0x000fe20003800200 */
[C---:B------:R-:W-:Y:S02]  /*0bd0*/  FSETP.GEU.AND P2, PT, |R9|.reuse, 1.469367938527859385e-39, PT ;  /* 0x001000000900780b */ /* 0x040fe40003f4e200 */
[----:B------:R-:W-:Y:S01]  /*0be0*/  LOP3.LUT R3, R2, 0x3ff00000, RZ, 0xfc, !PT ;  /* 0x3ff0000002037812 */ /* 0x000fe200078efcff */
[----:B------:R-:W-:Y:S01]  /*0bf0*/  IMAD.MOV.U32 R2, RZ, RZ, R6 ;  /* 0x000000ffff027224 */ /* 0x000fe200078e0006 */
[----:B------:R-:W-:-:S05]  /*0c00*/  LOP3.LUT R12, R9, 0x7ff00000, RZ, 0xc0, !PT ;  /* 0x7ff00000090c7812 */ /* 0x000fca00078ec0ff */
[----:B------:R-:W-:-:S04]  /*0c10*/  @!P0 DMUL R2, R6, 8.98846567431157953865e+307 ;  /* 0x7fe0000006028828 */ /* 0x000fc80000000000 */
[----:B------:R-:W-:Y:S01]  /*0c20*/  @!P2 LOP3.LUT R13, R7, 0x7ff00000, RZ, 0xc0, !PT ;  /* 0x7ff00000070da812 */ /* 0x000fe200078ec0ff */
[----:B------:R-:W-:Y:S01]  /*0c30*/  @!P2 IMAD.MOV.U32 R20, RZ, RZ, RZ ;  /* 0x000000ffff14a224 */ /* 0x000fe200078e00ff */
[----:B------:R-:W0:Y:S02]  /*0c40*/  MUFU.RCP64H R11, R3 ;  /* 0x00000003000b7308 */ /* 0x000e240000001800 */
[----:B------:R-:W-:Y:S01]  /*0c50*/  @!P2 ISETP.GE.U32.AND P3, PT, R12, R13, PT ;  /* 0x0000000d0c00a20c */ /* 0x000fe20003f66070 */
[----:B------:R-:W-:-:S05]  /*0c60*/  IMAD.MOV.U32 R13, RZ, RZ, 0x1ca00000 ;  /* 0x1ca00000ff0d7424 */ /* 0x000fca00078e00ff */
[----:B------:R-:W-:-:S04]  /*0c70*/  @!P2 SEL R19, R13, 0x63400000, !P3 ;  /* 0x634000000d13a807 */ /* 0x000fc80005800000 */
[----:B------:R-:W-:-:S04]  /*0c80*/  @!P2 LOP3.LUT R19, R19, 0x80000000, R9, 0xf8, !PT ;  /* 0x800000001313a812 */ /* 0x000fc800078ef809 */
[----:B------:R-:W-:Y:S01]  /*0c90*/  @!P2 LOP3.LUT R21, R19, 0x100000, RZ, 0xfc, !PT ;  /* 0x001000001315a812 */ /* 0x000fe200078efcff */
[----:B0-----:R-:W-:-:S08]  /*0ca0*/  DFMA R14, R10, -R2, 1 ;  /* 0x3ff000000a0e742b */ /* 0x001fd00000000802 */
[----:B------:R-:W-:Y:S01]  /*0cb0*/  DFMA R16, R14, R14, R14 ;  /* 0x0000000e0e10722b */ /* 0x000fe2000000000e */
[----:B------:R-:W-:-:S04]  /*0cc0*/  LOP3.LUT R15, R7, 0x7ff00000, RZ, 0xc0, !PT ;  /* 0x7ff00000070f7812 */ /* 0x000fc800078ec0ff */
[----:B------:R-:W-:Y:S01]  /*0cd0*/  ISETP.GE.U32.AND P1, PT, R12, R15, PT ;  /* 0x0000000f0c00720c */ /* 0x000fe20003f26070 */
[----:B------:R-:W-:Y:S02]  /*0ce0*/  IMAD.MOV.U32 R19, RZ, RZ, R15 ;  /* 0x000000ffff137224 */ /* 0x000fe400078e000f */
[----:B------:R-:W-:Y:S01]  /*0cf0*/  DFMA R16, R10, R16, R10 ;  /* 0x000000100a10722b */ /* 0x000fe2000000000a */
[----:B------:R-:W-:Y:S01]  /*0d00*/  @!P0 LOP3.LUT R19, R3, 0x7ff00000, RZ, 0xc0, !PT ;  /* 0x7ff0000003138812 */ /* 0x000fe200078ec0ff */
[----:B------:R-:W-:Y:S01]  /*0d10*/  IMAD.MOV.U32 R10, RZ, RZ, R8 ;  /* 0x000000ffff0a7224 */ /* 0x000fe200078e0008 */
[----:B------:R-:W-:-:S03]  /*0d20*/  SEL R11, R13, 0x63400000, !P1 ;  /* 0x634000000d0b7807 */ /* 0x000fc60004800000 */
[----:B------:R-:W-:Y:S01]  /*0d30*/  VIADD R24, R19, 0xffffffff ;  /* 0xffffffff13187836 */ /* 0x000fe20000000000 */
[----:B------:R-:W-:Y:S01]  /*0d40*/  LOP3.LUT R11, R11, 0x800fffff, R9, 0xf8, !PT ;  /* 0x800fffff0b0b7812 */ /* 0x000fe200078ef809 */
[----:B------:R-:W-:-:S05]  /*0d50*/  DFMA R22, R16, -R2, 1 ;  /* 0x3ff000001016742b */ /* 0x000fca0000000802 */
[----:B------:R-:W-:-:S03]  /*0d60*/  @!P2 DFMA R10, R10, 2, -R20 ;  /* 0x400000000a0aa82b */ /* 0x000fc60000000814 */
[----:B------:R-:W-:Y:S01]  /*0d70*/  DFMA R16, R16, R22, R16 ;  /* 0x000000161010722b */ /* 0x000fe20000000010 */
[----:B------:R-:W-:-:S06]  /*0d80*/  IMAD.MOV.U32 R22, RZ, RZ, R12 ;  /* 0x000000ffff167224 */ /* 0x000fcc00078e000c */
[----:B------:R-:W-:Y:S01]  /*0d90*/  @!P2 LOP3.LUT R22, R11, 0x7ff00000, RZ, 0xc0, !PT ;  /* 0x7ff000000b16a812 */ /* 0x000fe200078ec0ff */
[----:B------:R-:W-:-:S04]  /*0da0*/  DMUL R20, R16, R10 ;  /* 0x0000000a10147228 */ /* 0x000fc80000000000 */
[----:B------:R-:W-:-:S04]  /*0db0*/  VIADD R23, R22, 0xffffffff ;  /* 0xffffffff16177836 */ /* 0x000fc80000000000 */
[----:B------:R-:W-:Y:S01]  /*0dc0*/  DFMA R14, R20, -R2, R10 ;  /* 0x80000002140e722b */ /* 0x000fe2000000000a */
[----:B------:R-:W-:-:S04]  /*0dd0*/  ISETP.GT.U32.AND P0, PT, R23, 0x7feffffe, PT ;  /* 0x7feffffe1700780c */ /* 0x000fc80003f04070 */
[----:B------:R-:W-:-:S03]  /*0de0*/  ISETP.GT.U32.OR P0, PT, R24, 0x7feffffe, P0 ;  /* 0x7feffffe1800780c */ /* 0x000fc60000704470 */
[----:B------:R-:W-:-:S10]  /*0df0*/  DFMA R14, R16, R14, R20 ;  /* 0x0000000e100e722b */ /* 0x000fd40000000014 */
[----:B------:R-:W-:Y:S05]  /*0e00*/  @P0 BRA `(.L_x_513) ;  /* 0x00000000006c0947 */ /* 0x000fea0003800000 */
        /* <DEDUP_REMOVED lines=27> */
.L_x_513:
        /* <DEDUP_REMOVED lines=16> */
.L_x_516:
[----:B------:R-:W-:Y:S01]  /*10c0*/  LOP3.LUT R13, R7, 0x80000, RZ, 0xfc, !PT ;  /* 0x00080000070d7812 */ /* 0x000fe200078efcff */
[----:B------:R-:W-:Y:S01]  /*10d0*/  IMAD.MOV.U32 R12, RZ, RZ, R6 ;  /* 0x000000ffff0c7224 */ /* 0x000fe200078e0006 */
[----:B------:R-:W-:Y:S06]  /*10e0*/  BRA `(.L_x_514) ;  /* 0x0000000000087947 */ /* 0x000fec0003800000 */
.L_x_515:
[----:B------:R-:W-:Y:S01]  /*10f0*/  LOP3.LUT R13, R9, 0x80000, RZ, 0xfc, !PT ;  /* 0x00080000090d7812 */ /* 0x000fe200078efcff */
[----:B------:R-:W-:-:S07]  /*1100*/  IMAD.MOV.U32 R12, RZ, RZ, R8 ;  /* 0x000000ffff0c7224 */ /* 0x000fce00078e0008 */
.L_x_514:
[----:B------:R-:W-:Y:S05]  /*1110*/  BSYNC.RECONVERGENT B1 ;  /* 0x0000000000017941 */ /* 0x000fea0003800200 */
.L_x_512:
[----:B------:R-:W-:Y:S02]  /*1120*/  IMAD.MOV.U32 R2, RZ, RZ, R0 ;  /* 0x000000ffff027224 */ /* 0x000fe400078e0000 */
[----:B------:R-:W-:-:S04]  /*1130*/  IMAD.MOV.U32 R3, RZ, RZ, 0x0 ;  /* 0x00000000ff037424 */ /* 0x000fc800078e00ff */
[----:B------:R-:W-:Y:S05]  /*1140*/  RET.REL.NODEC R2 `(_Z10rhoa_rightPfS_ffS_fii) ;  /* 0xffffffec02ac7950 */ /* 0x000fea0003c3ffff */
        .type           $_Z10rhoa_rightPfS_ffS_fii$__internal_trig_reduction_slowpathd,@function
        .size           $_Z10rhoa_rightPfS_ffS_fii$__internal_trig_reduction_slowpathd,(.L_x_824 - $_Z10rhoa_rightPfS_ffS_fii$__internal_trig_reduction_slowpathd)
$_Z10rhoa_rightPfS_ffS_fii$__internal_trig_reduction_slowpathd:
[--C-:B------:R-:W-:Y:S01]  /*1150*/  SHF.R.U32.HI R14, RZ, 0x14, R16.reuse ;  /* 0x00000014ff0e7819 */ /* 0x100fe20000011610 */
[----:B------:R-:W-:Y:S02]  /*1160*/  IMAD.MOV.U32 R11, RZ, RZ, R16 ;  /* 0x000000ffff0b7224 */ /* 0x000fe400078e0010 */
[----:B------:R-:W-:Y:S01]  /*1170*/  IMAD.MOV.U32 R8, RZ, RZ, RZ ;  /* 0x000000ffff087224 */ /* 0x000fe200078e00ff */
        /* <DEDUP_REMOVED lines=21> */
.L_x_521:
        /* <DEDUP_REMOVED lines=23> */
[----:B------:R0:W-:Y:S01]  /*1440*/  STL.64 [R25], R12 ;  /* 0x0000000c19007387 */ /* 0x0001e20000100a00 */
[----:B------:R-:W-:Y:S02]  /*1450*/  IMAD.X R11, RZ, RZ, R10, P1 ;  /* 0x000000ffff0b7224 */ /* 0x000fe400008e060a */
[----:B0-----:R-:W-:Y:S02]  /*1460*/  IMAD.MOV.U32 R12, RZ, RZ, R24 ;  /* 0x000000ffff0c7224 */ /* 0x001fe400078e0018 */
[----:B------:R-:W-:Y:S02]  /*1470*/  IMAD.MOV.U32 R13, RZ, RZ, R11 ;  /* 0x000000ffff0d7224 */ /* 0x000fe400078e000b */
[----:B------:R-:W-:Y:S05]  /*1480*/  @P0 BRA `(.L_x_521) ;  /* 0xfffffffc00900947 */ /* 0x000fea000383ffff */
[----:B------:R-:W-:Y:S05]  /*1490*/  BSYNC.RECONVERGENT B3 ;  /* 0x0000000000037941 */ /* 0x000fea0003800200 */
.L_x_520:
[----:B------:R-:W-:-:S07]  /*14a0*/  IMAD.MOV.U32 R15, RZ, RZ, R0 ;  /* 0x000000ffff0f7224 */ /* 0x000fce00078e0000 */
.L_x_519:
[----:B------:R-:W-:Y:S05]  /*14b0*/  BSYNC.RECONVERGENT B2 ;  /* 0x0000000000027941 */ /* 0x000fea0003800200 */
.L_x_518:
[----:B------:R-:W-:Y:S01]  /*14c0*/  LOP3.LUT P0, R25, R14, 0x3f, RZ, 0xc0, !PT ;  /* 0x0000003f0e197812 */ /* 0x000fe2000780c0ff */
[----:B------:R-:W-:-:S04]  /*14d0*/  IMAD.IADD R0, R19, 0x1, R15 ;  /* 0x0000000113007824 */ /* 0x000fc800078e020f */
[----:B------:R-:W-:-:S05]  /*14e0*/  IMAD.U32 R27, R0, 0x8, R1 ;  /* 0x00000008001b7824 */ /* 0x000fca00078e0001 */
[----:B------:R0:W-:Y:S04]  /*14f0*/  STL.64 [R27+-0x78], R12 ;  /* 0xffff880c1b007387 */ /* 0x0001e80000100a00 */
[----:B------:R-:W2:Y:S04]  /*1500*/  @P0 LDL.64 R22, [R1+0x8] ;  /* 0x0000080001160983 */ /* 0x000ea80000100a00 */
[----:B------:R-:W3:Y:S04]  /*1510*/  LDL.64 R10, [R1+0x10] ;  /* 0x00001000010a7983 */ /* 0x000ee80000100a00 */
[----:B------:R-:W4:Y:S01]  /*1520*/  LDL.64 R8, [R1+0x18] ;  /* 0x0000180001087983 */ /* 0x000f220000100a00 */
[----:B------:R-:W-:Y:S01]  /*1530*/  @P0 LOP3.LUT R0, R25, 0x3f, RZ, 0x3c, !PT ;  /* 0x0000003f19000812 */ /* 0x000fe200078e3cff */
[----:B------:R-:W-:Y:S01]  /*1540*/  BSSY.RECONVERGENT B2, `(.L_x_522) ;  /* 0x0000034000027945 */ /* 0x000fe20003800200 */
[----:B--2---:R-:W-:-:S02]  /*1550*/  @P0 SHF.R.U64 R15, R22, 0x1, R23 ;  /* 0x00000001160f0819 */ /* 0x004fc40000001217 */
[----:B------:R-:W-:Y:S02]  /*1560*/  @P0 SHF.R.U32.HI R17, RZ, 0x1, R23 ;  /* 0x00000001ff110819 */ /* 0x000fe40000011617 */
[CC--:B---3--:R-:W-:Y:S02]  /*1570*/  @P0 SHF.L.U32 R19, R10.reuse, R25.reuse, RZ ;  /* 0x000000190a130219 */ /* 0x0c8fe400000006ff */
[----:B0-----:R-:W-:Y:S02]  /*1580*/  @P0 SHF.R.U64 R12, R15, R0, R17 ;  /* 0x000000000f0c0219 */ /* 0x001fe40000001211 */
[--C-:B------:R-:W-:Y:S02]  /*1590*/  @P0 SHF.R.U32.HI R23, RZ, 0x1, R11.reuse ;  /* 0x00000001ff170819 */ /* 0x100fe4000001160b */
[C-C-:B------:R-:W-:Y:S02]  /*15a0*/  @P0 SHF.R.U64 R21, R10.reuse, 0x1, R11.reuse ;  /* 0x000000010a150819 */ /* 0x140fe4000000120b */
[----:B------:R-:W-:-:S02]  /*15b0*/  @P0 SHF.L.U64.HI R14, R10, R25, R11 ;  /* 0x000000190a0e0219 */ /* 0x000fc4000001020b */
[----:B------:R-:W-:Y:S02]  /*15c0*/  @P0 SHF.R.U32.HI R13, RZ, R0, R17 ;  /* 0x00000000ff0d0219 */ /* 0x000fe40000011611 */
[----:B------:R-:W-:Y:S02]  /*15d0*/  @P0 LOP3.LUT R10, R19, R12, RZ, 0xfc, !PT ;  /* 0x0000000c130a0212 */ /* 0x000fe400078efcff */
[----:B----4-:R-:W-:Y:S02]  /*15e0*/  @P0 SHF.L.U32 R15, R8, R25, RZ ;  /* 0x00000019080f0219 */ /* 0x010fe400000006ff */
[----:B------:R-:W-:Y:S01]  /*15f0*/  @P0 SHF.R.U64 R22, R21, R0, R23 ;  /* 0x0000000015160219 */ /* 0x000fe20000001217 */
[----:B------:R-:W-:Y:S01]  /*1600*/  IMAD.SHL.U32 R12, R10, 0x4, RZ ;  /* 0x000000040a0c7824 */ /* 0x000fe200078e00ff */
[----:B------:R-:W-:Y:S02]  /*1610*/  @P0 LOP3.LUT R11, R14, R13, RZ, 0xfc, !PT ;  /* 0x0000000d0e0b0212 */ /* 0x000fe400078efcff */
[----:B------:R-:W-:-:S02]  /*1620*/  @P0 SHF.L.U64.HI R25, R8, R25, R9 ;  /* 0x0000001908190219 */ /* 0x000fc40000010209 */
[----:B------:R-:W-:Y:S02]  /*1630*/  @P0 SHF.R.U32.HI R0, RZ, R0, R23 ;  /* 0x00000000ff000219 */ /* 0x000fe40000011617 */
[----:B------:R-:W-:Y:S02]  /*1640*/  @P0 LOP3.LUT R8, R15, R22, RZ, 0xfc, !PT ;  /* 0x000000160f080212 */ /* 0x000fe400078efcff */
[----:B------:R-:W-:Y:S02]  /*1650*/  SHF.L.U64.HI R13, R10, 0x2, R11 ;  /* 0x000000020a0d7819 */ /* 0x000fe4000001020b */
[----:B------:R-:W-:Y:S02]  /*1660*/  @P0 LOP3.LUT R9, R25, R0, RZ, 0xfc, !PT ;  /* 0x0000000019090212 */ /* 0x000fe400078efcff */
[----:B------:R-:W-:Y:S02]  /*1670*/  SHF.L.W.U32.HI R11, R11, 0x2, R8 ;  /* 0x000000020b0b7819 */ /* 0x000fe40000010e08 */
[----:B------:R-:W-:-:S02]  /*1680*/  IADD3 RZ, P0, PT, RZ, -R12, RZ ;  /* 0x8000000cffff7210 */ /* 0x000fc40007f1e0ff */
[----:B------:R-:W-:Y:S02]  /*1690*/  LOP3.LUT R0, RZ, R13, RZ, 0x33, !PT ;  /* 0x0000000dff007212 */ /* 0x000fe400078e33ff */
[----:B------:R-:W-:Y:S02]  /*16a0*/  SHF.L.W.U32.HI R8, R8, 0x2, R9 ;  /* 0x0000000208087819 */ /* 0x000fe40000010e09 */
[----:B------:R-:W-:Y:S02]  /*16b0*/  LOP3.LUT R10, RZ, R11, RZ, 0x33, !PT ;  /* 0x0000000bff0a7212 */ /* 0x000fe400078e33ff */
[----:B------:R-:W-:Y:S02]  /*16c0*/  IADD3.X R14, P0, PT, RZ, R0, RZ, P0, !PT ;  /* 0x00000000ff0e7210 */ /* 0x000fe4000071e4ff */
[----:B------:R-:W-:Y:S02]  /*16d0*/  LOP3.LUT R0, RZ, R8, RZ, 0x33, !PT ;  /* 0x00000008ff007212 */ /* 0x000fe400078e33ff */
[----:B------:R-:W-:-:S02]  /*16e0*/  IADD3.X R10, P1, PT, RZ, R10, RZ, P0, !PT ;  /* 0x0000000aff0a7210 */ /* 0x000fc4000073e4ff */
        /* <DEDUP_REMOVED lines=25> */
.L_x_523:
[----:B------:R-:W-:Y:S05]  /*1880*/  BSYNC.RECONVERGENT B2 ;  /* 0x0000000000027941 */ /* 0x000fea0003800200 */
.L_x_522:
[----:B------:R-:W-:-:S04]  /*1890*/  IMAD.WIDE.U32 R14, R11, 0x2168c235, RZ ;  /* 0x2168c2350b0e7825 */ /* 0x000fc800078e00ff */
[----:B------:R-:W-:Y:S01]  /*18a0*/  IMAD.MOV.U32 R12, RZ, RZ, R15 ;  /* 0x000000ffff0c7224 */ /* 0x000fe200078e000f */
[----:B------:R-:W-:Y:S01]  /*18b0*/  IADD3 RZ, P1, PT, R14, R14, RZ ;  /* 0x0000000e0eff7210 */ /* 0x000fe20007f3e0ff */
[----:B------:R-:W-:Y:S02]  /*18c0*/  IMAD.MOV.U32 R13, RZ, RZ, RZ ;  /* 0x000000ffff0d7224 */ /* 0x000fe400078e00ff */
        /* <DEDUP_REMOVED lines=20> */
[----:B------:R-:W-:-:S04]  /*1a10*/  SHF.R.U64 R11, R11, 0xa, R12 ;  /* 0x0000000a0b0b7819 */ /* 0x000fc8000000120c */
[----:B------:R-:W-:-:S04]  /*1a20*/  IADD3 R11, P2, PT, R11, 0x1, RZ ;  /* 0x000000010b0b7810 */ /* 0x000fc80007f5e0ff */
[----:B------:R-:W-:-:S04]  /*1a30*/  LEA.HI.X R12, R12, RZ, RZ, 0x16, P2 ;  /* 0x000000ff0c0c7211 */ /* 0x000fc800010fb4ff */
[--C-:B------:R-:W-:Y:S02]  /*1a40*/  SHF.R.U64 R10, R11, 0x1, R12.reuse ;  /* 0x000000010b0a7819 */ /* 0x100fe4000000120c */
[----:B------:R-:W-:Y:S01]  /*1a50*/  SHF.R.U32.HI R11, RZ, 0x1e, R9 ;  /* 0x0000001eff0b7819 */ /* 0x000fe20000011609 */
[----:B------:R-:W-:Y:S01]  /*1a60*/  IMAD.SHL.U32 R9, R13, 0x100000, RZ ;  /* 0x001000000d097824 */ /* 0x000fe200078e00ff */
[----:B------:R-:W-:Y:S02]  /*1a70*/  SHF.R.U32.HI R12, RZ, 0x1, R12 ;  /* 0x00000001ff0c7819 */ /* 0x000fe4000001160c */
[----:B------:R-:W-:Y:S02]  /*1a80*/  IADD3 R10, P2, P3, RZ, RZ, R10 ;  /* 0x000000ffff0a7210 */ /* 0x000fe40007b5e00a */
[----:B------:R-:W-:Y:S02]  /*1a90*/  LEA.HI R8, R8, R11, RZ, 0x1 ;  /* 0x0000000b08087211 */ /* 0x000fe400078f08ff */
[----:B------:R-:W-:-:S03]  /*1aa0*/  IADD3.X R9, PT, PT, R9, 0x3fe00000, R12, P2, P3 ;  /* 0x3fe0000009097810 */ /* 0x000fc600017e640c */
[----:B------:R-:W-:Y:S01]  /*1ab0*/  @P1 IMAD.MOV R8, RZ, RZ, -R8 ;  /* 0x000000ffff081224 */ /* 0x000fe200078e0a08 */
[----:B------:R-:W-:-:S07]  /*1ac0*/  LOP3.LUT R11, R9, R0, RZ, 0xfc, !PT ;  /* 0x00000000090b7212 */ /* 0x000fce00078efcff */
.L_x_517:
[----:B------:R-:W-:Y:S02]  /*1ad0*/  IMAD.MOV.U32 R21, RZ, RZ, 0x0 ;  /* 0x00000000ff157424 */ /* 0x000fe400078e00ff */
[----:B------:R-:W-:Y:S02]  /*1ae0*/  IMAD.MOV.U32 R0, RZ, RZ, R8 ;  /* 0x000000ffff007224 */ /* 0x000fe400078e0008 */
[----:B------:R-:W-:Y:S05]  /*1af0*/  RET.REL.NODEC R20 `(_Z10rhoa_rightPfS_ffS_fii) ;  /* 0xffffffe414407950 */ /* 0x000fea0003c3ffff */
.L_x_524:
        /* <DEDUP_REMOVED lines=16> */
.L_x_824:


//--------------------- .text._Z11xdir_centerPfS_S_S_S_fiii --------------------------
	.section	.text._Z11xdir_centerPfS_S_S_S_fiii,"ax",@progbits
	.align	128
        .global         _Z11xdir_centerPfS_S_S_S_fiii
        .type           _Z11xdir_centerPfS_S_S_S_fiii,@function
        .size           _Z11xdir_centerPfS_S_S_S_fiii,(.L_x_827 - _Z11xdir_centerPfS_S_S_S_fiii)
        .other          _Z11xdir_centerPfS_S_S_S_fiii,@"STO_CUDA_ENTRY STV_DEFAULT"
_Z11xdir_centerPfS_S_S_S_fiii:
.text._Z11xdir_centerPfS_S_S_S_fiii:
[----:B------:R-:W0:Y:S01]  /*0000*/  LDC R1, c[0x0][0x37c] ;  /* 0x0000df00ff017b82 */ /* 0x000e220000000800 */
[----:B------:R-:W1:Y:S07]  /*0010*/  S2R R11, SR_TID.Y ;  /* 0x00000000000b7919 */ /* 0x000e6e0000002200 */
[----:B------:R-:W2:Y:S01]  /*0020*/  LDC R3, c[0x0][0x360] ;  /* 0x0000d800ff037b82 */ /* 0x000ea20000000800 */
[----:B------:R-:W3:Y:S01]  /*0030*/  LDCU.64 UR8, c[0x0][0x3b0] ;  /* 0x00007600ff0877ac */ /* 0x000ee20008000a00 */
[----:B0-----:R-:W-:Y:S01]  /*0040*/  VIADD R1, R1, 0xffffffd8 ;  /* 0xffffffd801017836 */ /* 0x001fe20000000000 */
[----:B------:R-:W0:Y:S05]  /*0050*/  S2R R10, SR_TID.X ;  /* 0x00000000000a7919 */ /* 0x000e2a0000002100 */
[----:B------:R-:W1:Y:S08]  /*0060*/  S2UR UR5, SR_CTAID.Y ;  /* 0x00000000000579c3 */ /* 0x000e700000002600 */
[----:B------:R-:W1:Y:S01]  /*0070*/  LDC R0, c[0x0][0x364] ;  /* 0x0000d900ff007b82 */ /* 0x000e620000000800 */
[----:B------:R-:W2:Y:S07]  /*0080*/  LDCU UR6, c[0x0][0x370] ;  /* 0x00006e00ff0677ac */ /* 0x000eae0008000800 */
[----:B------:R-:W0:Y:S01]  /*0090*/  S2UR UR4, SR_CTAID.X ;  /* 0x00000000000479c3 */ /* 0x000e220000002500 */
[----:B--2---:R-:W-:-:S02]  /*00a0*/  IMAD R24, R3, UR6, RZ ;  /* 0x0000000603187c24 */ /* 0x004fc4000f8e02ff */
[----:B-1----:R-:W-:-:S05]  /*00b0*/  IMAD R11, R0, UR5, R11 ;  /* 0x00000005000b7c24 */ /* 0x002fca000f8e020b */
[----:B---3--:R-:W-:Y:S01]  /*00c0*/  ISETP.GE.AND P0, PT, R11, UR9, PT ;  /* 0x000000090b007c0c */ /* 0x008fe2000bf06270 */
[----:B0-----:R-:W-:-:S05]  /*00d0*/  IMAD R10, R3, UR4, R10 ;  /* 0x00000004030a7c24 */ /* 0x001fca000f8e020a */
[----:B------:R-:W-:-:S13]  /*00e0*/  ISETP.GE.OR P0, PT, R10, UR8, P0 ;  /* 0x000000080a007c0c */ /* 0x000fda0008706670 */
[----:B------:R-:W-:Y:S05]  /*00f0*/  @P0 EXIT ;  /* 0x000000000000094d */ /* 0x000fea0003800000 */
[----:B------:R-:W0:Y:S01]  /*0100*/  LDCU UR6, c[0x0][0x3ac] ;  /* 0x00007580ff0677ac */ /* 0x000e220008000800 */
[----:B------:R-:W-:Y:S01]  /*0110*/  IMAD R24, R11, R24, R10 ;  /* 0x000000180b187224 */ /* 0x000fe200078e020a */
[----:B------:R-:W1:Y:S01]  /*0120*/  LDCU.64 UR4, c[0x0][0x358] ;  /* 0x00006b00ff0477ac */ /* 0x000e620008000a00 */
[----:B0-----:R-:W-:-:S09]  /*0130*/  UISETP.NE.AND UP0, UPT, UR6, 0x1, UPT ;  /* 0x000000010600788c */ /* 0x001fd2000bf05270 */
[----:B-1----:R-:W-:Y:S05]  /*0140*/  BRA.U UP0, `(.L_x_525) ;  /* 0x0000000d00747547 */ /* 0x002fea000b800000 */
[----:B------:R-:W0:Y:S08]  /*0150*/  LDC.64 R2, c[0x0][0x398] ;  /* 0x0000e600ff027b82 */ /* 0x000e300000000a00 */
[----:B------:R-:W1:Y:S01]  /*0160*/  LDC.64 R26, c[0x0][0x390] ;  /* 0x0000e400ff1a7b82 */ /* 0x000e620000000a00 */
[----:B0-----:R-:W2:Y:S01]  /*0170*/  LDG.E R3, desc[UR4][R2.64] ;  /* 0x0000000402037981 */ /* 0x001ea2000c1e1900 */
[----:B-1----:R-:W-:-:S05]  /*0180*/  IMAD.WIDE R26, R24, 0x4, R26 ;  /* 0x00000004181a7825 */ /* 0x002fca00078e021a */
[----:B------:R-:W3:Y:S01]  /*0190*/  LDG.E R0, desc[UR4][R26.64] ;  /* 0x000000041a007981 */ /* 0x000ee2000c1e1900 */
[----:B------:R-:W-:Y:S01]  /*01a0*/  BSSY.RECONVERGENT B0, `(.L_x_526) ;  /* 0x000000c000007945 */ /* 0x000fe20003800200 */
[----:B--2---:R-:W0:Y:S08]  /*01b0*/  MUFU.RCP R4, R3 ;  /* 0x0000000300047308 */ /* 0x004e300000001000 */
[----:B---3--:R-:W1:Y:S01]  /*01c0*/  FCHK P0, R0, R3 ;  /* 0x0000000300007302 */ /* 0x008e620000000000 */
[----:B0-----:R-:W-:-:S04]  /*01d0*/  FFMA R5, -R3, R4, 1 ;  /* 0x3f80000003057423 */ /* 0x001fc80000000104 */
[----:B------:R-:W-:-:S04]  /*01e0*/  FFMA R5, R4, R5, R4 ;  /* 0x0000000504057223 */ /* 0x000fc80000000004 */
[----:B------:R-:W-:-:S04]  /*01f0*/  FFMA R14, R0, R5, RZ ;  /* 0x00000005000e7223 */ /* 0x000fc800000000ff */
[----:B------:R-:W-:-:S04]  /*0200*/  FFMA R4, -R3, R14, R0 ;  /* 0x0000000e03047223 */ /* 0x000fc80000000100 */
[----:B------:R-:W-:Y:S01]  /*0210*/  FFMA R14, R5, R4, R14 ;  /* 0x00000004050e7223 */ /* 0x000fe2000000000e */
[----:B-1----:R-:W-:Y:S06]  /*0220*/  @!P0 BRA `(.L_x_527) ;  /* 0x00000000000c8947 */ /* 0x002fec0003800000 */
[----:B------:R-:W-:-:S07]  /*0230*/  MOV R2, 0x250 ;  /* 0x0000025000027802 */ /* 0x000fce0000000f00 */
[----:B------:R-:W-:Y:S05]  /*0240*/  CALL.REL.NOINC `($__internal_16_$__cuda_sm3x_div_rn_noftz_f32_slowpath) ;  /* 0x00000020000c7944 */ /* 0x000fea0003c00000 */
[----:B------:R-:W-:-:S07]  /*0250*/  IMAD.MOV.U32 R14, RZ, RZ, R0 ;  /* 0x000000ffff0e7224 */ /* 0x000fce00078e0000 */
.L_x_527:
[----:B------:R-:W-:Y:S05]  /*0260*/  BSYNC.RECONVERGENT B0 ;  /* 0x0000000000007941 */ /* 0x000fea0003800200 */
.L_x_526:
[----:B------:R-:W0:Y:S01]  /*0270*/  LDC.64 R2, c[0x0][0x3a0] ;  /* 0x0000e800ff027b82 */ /* 0x000e220000000a00 */
[----:B------:R-:W1:Y:S01]  /*0280*/  LDCU UR6, c[0x0][0x3a8] ;  /* 0x00007500ff0677ac */ /* 0x000e620008000800 */
[----:B0-----:R-:W-:-:S05]  /*0290*/  IMAD.WIDE R10, R10, 0x4, R2 ;  /* 0x000000040a0a7825 */ /* 0x001fca00078e0202 */
[----:B------:R-:W2:Y:S01]  /*02a0*/  LDG.E R0, desc[UR4][R10.64] ;  /* 0x000000040a007981 */ /* 0x000ea2000c1e1900 */
[----:B-1----:R-:W0:Y:S01]  /*02b0*/  F2F.F64.F32 R12, UR6 ;  /* 0x00000006000c7d10 */ /* 0x002e220008201800 */
[----:B------:R-:W-:Y:S01]  /*02c0*/  IMAD.MOV.U32 R4, RZ, RZ, 0x1 ;  /* 0x00000001ff047424 */ /* 0x000fe200078e00ff */
[----:B------:R-:W-:Y:S01]  /*02d0*/  UMOV UR6, 0x54442d18 ;  /* 0x54442d1800067882 */ /* 0x000fe20000000000 */
[----:B------:R-:W-:Y:S01]  /*02e0*/  UMOV UR7, 0x400921fb ;  /* 0x400921fb00077882 */ /* 0x000fe20000000000 */
[----:B------:R-:W-:Y:S04]  /*02f0*/  BSSY.RECONVERGENT B0, `(.L_x_528) ;  /* 0x0000016000007945 */ /* 0x000fe80003800200 */
[----:B0-----:R-:W0:Y:S02]  /*0300*/  MUFU.RCP64H R5, R13 ;  /* 0x0000000d00057308 */ /* 0x001e240000001800 */
[----:B0-----:R-:W-:-:S08]  /*0310*/  DFMA R2, -R12, R4, 1 ;  /* 0x3ff000000c02742b */ /* 0x001fd00000000104 */
[----:B------:R-:W-:-:S08]  /*0320*/  DFMA R6, R2, R2, R2 ;  /* 0x000000020206722b */ /* 0x000fd00000000002 */
[----:B------:R-:W-:-:S08]  /*0330*/  DFMA R6, R4, R6, R4 ;  /* 0x000000060406722b */ /* 0x000fd00000000004 */
[----:B------:R-:W-:-:S08]  /*0340*/  DFMA R4, -R12, R6, 1 ;  /* 0x3ff000000c04742b */ /* 0x000fd00000000106 */
[----:B------:R-:W-:Y:S01]  /*0350*/  DFMA R4, R6, R4, R6 ;  /* 0x000000040604722b */ /* 0x000fe20000000006 */
[----:B--2---:R-:W0:Y:S02]  /*0360*/  F2F.F64.F32 R2, R0 ;  /* 0x0000000000027310 */ /* 0x004e240000201800 */
[----:B0-----:R-:W-:-:S08]  /*0370*/  DMUL R22, R2, UR6 ;  /* 0x0000000602167c28 */ /* 0x001fd00008000000 */
[----:B------:R-:W-:Y:S02]  /*0380*/  DMUL R2, R22, R4 ;  /* 0x0000000416027228 */ /* 0x000fe40000000000 */
[----:B------:R-:W-:-:S06]  /*0390*/  FSETP.GEU.AND P1, PT, |R23|, 6.5827683646048100446e-37, PT ;  /* 0x036000001700780b */ /* 0x000fcc0003f2e200 */
        /* <DEDUP_REMOVED lines=8> */
[----:B------:R-:W-:Y:S05]  /*0420*/  CALL.REL.NOINC `($__internal_15_$__cuda_sm20_div_rn_f64_full) ;  /* 0x0000001800207944 */ /* 0x000fea0003c00000 */
[----:B------:R-:W-:Y:S02]  /*0430*/  IMAD.MOV.U32 R2, RZ, RZ, R4 ;  /* 0x000000ffff027224 */ /* 0x000fe400078e0004 */
[----:B------:R-:W-:-:S07]  /*0440*/  IMAD.MOV.U32 R3, RZ, RZ, R5 ;  /* 0x000000ffff037224 */ /* 0x000fce00078e0005 */
.L_x_529:
[----:B------:R-:W-:Y:S05]  /*0450*/  BSYNC.RECONVERGENT B0 ;  /* 0x0000000000007941 */ /* 0x000fea0003800200 */
.L_x_528:
        /* <DEDUP_REMOVED lines=22> */
[----:B------:R-:W-:-:S07]  /*05c0*/  MOV R19, 0x5e0 ;  /* 0x000005e000137802 */ /* 0x000fce0000000f00 */
[----:B------:R-:W-:Y:S05]  /*05d0*/  CALL.REL.NOINC `($_Z11xdir_centerPfS_S_S_S_fiii$__internal_trig_reduction_slowpathd) ;  /* 0x0000002000c07944 */ /* 0x000fea0003c00000 */
[----:B------:R-:W-:Y:S02]  /*05e0*/  IMAD.MOV.U32 R8, RZ, RZ, R2 ;  /* 0x000000ffff087224 */ /* 0x000fe400078e0002 */
[----:B------:R-:W-:-:S07]  /*05f0*/  IMAD.MOV.U32 R9, RZ, RZ, R3 ;  /* 0x000000ffff097224 */ /* 0x000fce00078e0003 */
.L_x_531:
[----:B------:R-:W-:Y:S05]  /*0600*/  BSYNC.RECONVERGENT B0 ;  /* 0x0000000000007941 */ /* 0x000fea0003800200 */
.L_x_530:
        /* <DEDUP_REMOVED lines=10> */
[----:B------:R-:W-:Y:S01]  /*06b0*/  DMUL R28, R8, R8 ;  /* 0x00000008081c7228 */ /* 0x000fe20000000000 */
[----:B------:R-:W0:Y:S01]  /*06c0*/  F2F.F64.F32 R14, R14 ;  /* 0x0000000e000e7310 */ /* 0x000e220000201800 */
[----:B------:R-:W-:Y:S01]  /*06d0*/  ISETP.NE.U32.AND P0, PT, R2, 0x1, PT ;  /* 0x000000010200780c */ /* 0x000fe20003f05070 */
[----:B------:R-:W-:-:S03]  /*06e0*/  IMAD.MOV.U32 R2, RZ, RZ, 0x20fd8164 ;  /* 0x20fd8164ff027424 */ /* 0x000fc600078e00ff */
[----:B------:R-:W-:Y:S02]  /*06f0*/  FSEL R3, -R3, 0.11223486810922622681, !P0 ;  /* 0x3de5db6503037808 */ /* 0x000fe40004000100 */
[----:B------:R-:W-:-:S06]  /*0700*/  FSEL R2, R2, -8.06006814911005101289e+34, !P0 ;  /* 0xf9785eba02027808 */ /* 0x000fcc0004000000 */
[----:B--2---:R-:W-:-:S08]  /*0710*/  DFMA R2, R28, R2, R4 ;  /* 0x000000021c02722b */ /* 0x004fd00000000004 */
[C---:B------:R-:W-:Y:S01]  /*0720*/  DFMA R2, R28.reuse, R2, R6 ;  /* 0x000000021c02722b */ /* 0x040fe20000000006 */
[----:B------:R-:W1:Y:S07]  /*0730*/  LDC.64 R6, c[0x0][0x380] ;  /* 0x0000e000ff067b82 */ /* 0x000e6e0000000a00 */
        /* <DEDUP_REMOVED lines=8> */
[----:B------:R-:W-:Y:S01]  /*07c0*/  LOP3.LUT P0, RZ, R0, 0x2, RZ, 0xc0, !PT ;  /* 0x0000000200ff7812 */ /* 0x000fe2000780c0ff */
[----:B------:R-:W2:Y:S03]  /*07d0*/  LDC.64 R8, c[0x0][0x398] ;  /* 0x0000e600ff087b82 */ /* 0x000ea60000000a00 */
[----:B------:R-:W-:-:S10]  /*07e0*/  DADD R2, RZ, -R4 ;  /* 0x00000000ff027229 */ /* 0x000fd40000000804 */
[----:B------:R-:W-:Y:S02]  /*07f0*/  FSEL R2, R4, R2, !P0 ;  /* 0x0000000204027208 */ /* 0x000fe40004000000 */
[----:B------:R-:W-:Y:S01]  /*0800*/  FSEL R3, R5, R3, !P0 ;  /* 0x0000000305037208 */ /* 0x000fe20004000000 */
[----:B-1----:R-:W-:-:S05]  /*0810*/  IMAD.WIDE R4, R24, 0x4, R6 ;  /* 0x0000000418047825 */ /* 0x002fca00078e0206 */
[----:B0-----:R-:W-:-:S10]  /*0820*/  DMUL R2, R14, R2 ;  /* 0x000000020e027228 */ /* 0x001fd40000000000 */
[----:B------:R-:W0:Y:S02]  /*0830*/  F2F.F32.F64 R3, R2 ;  /* 0x0000000200037310 */ /* 0x000e240000301000 */
[----:B0-----:R0:W-:Y:S04]  /*0840*/  STG.E desc[UR4][R4.64], R3 ;  /* 0x0000000304007986 */ /* 0x0011e8000c101904 */
[----:B--2---:R-:W2:Y:S04]  /*0850*/  LDG.E R9, desc[UR4][R8.64] ;  /* 0x0000000408097981 */ /* 0x004ea8000c1e1900 */
[----:B------:R-:W3:Y:S01]  /*0860*/  LDG.E R0, desc[UR4][R26.64] ;  /* 0x000000041a007981 */ /* 0x000ee2000c1e1900 */
[----:B------:R-:W-:Y:S01]  /*0870*/  BSSY.RECONVERGENT B0, `(.L_x_532) ;  /* 0x000000d000007945 */ /* 0x000fe20003800200 */
[----:B--2---:R-:W1:Y:S08]  /*0880*/  MUFU.RCP R6, R9 ;  /* 0x0000000900067308 */ /* 0x004e700000001000 */
[----:B---3--:R-:W2:Y:S01]  /*0890*/  FCHK P0, R0, R9 ;  /* 0x0000000900007302 */ /* 0x008ea20000000000 */
[----:B-1----:R-:W-:-:S04]  /*08a0*/  FFMA R7, -R9, R6, 1 ;  /* 0x3f80000009077423 */ /* 0x002fc80000000106 */
[----:B------:R-:W-:-:S04]  /*08b0*/  FFMA R7, R6, R7, R6 ;  /* 0x0000000706077223 */ /* 0x000fc80000000006 */
[----:B------:R-:W-:-:S04]  /*08c0*/  FFMA R14, R0, R7, RZ ;  /* 0x00000007000e7223 */ /* 0x000fc800000000ff */
[----:B------:R-:W-:-:S04]  /*08d0*/  FFMA R6, -R9, R14, R0 ;  /* 0x0000000e09067223 */ /* 0x000fc80000000100 */
[----:B------:R-:W-:Y:S01]  /*08e0*/  FFMA R14, R7, R6, R14 ;  /* 0x00000006070e7223 */ /* 0x000fe2000000000e */
[----:B0-2---:R-:W-:Y:S06]  /*08f0*/  @!P0 BRA `(.L_x_533) ;  /* 0x0000000000108947 */ /* 0x005fec0003800000 */
[----:B------:R-:W-:Y:S01]  /*0900*/  IMAD.MOV.U32 R3, RZ, RZ, R9 ;  /* 0x000000ffff037224 */ /* 0x000fe200078e0009 */
[----:B------:R-:W-:-:S07]  /*0910*/  MOV R2, 0x930 ;  /* 0x0000093000027802 */ /* 0x000fce0000000f00 */
[----:B------:R-:W-:Y:S05]  /*0920*/  CALL.REL.NOINC `($__internal_16_$__cuda_sm3x_div_rn_noftz_f32_slowpath) ;  /* 0x0000001800547944 */ /* 0x000fea0003c00000 */
[----:B------:R-:W-:-:S07]  /*0930*/  IMAD.MOV.U32 R14, RZ, RZ, R0 ;  /* 0x000000ffff0e7224 */ /* 0x000fce00078e0000 */
.L_x_533:
[----:B------:R-:W-:Y:S05]  /*0940*/  BSYNC.RECONVERGENT B0 ;  /* 0x0000000000007941 */ /* 0x000fea0003800200 */
.L_x_532:
[----:B------:R-:W2:Y:S01]  /*0950*/  LDG.E R10, desc[UR4][R10.64] ;  /* 0x000000040a0a7981 */ /* 0x000ea2000c1e1900 */
[----:B------:R-:W0:Y:S01]  /*0960*/  MUFU.RCP64H R5, R13 ;  /* 0x0000000d00057308 */ /* 0x000e220000001800 */
[----:B------:R-:W-:Y:S01]  /*0970*/  IMAD.MOV.U32 R4, RZ, RZ, 0x1 ;  /* 0x00000001ff047424 */ /* 0x000fe200078e00ff */
[----:B------:R-:W-:Y:S01]  /*0980*/  UMOV UR6, 0x54442d18 ;  /* 0x54442d1800067882 */ /* 0x000fe20000000000 */
[----:B------:R-:W-:Y:S01]  /*0990*/  UMOV UR7, 0x400921fb ;  /* 0x400921fb00077882 */ /* 0x000fe20000000000 */
[----:B------:R-:W-:Y:S03]  /*09a0*/  BSSY.RECONVERGENT B0, `(.L_x_534) ;  /* 0x0000015000007945 */ /* 0x000fe60003800200 */
        /* <DEDUP_REMOVED lines=20> */
.L_x_535:
[----:B------:R-:W-:Y:S05]  /*0af0*/  BSYNC.RECONVERGENT B0 ;  /* 0x0000000000007941 */ /* 0x000fea0003800200 */
.L_x_534:
        /* <DEDUP_REMOVED lines=27> */
.L_x_539:
[----:B------:R-:W-:Y:S05]  /*0cb0*/  BSYNC.RECONVERGENT B1 ;  /* 0x0000000000017941 */ /* 0x000fea0003800200 */
.L_x_538:
[----:B------:R-:W-:-:S07]  /*0cc0*/  VIADD R0, R0, 0x1 ;  /* 0x0000000100007836 */ /* 0x000fce0000000000 */
.L_x_537:
[----:B------:R-:W-:Y:S05]  /*0cd0*/  BSYNC.RECONVERGENT B0 ;  /* 0x0000000000007941 */ /* 0x000fea0003800200 */
.L_x_536:
        /* <DEDUP_REMOVED lines=14> */
[----:B------:R-:W-:Y:S02]  /*0dc0*/  FSEL R23, -R15, 0.11223486810922622681, !P0 ;  /* 0x3de5db650f177808 */ /* 0x000fe40004000100 */
[----:B------:R-:W0:Y:S04]  /*0dd0*/  F2F.F64.F32 R14, R14 ;  /* 0x0000000e000e7310 */ /* 0x000e280000201800 */
[----:B--2---:R-:W-:-:S08]  /*0de0*/  DFMA R4, R2, R22, R4 ;  /* 0x000000160204722b */ /* 0x004fd00000000004 */
[C---:B------:R-:W-:Y:S01]  /*0df0*/  DFMA R4, R2.reuse, R4, R6 ;  /* 0x000000040204722b */ /* 0x040fe20000000006 */
[----:B------:R-:W1:Y:S07]  /*0e00*/  LDC.64 R6, c[0x0][0x388] ;  /* 0x0000e200ff067b82 */ /* 0x000e6e0000000a00 */
[----:B---3--:R-:W-:-:S08]  /*0e10*/  DFMA R4, R2, R4, R8 ;  /* 0x000000040204722b */ /* 0x008fd00000000008 */
[----:B------:R-:W-:-:S08]  /*0e20*/  DFMA R4, R2, R4, R10 ;  /* 0x000000040204722b */ /* 0x000fd0000000000a */
[----:B----4-:R-:W-:Y:S01]  /*0e30*/  DFMA R4, R2, R4, R16 ;  /* 0x000000040204722b */ /* 0x010fe20000000010 */
[----:B-1----:R-:W-:-:S07]  /*0e40*/  IMAD.WIDE R24, R24, 0x4, R6 ;  /* 0x0000000418187825 */ /* 0x002fce00078e0206 */
        /* <DEDUP_REMOVED lines=8> */
[----:B------:R-:W-:-:S06]  /*0ed0*/  FSEL R3, R5, R3, !P0 ;  /* 0x0000000305037208 */ /* 0x000fcc0004000000 */
[----:B0-----:R-:W-:-:S10]  /*0ee0*/  DMUL R2, R14, R2 ;  /* 0x000000020e027228 */ /* 0x001fd40000000000 */
[----:B------:R-:W0:Y:S02]  /*0ef0*/  F2F.F32.F64 R3, R2 ;  /* 0x0000000200037310 */ /* 0x000e240000301000 */
[----:B0-----:R-:W-:Y:S01]  /*0f00*/  STG.E desc[UR4][R24.64], R3 ;  /* 0x0000000318007986 */ /* 0x001fe2000c101904 */
[----:B------:R-:W-:Y:S05]  /*0f10*/  EXIT ;  /* 0x000000000000794d */ /* 0x000fea0003800000 */
.L_x_525:
        /* <DEDUP_REMOVED lines=17> */
.L_x_541:
[----:B------:R-:W-:Y:S05]  /*1030*/  BSYNC.RECONVERGENT B0 ;  /* 0x0000000000007941 */ /* 0x000fea0003800200 */
.L_x_540:
[----:B------:R-:W0:Y:S01]  /*1040*/  LDC.64 R2, c[0x0][0x3a0] ;  /* 0x0000e800ff027b82 */ /* 0x000e220000000a00 */
[----:B------:R-:W1:Y:S01]  /*1050*/  LDCU UR6, c[0x0][0x3a8] ;  /* 0x00007500ff0677ac */ /* 0x000e620008000800 */
[----:B0-----:R-:W-:-:S05]  /*1060*/  IMAD.WIDE.U32 R10, R11, 0x4, R2 ;  /* 0x000000040b0a7825 */ /* 0x001fca00078e0002 */
        /* <DEDUP_REMOVED lines=25> */
.L_x_543:
[----:B------:R-:W-:Y:S05]  /*1200*/  BSYNC.RECONVERGENT B0 ;  /* 0x0000000000007941 */ /* 0x000fea0003800200 */
.L_x_542:
        /* <DEDUP_REMOVED lines=24> */
[----:B------:R-:W-:Y:S05]  /*1390*/  CALL.REL.NOINC `($_Z11xdir_centerPfS_S_S_S_fiii$__internal_trig_reduction_slowpathd) ;  /* 0x0000001400507944 */ /* 0x000fea0003c00000 */
.L_x_545:
[----:B------:R-:W-:Y:S05]  /*13a0*/  BSYNC.RECONVERGENT B0 ;  /* 0x0000000000007941 */ /* 0x000fea0003800200 */
.L_x_544:
        /* <DEDUP_REMOVED lines=10> */
[----:B------:R-:W-:-:S02]  /*1450*/  DMUL R26, R2, R2 ;  /* 0x00000002021a7228 */ /* 0x000fc40000000000 */
[----:B------:R-:W-:Y:S01]  /*1460*/  ISETP.NE.U32.AND P0, PT, R8, 0x1, PT ;  /* 0x000000010800780c */ /* 0x000fe20003f05070 */
[----:B------:R-:W-:-:S03]  /*1470*/  IMAD.MOV.U32 R8, RZ, RZ, 0x20fd8164 ;  /* 0x20fd8164ff087424 */ /* 0x000fc600078e00ff */
[----:B------:R-:W-:Y:S02]  /*1480*/  FSEL R9, -R9, 0.11223486810922622681, !P0 ;  /* 0x3de5db6509097808 */ /* 0x000fe40004000100 */
[----:B------:R-:W-:-:S06]  /*1490*/  FSEL R8, R8, -8.06006814911005101289e+34, !P0 ;  /* 0xf9785eba08087808 */ /* 0x000fcc0004000000 */
[C---:B--2---:R-:W-:Y:S01]  /*14a0*/  DFMA R4, R26.reuse, R8, R4 ;  /* 0x000000081a04722b */ /* 0x044fe20000000004 */
[----:B------:R-:W0:Y:S07]  /*14b0*/  LDC.64 R8, c[0x0][0x380] ;  /* 0x0000e000ff087b82 */ /* 0x000e2e0000000a00 */
[----:B------:R-:W-:-:S08]  /*14c0*/  DFMA R4, R26, R4, R6 ;  /* 0x000000041a04722b */ /* 0x000fd00000000006 */
[----:B---3--:R-:W-:-:S08]  /*14d0*/  DFMA R4, R26, R4, R16 ;  /* 0x000000041a04722b */ /* 0x008fd00000000010 */
[----:B------:R-:W-:Y:S01]  /*14e0*/  DFMA R4, R26, R4, R18 ;  /* 0x000000041a04722b */ /* 0x000fe20000000012 */
[----:B0-----:R-:W-:-:S07]  /*14f0*/  IMAD.WIDE R8, R24, 0x4, R8 ;  /* 0x0000000418087825 */ /* 0x001fce00078e0208 */
[----:B----4-:R-:W-:-:S08]  /*1500*/  DFMA R4, R26, R4, R20 ;  /* 0x000000041a04722b */ /* 0x010fd00000000014 */
[----:B------:R-:W-:-:S08]  /*1510*/  DFMA R4, R26, R4, R22 ;  /* 0x000000041a04722b */ /* 0x000fd00000000016 */
[----:B------:R-:W-:Y:S02]  /*1520*/  DFMA R2, R4, R2, R2 ;  /* 0x000000020402722b */ /* 0x000fe40000000002 */
[----:B------:R-:W-:-:S10]  /*1530*/  DFMA R4, R26, R4, 1 ;  /* 0x3ff000001a04742b */ /* 0x000fd40000000004 */
[----:B------:R-:W-:Y:S02]  /*1540*/  FSEL R6, R4, R2, !P0 ;  /* 0x0000000204067208 */ /* 0x000fe40004000000 */
[----:B------:R-:W-:Y:S02]  /*1550*/  FSEL R7, R5, R3, !P0 ;  /* 0x0000000305077208 */ /* 0x000fe40004000000 */
[----:B------:R-:W0:Y:S01]  /*1560*/  F2F.F64.F32 R4, R25 ;  /* 0x0000001900047310 */ /* 0x000e220000201800 */
[----:B------:R-:W-:-:S03]  /*1570*/  LOP3.LUT P0, RZ, R0, 0x2, RZ, 0xc0, !PT ;  /* 0x0000000200ff7812 */ /* 0x000fc6000780c0ff */
[----:B------:R-:W-:-:S10]  /*1580*/  DADD R2, RZ, -R6 ;  /* 0x00000000ff027229 */ /* 0x000fd40000000806 */
[----:B------:R-:W-:Y:S02]  /*1590*/  FSEL R2, R6, R2, !P0 ;  /* 0x0000000206027208 */ /* 0x000fe40004000000 */
[----:B------:R-:W-:Y:S02]  /*15a0*/  FSEL R3, R7, R3, !P0 ;  /* 0x0000000307037208 */ /* 0x000fe40004000000 */
[----:B------:R-:W1:Y:S04]  /*15b0*/  LDC.64 R6, c[0x0][0x398] ;  /* 0x0000e600ff067b82 */ /* 0x000e680000000a00 */
[----:B0-----:R-:W-:-:S10]  /*15c0*/  DMUL R4, R4, R2 ;  /* 0x0000000204047228 */ /* 0x001fd40000000000 */
[----:B------:R-:W0:Y:S02]  /*15d0*/  F2F.F32.F64 R5, R4 ;  /* 0x0000000400057310 */ /* 0x000e240000301000 */
[----:B0-----:R0:W-:Y:S04]  /*15e0*/  STG.E desc[UR4][R8.64], R5 ;  /* 0x0000000508007986 */ /* 0x0011e8000c101904 */
[----:B-1----:R-:W2:Y:S04]  /*15f0*/  LDG.E R3, desc[UR4][R6.64] ;  /* 0x0000000406037981 */ /* 0x002ea8000c1e1900 */
        /* <DEDUP_REMOVED lines=10> */
[----:B------:R-:W-:-:S07]  /*16a0*/  MOV R2, 0x16c0 ;  /* 0x000016c000027802 */ /* 0x000fce0000000f00 */
[----:B------:R-:W-:Y:S05]  /*16b0*/  CALL.REL.NOINC `($__internal_16_$__cuda_sm3x_div_rn_noftz_f32_slowpath) ;  /* 0x0000000800f07944 */ /* 0x000fea0003c00000 */
[----:B------:R-:W-:-:S07]  /*16c0*/  IMAD.MOV.U32 R14, RZ, RZ, R0 ;  /* 0x000000ffff0e7224 */ /* 0x000fce00078e0000 */
.L_x_547:
[----:B------:R-:W-:Y:S05]  /*16d0*/  BSYNC.RECONVERGENT B0 ;  /* 0x0000000000007941 */ /* 0x000fea0003800200 */
.L_x_546:
        /* <DEDUP_REMOVED lines=26> */
.L_x_549:
[----:B------:R-:W-:Y:S05]  /*1880*/  BSYNC.RECONVERGENT B0 ;  /* 0x0000000000007941 */ /* 0x000fea0003800200 */
.L_x_548:
        /* <DEDUP_REMOVED lines=27> */
.L_x_553:
[----:B------:R-:W-:Y:S05]  /*1a40*/  BSYNC.RECONVERGENT B1 ;  /* 0x0000000000017941 */ /* 0x000fea0003800200 */
.L_x_552:
[----:B------:R-:W-:-:S07]  /*1a50*/  VIADD R0, R0, 0x1 ;  /* 0x0000000100007836 */ /* 0x000fce0000000000 */
.L_x_551:
[----:B------:R-:W-:Y:S05]  /*1a60*/  BSYNC.RECONVERGENT B0 ;  /* 0x0000000000007941 */ /* 0x000fea0003800200 */
.L_x_550:
        /* <DEDUP_REMOVED lines=36> */
        .weak           $__internal_15_$__cuda_sm20_div_rn_f64_full
        .type           $__internal_15_$__cuda_sm20_div_rn_f64_full,@function
        .size           $__internal_15_$__cuda_sm20_div_rn_f64_full,($__internal_16_$__cuda_sm3x_div_rn_noftz_f32_slowpath - $__internal_15_$__cuda_sm20_div_rn_f64_full)
$__internal_15_$__cuda_sm20_div_rn_f64_full:
[C---:B------:R-:W-:Y:S01]  /*1cb0*/  FSETP.GEU.AND P0, PT, |R3|.reuse, 1.469367938527859385e-39, PT ;  /* 0x001000000300780b */ /* 0x040fe20003f0e200 */
[----:B------:R-:W-:Y:S01]  /*1cc0*/  IMAD.MOV.U32 R4, RZ, RZ, 0x1 ;  /* 0x00000001ff047424 */ /* 0x000fe200078e00ff */
[----:B------:R-:W-:Y:S01]  /*1cd0*/  LOP3.LUT R20, R3, 0x800fffff, RZ, 0xc0, !PT ;  /* 0x800fffff03147812 */ /* 0x000fe200078ec0ff */
[----:B------:R-:W-:Y:S01]  /*1ce0*/  BSSY.RECONVERGENT B1, `(.L_x_554) ;  /* 0x0000054000017945 */ /* 0x000fe20003800200 */
[C---:B------:R-:W-:Y:S02]  /*1cf0*/  FSETP.GEU.AND P2, PT, |R23|.reuse, 1.469367938527859385e-39, PT ;  /* 0x001000001700780b */ /* 0x040fe40003f4e200 */
[----:B------:R-:W-:Y:S01]  /*1d00*/  LOP3.LUT R21, R20, 0x3ff00000, RZ, 0xfc, !PT ;  /* 0x3ff0000014157812 */ /* 0x000fe200078efcff */
[----:B------:R-:W-:Y:S01]  /*1d10*/  IMAD.MOV.U32 R20, RZ, RZ, R2 ;  /* 0x000000ffff147224 */ /* 0x000fe200078e0002 */
[----:B------:R-:W-:Y:S02]  /*1d20*/  LOP3.LUT R6, R23, 0x7ff00000, RZ, 0xc0, !PT ;  /* 0x7ff0000017067812 */ /* 0x000fe400078ec0ff */
[----:B------:R-:W-:-:S03]  /*1d30*/  LOP3.LUT R9, R3, 0x7ff00000, RZ, 0xc0, !PT ;  /* 0x7ff0000003097812 */ /* 0x000fc600078ec0ff */
[----:B------:R-:W-:Y:S01]  /*1d40*/  @!P0 DMUL R20, R2, 8.98846567431157953865e+307 ;  /* 0x7fe0000002148828 */ /* 0x000fe20000000000 */
[C---:B------:R-:W-:Y:S01]  /*1d50*/  ISETP.GE.U32.AND P1, PT, R6.reuse, R9, PT ;  /* 0x000000090600720c */ /* 0x040fe20003f26070 */
[----:B------:R-:W-:Y:S02]  /*1d60*/  IMAD.MOV.U32 R8, RZ, RZ, R6 ;  /* 0x000000ffff087224 */ /* 0x000fe400078e0006 */
[----:B------:R-:W-:Y:S02]  /*1d70*/  @!P2 LOP3.LUT R0, R3, 0x7ff00000, RZ, 0xc0, !PT ;  /* 0x7ff000000300a812 */ /* 0x000fe400078ec0ff */
[----:B------:R-:W0:Y:S02]  /*1d80*/  MUFU.RCP64H R5, R21 ;  /* 0x0000001500057308 */ /* 0x000e240000001800 */
[----:B------:R-:W-:Y:S01]  /*1d90*/  @!P2 ISETP.GE.U32.AND P3, PT, R6, R0, PT ;  /* 0x000000000600a20c */ /* 0x000fe20003f66070 */
[----:B------:R-:W-:Y:S01]  /*1da0*/  IMAD.MOV.U32 R0, RZ, RZ, 0x1ca00000 ;  /* 0x1ca00000ff007424 */ /* 0x000fe200078e00ff */
[----:B------:R-:W-:-:S04]  /*1db0*/  @!P0 LOP3.LUT R9, R21, 0x7ff00000, RZ, 0xc0, !PT ;  /* 0x7ff0000015098812 */ /* 0x000fc800078ec0ff */
[----:B------:R-:W-:-:S04]  /*1dc0*/  SEL R18, R0, 0x63400000, !P1 ;  /* 0x6340000000127807 */ /* 0x000fc80004800000 */
[----:B------:R-:W-:Y:S01]  /*1dd0*/  LOP3.LUT R19, R18, 0x800fffff, R23, 0xf8, !PT ;  /* 0x800fffff12137812 */ /* 0x000fe200078ef817 */
[----:B------:R-:W-:Y:S01]  /*1de0*/  IMAD.MOV.U32 R18, RZ, RZ, R22 ;  /* 0x000000ffff127224 */ /* 0x000fe200078e0016 */
[----:B0-----:R-:W-:-:S08]  /*1df0*/  DFMA R16, R4, -R20, 1 ;  /* 0x3ff000000410742b */ /* 0x001fd00000000814 */
[----:B------:R-:W-:-:S08]  /*1e00*/  DFMA R16, R16, R16, R16 ;  /* 0x000000101010722b */ /* 0x000fd00000000010 */
[----:B------:R-:W-:Y:S01]  /*1e10*/  DFMA R16, R4, R16, R4 ;  /* 0x000000100410722b */ /* 0x000fe20000000004 */
[----:B------:R-:W-:-:S04]  /*1e20*/  @!P2 SEL R4, R0, 0x63400000, !P3 ;  /* 0x634000000004a807 */ /* 0x000fc80005800000 */
[----:B------:R-:W-:-:S03]  /*1e30*/  @!P2 LOP3.LUT R4, R4, 0x80000000, R23, 0xf8, !PT ;  /* 0x800000000404a812 */ /* 0x000fc600078ef817 */
[----:B------:R-:W-:Y:S01]  /*1e40*/  DFMA R28, R16, -R20, 1 ;  /* 0x3ff00000101c742b */ /* 0x000fe20000000814 */
[----:B------:R-:W-:Y:S01]  /*1e50*/  @!P2 LOP3.LUT R5, R4, 0x100000, RZ, 0xfc, !PT ;  /* 0x001000000405a812 */ /* 0x000fe200078efcff */
[----:B------:R-:W-:-:S06]  /*1e60*/  @!P2 IMAD.MOV.U32 R4, RZ, RZ, RZ ;  /* 0x000000ffff04a224 */ /* 0x000fcc00078e00ff */
[----:B------:R-:W-:Y:S02]  /*1e70*/  DFMA R28, R16, R28, R16 ;  /* 0x0000001c101c722b */ /* 0x000fe40000000010 */
[----:B------:R-:W-:-:S08]  /*1e80*/  @!P2 DFMA R18, R18, 2, -R4 ;  /* 0x400000001212a82b */ /* 0x000fd00000000804 */
[----:B------:R-:W-:Y:S02]  /*1e90*/  DMUL R16, R28, R18 ;  /* 0x000000121c107228 */ /* 0x000fe40000000000 */
[----:B------:R-:W-:-:S06]  /*1ea0*/  @!P2 LOP3.LUT R8, R19, 0x7ff00000, RZ, 0xc0, !PT ;  /* 0x7ff000001308a812 */ /* 0x000fcc00078ec0ff */
[----:B------:R-:W-:-:S08]  /*1eb0*/  DFMA R4, R16, -R20, R18 ;  /* 0x800000141004722b */ /* 0x000fd00000000012 */
[----:B------:R-:W-:Y:S01]  /*1ec0*/  DFMA R4, R28, R4, R16 ;  /* 0x000000041c04722b */ /* 0x000fe20000000010 */
[----:B------:R-:W-:Y:S02]  /*1ed0*/  VIADD R16, R8, 0xffffffff ;  /* 0xffffffff08107836 */ /* 0x000fe40000000000 */
[----:B------:R-:W-:-:S03]  /*1ee0*/  VIADD R17, R9, 0xffffffff ;  /* 0xffffffff09117836 */ /* 0x000fc60000000000 */
[----:B------:R-:W-:-:S04]  /*1ef0*/  ISETP.GT.U32.AND P0, PT, R16, 0x7feffffe, PT ;  /* 0x7feffffe1000780c */ /* 0x000fc80003f04070 */
[----:B------:R-:W-:-:S13]  /*1f00*/  ISETP.GT.U32.OR P0, PT, R17, 0x7feffffe, P0 ;  /* 0x7feffffe1100780c */ /* 0x000fda0000704470 */
[----:B------:R-:W-:Y:S05]  /*1f10*/  @P0 BRA `(.L_x_555) ;  /* 0x00000000006c0947 */ /* 0x000fea0003800000 */
[----:B------:R-:W-:-:S04]  /*1f20*/  LOP3.LUT R8, R3, 0x7ff00000, RZ, 0xc0, !PT ;  /* 0x7ff0000003087812 */ /* 0x000fc800078ec0ff */
[CC--:B------:R-:W-:Y:S02]  /*1f30*/  VIADDMNMX R9, R6.reuse, -R8.reuse, 0xb9600000, !PT ;  /* 0xb960000006097446 */ /* 0x0c0fe40007800908 */
[----:B------:R-:W-:Y:S01]  /*1f40*/  ISETP.GE.U32.AND P0, PT, R6, R8, PT ;  /* 0x000000080600720c */ /* 0x000fe20003f06070 */
[----:B------:R-:W-:Y:S01]  /*1f50*/  IMAD.MOV.U32 R8, RZ, RZ, RZ ;  /* 0x000000ffff087224 */ /* 0x000fe200078e00ff */
[----:B------:R-:W-:Y:S02]  /*1f60*/  VIMNMX R9, PT, PT, R9, 0x46a00000, PT ;  /* 0x46a0000009097848 */ /* 0x000fe40003fe0100 */
[----:B------:R-:W-:-:S05]  /*1f70*/  SEL R0, R0, 0x63400000, !P0 ;  /* 0x6340000000007807 */ /* 0x000fca0004000000 */
[----:B------:R-:W-:-:S04]  /*1f80*/  IMAD.IADD R0, R9, 0x1, -R0 ;  /* 0x0000000109007824 */ /* 0x000fc800078e0a00 */
[----:B------:R-:W-:-:S06]  /*1f90*/  VIADD R9, R0, 0x7fe00000 ;  /* 0x7fe0000000097836 */ /* 0x000fcc0000000000 */
[----:B------:R-:W-:-:S10]  /*1fa0*/  DMUL R16, R4, R8 ;  /* 0x0000000804107228 */ /* 0x000fd40000000000 */
[----:B------:R-:W-:-:S13]  /*1fb0*/  FSETP.GTU.AND P0, PT, |R17|, 1.469367938527859385e-39, PT ;  /* 0x001000001100780b */ /* 0x000fda0003f0c200 */
[----:B------:R-:W-:Y:S05]  /*1fc0*/  @P0 BRA `(.L_x_556) ;  /* 0x0000000000940947 */ /* 0x000fea0003800000 */
[----:B------:R-:W-:-:S06]  /*1fd0*/  DFMA R18, R4, -R20, R18 ;  /* 0x800000140412722b */ /* 0x000fcc0000000012 */
[----:B------:R-:W-:-:S04]  /*1fe0*/  IMAD.MOV.U32 R18, RZ, RZ, RZ ;  /* 0x000000ffff127224 */ /* 0x000fc800078e00ff */
[C---:B------:R-:W-:Y:S02]  /*1ff0*/  FSETP.NEU.AND P0, PT, R19.reuse, RZ, PT ;  /* 0x000000ff1300720b */ /* 0x040fe40003f0d000 */
[----:B------:R-:W-:-:S04]  /*2000*/  LOP3.LUT R2, R19, 0x80000000, R3, 0x48, !PT ;  /* 0x8000000013027812 */ /* 0x000fc800078e4803 */
[----:B------:R-:W-:-:S07]  /*2010*/  LOP3.LUT R19, R2, R9, RZ, 0xfc, !PT ;  /* 0x0000000902137212 */ /* 0x000fce00078efcff */
[----:B------:R-:W-:Y:S05]  /*2020*/  @!P0 BRA `(.L_x_556) ;  /* 0x00000000007c8947 */ /* 0x000fea0003800000 */
[----:B------:R-:W-:Y:S01]  /*2030*/  IMAD.MOV R9, RZ, RZ, -R0 ;  /* 0x000000ffff097224 */ /* 0x000fe200078e0a00 */
[----:B------:R-:W-:Y:S01]  /*2040*/  IADD3 R3, PT, PT, -R0, -0x43300000, RZ ;  /* 0xbcd0000000037810 */ /* 0x000fe20007ffe1ff */
[----:B------:R-:W-:-:S06]  /*2050*/  IMAD.MOV.U32 R8, RZ, RZ, RZ ;  /* 0x000000ffff087224 */ /* 0x000fcc00078e00ff */
[----:B------:R-:W-:Y:S02]  /*2060*/  DFMA R8, R16, -R8, R4 ;  /* 0x800000081008722b */ /* 0x000fe40000000004 */
[----:B------:R-:W-:-:S08]  /*2070*/  DMUL.RP R4, R4, R18 ;  /* 0x0000001204047228 */ /* 0x000fd00000008000 */
[----:B------:R-:W-:Y:S02]  /*2080*/  FSETP.NEU.AND P0, PT, |R9|, R3, PT ;  /* 0x000000030900720b */ /* 0x000fe40003f0d200 */
[----:B------:R-:W-:Y:S02]  /*2090*/  LOP3.LUT R3, R5, R2, RZ, 0x3c, !PT ;  /* 0x0000000205037212 */ /* 0x000fe400078e3cff */
[----:B------:R-:W-:Y:S02]  /*20a0*/  FSEL R16, R4, R16, !P0 ;  /* 0x0000001004107208 */ /* 0x000fe40004000000 */
[----:B------:R-:W-:Y:S01]  /*20b0*/  FSEL R17, R3, R17, !P0 ;  /* 0x0000001103117208 */ /* 0x000fe20004000000 */
[----:B------:R-:W-:Y:S06]  /*20c0*/  BRA `(.L_x_556) ;  /* 0x0000000000547947 */ /* 0x000fec0003800000 */
.L_x_555:
        /* <DEDUP_REMOVED lines=16> */
.L_x_558:
[----:B------:R-:W-:Y:S01]  /*21d0*/  LOP3.LUT R17, R3, 0x80000, RZ, 0xfc, !PT ;  /* 0x0008000003117812 */ /* 0x000fe200078efcff */
[----:B------:R-:W-:Y:S01]  /*21e0*/  IMAD.MOV.U32 R16, RZ, RZ, R2 ;  /* 0x000000ffff107224 */ /* 0x000fe200078e0002 */
[----:B------:R-:W-:Y:S06]  /*21f0*/  BRA `(.L_x_556) ;  /* 0x0000000000087947 */ /* 0x000fec0003800000 */
.L_x_557:
[----:B------:R-:W-:Y:S01]  /*2200*/  LOP3.LUT R17, R23, 0x80000, RZ, 0xfc, !PT ;  /* 0x0008000017117812 */ /* 0x000fe200078efcff */
[----:B------:R-:W-:-:S07]  /*2210*/  IMAD.MOV.U32 R16, RZ, RZ, R22 ;  /* 0x000000ffff107224 */ /* 0x000fce00078e0016 */
.L_x_556:
[----:B------:R-:W-:Y:S05]  /*2220*/  BSYNC.RECONVERGENT B1 ;  /* 0x0000000000017941 */ /* 0x000fea0003800200 */
.L_x_554:
[----:B------:R-:W-:Y:S02]  /*2230*/  IMAD.MOV.U32 R2, RZ, RZ, R7 ;  /* 0x000000ffff027224 */ /* 0x000fe400078e0007 */
[----:B------:R-:W-:Y:S02]  /*2240*/  IMAD.MOV.U32 R3, RZ, RZ, 0x0 ;  /* 0x00000000ff037424 */ /* 0x000fe400078e00ff */
[----:B------:R-:W-:Y:S02]  /*2250*/  IMAD.MOV.U32 R4, RZ, RZ, R16 ;  /* 0x000000ffff047224 */ /* 0x000fe400078e0010 */
[----:B------:R-:W-:Y:S01]  /*2260*/  IMAD.MOV.U32 R5, RZ, RZ, R17 ;  /* 0x000000ffff057224 */ /* 0x000fe200078e0011 */
[----:B------:R-:W-:Y:S06]  /*2270*/  RET.REL.NODEC R2 `(_Z11xdir_centerPfS_S_S_S_fiii) ;  /* 0xffffffdc02607950 */ /* 0x000fec0003c3ffff */
        .weak           $__internal_16_$__cuda_sm3x_div_rn_noftz_f32_slowpath
        .type           $__internal_16_$__cuda_sm3x_div_rn_noftz_f32_slowpath,@function
        .size           $__internal_16_$__cuda_sm3x_div_rn_noftz_f32_slowpath,($_Z11xdir_centerPfS_S_S_S_fiii$__internal_trig_reduction_slowpathd - $__internal_16_$__cuda_sm3x_div_rn_noftz_f32_slowpath)
$__internal_16_$__cuda_sm3x_div_rn_noftz_f32_slowpath:
        /* <DEDUP_REMOVED lines=34> */
.L_x_560:
[----:B------:R-:W-:Y:S01]  /*24a0*/  LEA R6, R4, 0xc0800000, 0x17 ;  /* 0xc080000004067811 */ /* 0x000fe200078eb8ff */
[----:B------:R-:W-:Y:S04]  /*24b0*/  BSSY.RECONVERGENT B2, `(.L_x_565) ;  /* 0x0000036000027945 */ /* 0x000fe80003800200 */
[----:B------:R-:W-:Y:S02]  /*24c0*/  IMAD.IADD R8, R3, 0x1, -R6 ;  /* 0x0000000103087824 */ /* 0x000fe400078e0a06 */
[----:B------:R-:W-:Y:S02]  /*24d0*/  VIADD R3, R16, 0xffffff81 ;  /* 0xffffff8110037836 */ /* 0x000fe40000000000 */
        /* <DEDUP_REMOVED lines=32> */
[----:B------:R-:W-:Y:S01]  /*26e0*/  IMAD.MOV R7, RZ, RZ, -R8 ;  /* 0x000000ffff077224 */ /* 0x000fe200078e0a08 */
[----:B------:R-:W-:-:S03]  /*26f0*/  LOP3.LUT R4, R4, 0x800000, RZ, 0xfc, !PT ;  /* 0x0080000004047812 */ /* 0x000fc600078efcff */
        /* <DEDUP_REMOVED lines=13> */
.L_x_567:
[----:B------:R-:W-:-:S04]  /*27d0*/  LOP3.LUT R0, R0, 0x80000000, RZ, 0xc0, !PT ;  /* 0x8000000000007812 */ /* 0x000fc800078ec0ff */
[----:B------:R-:W-:Y:S01]  /*27e0*/  LOP3.LUT R0, R0, 0x7f800000, RZ, 0xfc, !PT ;  /* 0x7f80000000007812 */ /* 0x000fe200078efcff */
[----:B------:R-:W-:Y:S06]  /*27f0*/  BRA `(.L_x_568) ;  /* 0x0000000000047947 */ /* 0x000fec0003800000 */
.L_x_566:
[----:B------:R-:W-:-:S07]  /*2800*/  IMAD R0, R4, 0x800000, R0 ;  /* 0x0080000004007824 */ /* 0x000fce00078e0200 */
.L_x_568:
[----:B------:R-:W-:Y:S05]  /*2810*/  BSYNC.RECONVERGENT B2 ;  /* 0x0000000000027941 */ /* 0x000fea0003800200 */
.L_x_565:
[----:B------:R-:W-:Y:S05]  /*2820*/  BRA `(.L_x_569) ;  /* 0x0000000000207947 */ /* 0x000fea0003800000 */
.L_x_564:
[----:B------:R-:W-:-:S04]  /*2830*/  LOP3.LUT R0, R3, 0x80000000, R0, 0x48, !PT ;  /* 0x8000000003007812 */ /* 0x000fc800078e4800 */
[----:B------:R-:W-:Y:S01]  /*2840*/  LOP3.LUT R0, R0, 0x7f800000, RZ, 0xfc, !PT ;  /* 0x7f80000000007812 */ /* 0x000fe200078efcff */
[----:B------:R-:W-:Y:S06]  /*2850*/  BRA `(.L_x_569) ;  /* 0x0000000000147947 */ /* 0x000fec0003800000 */
.L_x_563:
[----:B------:R-:W-:Y:S01]  /*2860*/  LOP3.LUT R0, R3, 0x80000000, R0, 0x48, !PT ;  /* 0x8000000003007812 */ /* 0x000fe200078e4800 */
[----:B------:R-:W-:Y:S06]  /*2870*/  BRA `(.L_x_569) ;  /* 0x00000000000c7947 */ /* 0x000fec0003800000 */
.L_x_562:
[----:B------:R-:W0:Y:S01]  /*2880*/  MUFU.RSQ R0, -QNAN ;  /* 0xffc0000000007908 */ /* 0x000e220000001400 */
[----:B------:R-:W-:Y:S05]  /*2890*/  BRA `(.L_x_569) ;  /* 0x0000000000047947 */ /* 0x000fea0003800000 */
.L_x_561:
[----:B------:R-:W-:-:S07]  /*28a0*/  FADD.FTZ R0, R0, R3 ;  /* 0x0000000300007221 */ /* 0x000fce0000010000 */
.L_x_569:
[----:B------:R-:W-:Y:S05]  /*28b0*/  BSYNC.RECONVERGENT B1 ;  /* 0x0000000000017941 */ /* 0x000fea0003800200 */
.L_x_559:
[----:B------:R-:W-:-:S04]  /*28c0*/  IMAD.MOV.U32 R3, RZ, RZ, 0x0 ;  /* 0x00000000ff037424 */ /* 0x000fc800078e00ff */
[----:B0-----:R-:W-:Y:S05]  /*28d0*/  RET.REL.NODEC R2 `(_Z11xdir_centerPfS_S_S_S_fiii) ;  /* 0xffffffd402c87950 */ /* 0x001fea0003c3ffff */
        .type           $_Z11xdir_centerPfS_S_S_S_fiii$__internal_trig_reduction_slowpathd,@function
        .size           $_Z11xdir_centerPfS_S_S_S_fiii$__internal_trig_reduction_slowpathd,(.L_x_827 - $_Z11xdir_centerPfS_S_S_S_fiii$__internal_trig_reduction_slowpathd)
$_Z11xdir_centerPfS_S_S_S_fiii$__internal_trig_reduction_slowpathd:
        /* <DEDUP_REMOVED lines=18> */
[----:B------:R-:W-:Y:S01]  /*2a00*/  IADD3 R3, PT, PT, RZ, -R3, -R4 ;  /* 0x80000003ff037210 */ /* 0x000fe20007ffe804 */
[----:B------:R-:W-:Y:S01]  /*2a10*/  IMAD.SHL.U32 R2, R2, 0x800, RZ ;  /* 0x0000080002027824 */ /* 0x000fe200078e00ff */
[----:B------:R-:W-:Y:S01]  /*2a20*/  CS2R R6, SRZ ;  /* 0x0000000000067805 */ /* 0x000fe2000001ff00 */
[----:B------:R-:W-:Y:S01]  /*2a30*/  IMAD.MOV.U32 R4, RZ, RZ, RZ ;  /* 0x000000ffff047224 */ /* 0x000fe200078e00ff */
[----:B------:R-:W-:-:S07]  /*2a40*/  LOP3.LUT R5, R5, 0x80000000, RZ, 0xfc, !PT ;  /* 0x8000000005057812 */ /* 0x000fce00078efcff */
.L_x_574:
[----:B------:R-:W1:Y:S01]  /*2a50*/  LDC.64 R8, c[0x4][0x1a8] ;  /* 0x01006a00ff087b82 */ /* 0x000e620000000a00 */
[----:B0-----:R-:W-:Y:S02]  /*2a60*/  R2UR UR6, R16 ;  /* 0x00000000100672ca */ /* 0x001fe400000e0000 */
[----:B------:R-:W-:Y:S01]  /*2a70*/  R2UR UR7, R17 ;  /* 0x00000000110772ca */ /* 0x000fe200000e0000 */
[----:B-1----:R-:W-:-:S12]  /*2a80*/  IMAD.WIDE R8, R0, 0x8, R8 ;  /* 0x0000000800087825 */ /* 0x002fd800078e0208 */
[----:B------:R-:W2:Y:S01]  /*2a90*/  LDG.E.64.CONSTANT R8, desc[UR6][R8.64] ;  /* 0x0000000608087981 */ /* 0x000ea2000c1e9b00 */
[----:B------:R-:W-:Y:S02]  /*2aa0*/  IMAD.MOV.U32 R22, RZ, RZ, R6 ;  /* 0x000000ffff167224 */ /* 0x000fe400078e0006 */
[----:B------:R-:W-:Y:S02]  /*2ab0*/  IMAD.MOV.U32 R23, RZ, RZ, R7 ;  /* 0x000000ffff177224 */ /* 0x000fe400078e0007 */
[----:B------:R-:W-:Y:S02]  /*2ac0*/  VIADD R3, R3, 0x1 ;  /* 0x0000000103037836 */ /* 0x000fe40000000000 */
[----:B------:R-:W-:Y:S02]  /*2ad0*/  VIADD R0, R0, 0x1 ;  /* 0x0000000100007836 */ /* 0x000fe40000000000 */
[----:B--2---:R-:W-:-:S04]  /*2ae0*/  IMAD.WIDE.U32 R22, P2, R8, R2, R22 ;  /* 0x0000000208167225 */ /* 0x004fc80007840016 */
[----:B------:R-:W-:Y:S02]  /*2af0*/  IMAD R6, R8, R5, RZ ;  /* 0x0000000508067224 */ /* 0x000fe400078e02ff */
[----:B------:R-:W-:-:S03]  /*2b00*/  IMAD R7, R9, R2, RZ ;  /* 0x0000000209077224 */ /* 0x000fc600078e02ff */
[----:B------:R-:W-:-:S04]  /*2b10*/  IADD3 R6, P0, PT, R6, R23, RZ ;  /* 0x0000001706067210 */ /* 0x000fc80007f1e0ff */
[----:B------:R-:W-:Y:S01]  /*2b20*/  IADD3 R23, P1, PT, R7, R6, RZ ;  /* 0x0000000607177210 */ /* 0x000fe20007f3e0ff */
[----:B------:R-:W-:Y:S02]  /*2b30*/  IMAD R6, R4, 0x8, R1 ;  /* 0x0000000804067824 */ /* 0x000fe400078e0201 */
[----:B------:R-:W-:-:S03]  /*2b40*/  IMAD.HI.U32 R7, R8, R5, RZ ;  /* 0x0000000508077227 */ /* 0x000fc600078e00ff */
[----:B------:R0:W-:Y:S01]  /*2b50*/  STL.64 [R6], R22 ;  /* 0x0000001606007387 */ /* 0x0001e20000100a00 */
[----:B------:R-:W-:Y:S02]  /*2b60*/  IMAD.X R7, RZ, RZ, R7, P2 ;  /* 0x000000ffff077224 */ /* 0x000fe400010e0607 */
[----:B------:R-:W-:-:S04]  /*2b70*/  IMAD.HI.U32 R8, R9, R5, RZ ;  /* 0x0000000509087227 */ /* 0x000fc800078e00ff */
[----:B------:R-:W-:Y:S02]  /*2b80*/  VIADD R4, R4, 0x1 ;  /* 0x0000000104047836 */ /* 0x000fe40000000000 */
[----:B0-----:R-:W-:-:S04]  /*2b90*/  IMAD.HI.U32 R6, R9, R2, RZ ;  /* 0x0000000209067227 */ /* 0x001fc800078e00ff */
[----:B------:R-:W-:Y:S01]  /*2ba0*/  IMAD R9, R9, R5, RZ ;  /* 0x0000000509097224 */ /* 0x000fe200078e02ff */
[----:B------:R-:W-:-:S04]  /*2bb0*/  IADD3.X R6, P0, PT, R6, R7, RZ, P0, !PT ;  /* 0x0000000706067210 */ /* 0x000fc8000071e4ff */
[----:B------:R-:W-:Y:S01]  /*2bc0*/  IADD3.X R6, P1, PT, R9, R6, RZ, P1, !PT ;  /* 0x0000000609067210 */ /* 0x000fe20000f3e4ff */
[----:B------:R-:W-:Y:S01]  /*2bd0*/  IMAD.X R7, RZ, RZ, R8, P0 ;  /* 0x000000ffff077224 */ /* 0x000fe200000e0608 */
[----:B------:R-:W-:-:S03]  /*2be0*/  ISETP.NE.AND P0, PT, R3, -0xf, PT ;  /* 0xfffffff10300780c */ /* 0x000fc60003f05270 */
[----:B------:R-:W-:-:S10]  /*2bf0*/  IMAD.X R7, RZ, RZ, R7, P1 ;  /* 0x000000ffff077224 */ /* 0x000fd400008e0607 */
[----:B------:R-:W-:Y:S05]  /*2c00*/  @P0 BRA `(.L_x_574) ;  /* 0xfffffffc00900947 */ /* 0x000fea000383ffff */
[----:B------:R-:W-:Y:S05]  /*2c10*/  BSYNC.RECONVERGENT B3 ;  /* 0x0000000000037941 */ /* 0x000fea0003800200 */
.L_x_573:
[----:B------:R-:W-:-:S05]  /*2c20*/  LOP3.LUT R0, R21, 0x7ff, RZ, 0xc0, !PT ;  /* 0x000007ff15007812 */ /* 0x000fca00078ec0ff */
[----:B------:R-:W-:-:S05]  /*2c30*/  VIADD R0, R0, 0xfffffc00 ;  /* 0xfffffc0000007836 */ /* 0x000fca0000000000 */
[----:B------:R-:W-:Y:S02]  /*2c40*/  SHF.R.U32.HI R2, RZ, 0x6, R0 ;  /* 0x00000006ff027819 */ /* 0x000fe40000011600 */
[----:B------:R-:W-:Y:S02]  /*2c50*/  ISETP.GE.U32.AND P0, PT, R0, 0x80, PT ;  /* 0x000000800000780c */ /* 0x000fe40003f06070 */
[----:B------:R-:W-:-:S04]  /*2c60*/  IADD3 R2, PT, PT, -R2, 0x13, RZ ;  /* 0x0000001302027810 */ /* 0x000fc80007ffe1ff */
[----:B------:R-:W-:-:S07]  /*2c70*/  SEL R0, R2, 0x12, P0 ;  /* 0x0000001202007807 */ /* 0x000fce0000000000 */
.L_x_572:
[----:B------:R-:W-:Y:S05]  /*2c80*/  BSYNC.RECONVERGENT B2 ;  /* 0x0000000000027941 */ /* 0x000fea0003800200 */
.L_x_571:
[C---:B------:R-:W-:Y:S02]  /*2c90*/  LOP3.LUT R2, R21.reuse, 0x7ff, RZ, 0xc0, !PT ;  /* 0x000007ff15027812 */ /* 0x040fe400078ec0ff */
[----:B------:R-:W-:-:S03]  /*2ca0*/  LOP3.LUT P0, R21, R21, 0x3f, RZ, 0xc0, !PT ;  /* 0x0000003f15157812 */ /* 0x000fc6000780c0ff */
[----:B------:R-:W-:-:S05]  /*2cb0*/  VIADD R2, R2, 0xfffffc00 ;  /* 0xfffffc0002027836 */ /* 0x000fca0000000000 */
[----:B------:R-:W-:-:S05]  /*2cc0*/  SHF.R.U32.HI R3, RZ, 0x6, R2 ;  /* 0x00000006ff037819 */ /* 0x000fca0000011602 */
[----:B------:R-:W-:-:S04]  /*2cd0*/  IMAD.IADD R0, R3, 0x1, R0 ;  /* 0x0000000103007824 */ /* 0x000fc800078e0200 */
[----:B------:R-:W-:-:S05]  /*2ce0*/  IMAD.U32 R23, R0, 0x8, R1 ;  /* 0x0000000800177824 */ /* 0x000fca00078e0001 */
[----:B------:R0:W-:Y:S04]  /*2cf0*/  STL.64 [R23+-0x78], R6 ;  /* 0xffff880617007387 */ /* 0x0001e80000100a00 */
[----:B------:R-:W2:Y:S04]  /*2d00*/  LDL.64 R2, [R1+0x10] ;  /* 0x0000100001027983 */ /* 0x000ea80000100a00 */
[----:B------:R-:W3:Y:S04]  /*2d10*/  LDL.64 R4, [R1+0x18] ;  /* 0x0000180001047983 */ /* 0x000ee80000100a00 */
[----:B0-----:R-:W4:Y:S01]  /*2d20*/  @P0 LDL.64 R6, [R1+0x8] ;  /* 0x0000080001060983 */ /* 0x001f220000100a00 */
[----:B------:R-:W-:Y:S01]  /*2d30*/  @P0 LOP3.LUT R0, R21, 0x3f, RZ, 0x3c, !PT ;  /* 0x0000003f15000812 */ /* 0x000fe200078e3cff */
[----:B------:R-:W-:Y:S01]  /*2d40*/  BSSY.RECONVERGENT B2, `(.L_x_575) ;  /* 0x0000034000027945 */ /* 0x000fe20003800200 */
[----:B--2---:R-:W-:-:S02]  /*2d50*/  @P0 SHF.L.U32 R9, R2, R21, RZ ;  /* 0x0000001502090219 */ /* 0x004fc400000006ff */
[----:B------:R-:W-:Y:S02]  /*2d60*/  @P0 SHF.L.U64.HI R8, R2, R21, R3 ;  /* 0x0000001502080219 */ /* 0x000fe40000010203 */
[--C-:B----4-:R-:W-:Y:S02]  /*2d70*/  @P0 SHF.R.U64 R16, R6, 0x1, R7.reuse ;  /* 0x0000000106100819 */ /* 0x110fe40000001207 */
[----:B------:R-:W-:Y:S02]  /*2d80*/  @P0 SHF.R.U32.HI R17, RZ, 0x1, R7 ;  /* 0x00000001ff110819 */ /* 0x000fe40000011607 */
[----:B------:R-:W-:Y:S02]  /*2d90*/  @P0 SHF.R.U32.HI R6, RZ, 0x1, R3 ;  /* 0x00000001ff060819 */ /* 0x000fe40000011603 */
[----:B------:R-:W-:Y:S02]  /*2da0*/  @P0 SHF.R.U64 R16, R16, R0, R17 ;  /* 0x0000000010100219 */ /* 0x000fe40000001211 */
[----:B------:R-:W-:-:S02]  /*2db0*/  @P0 SHF.R.U64 R7, R2, 0x1, R3 ;  /* 0x0000000102070819 */ /* 0x000fc40000001203 */
[----:B------:R-:W-:Y:S02]  /*2dc0*/  @P0 SHF.R.U32.HI R17, RZ, R0, R17 ;  /* 0x00000000ff110219 */ /* 0x000fe40000011611 */
[----:B------:R-:W-:Y:S02]  /*2dd0*/  @P0 LOP3.LUT R2, R9, R16, RZ, 0xfc, !PT ;  /* 0x0000001009020212 */ /* 0x000fe400078efcff */
[----:B---3--:R-:W-:Y:S02]  /*2de0*/  @P0 SHF.L.U32 R18, R4, R21, RZ ;  /* 0x0000001504120219 */ /* 0x008fe400000006ff */
[-CC-:B------:R-:W-:Y:S02]  /*2df0*/  @P0 SHF.R.U64 R7, R7, R0.reuse, R6.reuse ;  /* 0x0000000007070219 */ /* 0x180fe40000001206 */
[----:B------:R-:W-:Y:S02]  /*2e00*/  @P0 LOP3.LUT R3, R8, R17, RZ, 0xfc, !PT ;  /* 0x0000001108030212 */ /* 0x000fe400078efcff */
[----:B------:R-:W-:Y:S01]  /*2e10*/  @P0 SHF.R.U32.HI R0, RZ, R0, R6 ;  /* 0x00000000ff000219 */ /* 0x000fe20000011606 */
[----:B------:R-:W-:Y:S01]  /*2e20*/  IMAD.SHL.U32 R6, R2, 0x4, RZ ;  /* 0x0000000402067824 */ /* 0x000fe200078e00ff */
[----:B------:R-:W-:-:S02]  /*2e30*/  @P0 SHF.L.U64.HI R21, R4, R21, R5 ;  /* 0x0000001504150219 */ /* 0x000fc40000010205 */
[----:B------:R-:W-:Y:S02]  /*2e40*/  @P0 LOP3.LUT R4, R18, R7, RZ, 0xfc, !PT ;  /* 0x0000000712040212 */ /* 0x000fe400078efcff */
[----:B------:R-:W-:Y:S02]  /*2e50*/  SHF.L.U64.HI R2, R2, 0x2, R3 ;  /* 0x0000000202027819 */ /* 0x000fe40000010203 */
[----:B------:R-:W-:Y:S02]  /*2e60*/  @P0 LOP3.LUT R5, R21, R0, RZ, 0xfc, !PT ;  /* 0x0000000015050212 */ /* 0x000fe400078efcff */
[----:B------:R-:W-:Y:S02]  /*2e70*/  SHF.L.W.U32.HI R3, R3, 0x2, R4 ;  /* 0x0000000203037819 */ /* 0x000fe40000010e04 */
[----:B------:R-:W-:Y:S02]  /*2e80*/  IADD3 RZ, P0, PT, RZ, -R6, RZ ;  /* 0x80000006ffff7210 */ /* 0x000fe40007f1e0ff */
[----:B------:R-:W-:-:S02]  /*2e90*/  LOP3.LUT R7, RZ, R2, RZ, 0x33, !PT ;  /* 0x00000002ff077212 */ /* 0x000fc400078e33ff */
[----:B------:R-:W-:Y:S02]  /*2ea0*/  SHF.L.W.U32.HI R8, R4, 0x2, R5 ;  /* 0x0000000204087819 */ /* 0x000fe40000010e05 */
[----:B------:R-:W-:Y:S02]  /*2eb0*/  LOP3.LUT R0, RZ, R3, RZ, 0x33, !PT ;  /* 0x00000003ff007212 */ /* 0x000fe400078e33ff */
[----:B------:R-:W-:Y:S02]  /*2ec0*/  IADD3.X R7, P0, PT, RZ, R7, RZ, P0, !PT ;  /* 0x00000007ff077210 */ /* 0x000fe4000071e4ff */
[----:B------:R-:W-:Y:S02]  /*2ed0*/  LOP3.LUT R9, RZ, R8, RZ, 0x33, !PT ;  /* 0x00000008ff097212 */ /* 0x000fe400078e33ff */
[----:B------:R-:W-:Y:S02]  /*2ee0*/  IADD3.X R4, P1, PT, RZ, R0, RZ, P0, !PT ;  /* 0x00000000ff047210 */ /* 0x000fe4000073e4ff */
[----:B------:R-:W-:-:S03]  /*2ef0*/  ISETP.GT.U32.AND P2, PT, R3, -0x1, PT ;  /* 0xffffffff0300780c */ /* 0x000fc60003f44070 */
[----:B------:R-:W-:Y:S01]  /*2f00*/  IMAD.X R9, RZ, RZ, R9, P1 ;  /* 0x000000ffff097224 */ /* 0x000fe200008e0609 */
[----:B------:R-:W-:-:S04]  /*2f10*/  ISETP.GT.AND.EX P0, PT, R8, -0x1, PT, P2 ;  /* 0xffffffff0800780c */ /* 0x000fc80003f04320 */
[----:B------:R-:W-:Y:S02]  /*2f20*/  SEL R0, R8, R9, P0 ;  /* 0x0000000908007207 */ /* 0x000fe40000000000 */
[----:B------:R-:W-:Y:S02]  /*2f30*/  SEL R9, R3, R4, P0 ;  /* 0x0000000403097207 */ /* 0x000fe40000000000 */
[----:B------:R-:W-:-:S04]  /*2f40*/  ISETP.NE.U32.AND P1, PT, R0, RZ, PT ;  /* 0x000000ff0000720c */ /* 0x000fc80003f25070 */
[----:B------:R-:W-:-:S06]  /*2f50*/  SEL R3, R9, R0, !P1 ;  /* 0x0000000009037207 */ /* 0x000fcc0004800000 */
[----:B------:R-:W0:Y:S02]  /*2f60*/  FLO.U32 R3, R3 ;  /* 0x0000000300037300 */ /* 0x000e2400000e0000 */
[C---:B0-----:R-:W-:Y:S02]  /*2f70*/  IADD3 R16, PT, PT, -R3.reuse, 0x1f, RZ ;  /* 0x0000001f03107810 */ /* 0x041fe40007ffe1ff */
[----:B------:R-:W-:-:S03]  /*2f80*/  IADD3 R4, PT, PT, -R3, 0x3f, RZ ;  /* 0x0000003f03047810 */ /* 0x000fc60007ffe1ff */
[----:B------:R-:W-:-:S05]  /*2f90*/  @P1 IMAD.MOV R4, RZ, RZ, R16 ;  /* 0x000000ffff041224 */ /* 0x000fca00078e0210 */
[----:B------:R-:W-:Y:S01]  /*2fa0*/  ISETP.NE.AND P1, PT, R4, RZ, PT ;  /* 0x000000ff0400720c */ /* 0x000fe20003f25270 */
[----:B------:R-:W-:Y:S01]  /*2fb0*/  @!P0 IMAD.MOV R6, RZ, RZ, -R6 ;  /* 0x000000ffff068224 */ /* 0x000fe200078e0a06 */
[----:B------:R-:W-:-:S11]  /*2fc0*/  SEL R7, R2, R7, P0 ;  /* 0x0000000702077207 */ /* 0x000fd60000000000 */
[----:B------:R-:W-:Y:S05]  /*2fd0*/  @!P1 BRA `(.L_x_576) ;  /* 0x0000000000289947 */ /* 0x000fea0003800000 */
[----:B------:R-:W-:Y:S02]  /*2fe0*/  LOP3.LUT R2, R4, 0x3f, RZ, 0xc0, !PT ;  /* 0x0000003f04027812 */ /* 0x000fe400078ec0ff */
[--C-:B------:R-:W-:Y:S02]  /*2ff0*/  SHF.R.U64 R6, R6, 0x1, R7.reuse ;  /* 0x0000000106067819 */ /* 0x100fe40000001207 */
[CC--:B------:R-:W-:Y:S02]  /*3000*/  SHF.L.U64.HI R0, R9.reuse, R2.reuse, R0 ;  /* 0x0000000209007219 */ /* 0x0c0fe40000010200 */
[----:B------:R-:W-:Y:S02]  /*3010*/  SHF.L.U32 R9, R9, R2, RZ ;  /* 0x0000000209097219 */ /* 0x000fe400000006ff */
[----:B------:R-:W-:Y:S02]  /*3020*/  SHF.R.U32.HI R2, RZ, 0x1, R7 ;  /* 0x00000001ff027819 */ /* 0x000fe40000011607 */
[----:B------:R-:W-:-:S04]  /*3030*/  LOP3.LUT R3, R4, 0x3f, RZ, 0xc, !PT ;  /* 0x0000003f04037812 */ /* 0x000fc800078e0cff */
[-CC-:B------:R-:W-:Y:S02]  /*3040*/  SHF.R.U64 R6, R6, R3.reuse, R2.reuse ;  /* 0x0000000306067219 */ /* 0x180fe40000001202 */
[----:B------:R-:W-:Y:S02]  /*3050*/  SHF.R.U32.HI R3, RZ, R3, R2 ;  /* 0x00000003ff037219 */ /* 0x000fe40000011602 */
[----:B------:R-:W-:Y:S02]  /*3060*/  LOP3.LUT R9, R9, R6, RZ, 0xfc, !PT ;  /* 0x0000000609097212 */ /* 0x000fe400078efcff */
[----:B------:R-:W-:-:S07]  /*3070*/  LOP3.LUT R0, R0, R3, RZ, 0xfc, !PT ;  /* 0x0000000300007212 */ /* 0x000fce00078efcff */
.L_x_576:
[----:B------:R-:W-:Y:S05]  /*3080*/  BSYNC.RECONVERGENT B2 ;  /* 0x0000000000027941 */ /* 0x000fea0003800200 */
.L_x_575:
        /* <DEDUP_REMOVED lines=8> */
[C---:B------:R-:W-:Y:S02]  /*3110*/  IMAD R9, R0.reuse, -0x36f0255e, RZ ;  /* 0xc90fdaa200097824 */ /* 0x040fe400078e02ff */
        /* <DEDUP_REMOVED lines=18> */
[----:B------:R-:W-:-:S03]  /*3240*/  IADD3 R3, P2, PT, R3, 0x1, RZ ;  /* 0x0000000103037810 */ /* 0x000fc60007f5e0ff */
[----:B------:R-:W-:Y:S01]  /*3250*/  @P1 IMAD.MOV R8, RZ, RZ, -R8 ;  /* 0x000000ffff081224 */ /* 0x000fe200078e0a08 */
[----:B------:R-:W-:-:S04]  /*3260*/  LEA.HI.X R0, R0, RZ, RZ, 0x16, P2 ;  /* 0x000000ff00007211 */ /* 0x000fc800010fb4ff */
[--C-:B------:R-:W-:Y:S01]  /*3270*/  SHF.R.U64 R2, R3, 0x1, R0.reuse ;  /* 0x0000000103027819 */ /* 0x100fe20000001200 */
[----:B------:R-:W-:Y:S01]  /*3280*/  IMAD.SHL.U32 R3, R4, 0x100000, RZ ;  /* 0x0010000004037824 */ /* 0x000fe200078e00ff */
[----:B------:R-:W-:Y:S02]  /*3290*/  SHF.R.U32.HI R0, RZ, 0x1, R0 ;  /* 0x00000001ff007819 */ /* 0x000fe40000011600 */
[----:B------:R-:W-:-:S04]  /*32a0*/  IADD3 R2, P2, P3, RZ, RZ, R2 ;  /* 0x000000ffff027210 */ /* 0x000fc80007b5e002 */
[----:B------:R-:W-:-:S04]  /*32b0*/  IADD3.X R3, PT, PT, R3, 0x3fe00000, R0, P2, P3 ;  /* 0x3fe0000003037810 */ /* 0x000fc800017e6400 */
[----:B------:R-:W-:-:S07]  /*32c0*/  LOP3.LUT R20, R3, R20, RZ, 0xfc, !PT ;  /* 0x0000001403147212 */ /* 0x000fce00078efcff */
.L_x_570:
[----:B------:R-:W-:Y:S02]  /*32d0*/  IMAD.MOV.U32 R4, RZ, RZ, R19 ;  /* 0x000000ffff047224 */ /* 0x000fe400078e0013 */
[----:B------:R-:W-:Y:S02]  /*32e0*/  IMAD.MOV.U32 R5, RZ, RZ, 0x0 ;  /* 0x00000000ff057424 */ /* 0x000fe400078e00ff */
[----:B------:R-:W-:Y:S02]  /*32f0*/  IMAD.MOV.U32 R0, RZ, RZ, R8 ;  /* 0x000000ffff007224 */ /* 0x000fe400078e0008 */
[----:B------:R-:W-:Y:S01]  /*3300*/  IMAD.MOV.U32 R3, RZ, RZ, R20 ;  /* 0x000000ffff037224 */ /* 0x000fe200078e0014 */
[----:B------:R-:W-:Y:S06]  /*3310*/  RET.REL.NODEC R4 `(_Z11xdir_centerPfS_S_S_S_fiii) ;  /* 0xffffffcc04387950 */ /* 0x000fec0003c3ffff */
.L_x_577:
        /* <DEDUP_REMOVED lines=14> */
.L_x_827:


//--------------------- .text._Z11ydir_centerPfS_S_S_S_fii --------------------------
	.section	.text._Z11ydir_centerPfS_S_S_S_fii,"ax",@progbits
	.align	128
        .global         _Z11ydir_centerPfS_S_S_S_fii
        .type           _Z11ydir_centerPfS_S_S_S_fii,@function
        .size           _Z11ydir_centerPfS_S_S_S_fii,(.L_x_830 - _Z11ydir_centerPfS_S_S_S_fii)
        .other          _Z11ydir_centerPfS_S_S_S_fii,@"STO_CUDA_ENTRY STV_DEFAULT"
_Z11ydir_centerPfS_S_S_S_fii:
.text._Z11ydir_centerPfS_S_S_S_fii:
        /* <DEDUP_REMOVED lines=8> */
[----:B------:R-:W1:Y:S01]  /*0080*/  LDC R3, c[0x0][0x364] ;  /* 0x0000d900ff037b82 */ /* 0x000e620000000800 */
[----:B------:R-:W4:Y:S07]  /*0090*/  LDCU UR6, c[0x0][0x370] ;  /* 0x00006e00ff0677ac */ /* 0x000f2e0008000800 */
[----:B------:R-:W2:Y:S01]  /*00a0*/  S2UR UR4, SR_CTAID.X ;  /* 0x00000000000479c3 */ /* 0x000ea20000002500 */
[----:B-1----:R-:W-:-:S05]  /*00b0*/  IMAD R16, R3, UR5, R16 ;  /* 0x0000000503107c24 */ /* 0x002fca000f8e0210 */
[----:B---3--:R-:W-:Y:S01]  /*00c0*/  ISETP.GE.AND P0, PT, R16, UR7, PT ;  /* 0x0000000710007c0c */ /* 0x008fe2000bf06270 */
[C---:B--2---:R-:W-:Y:S02]  /*00d0*/  IMAD R5, R0.reuse, UR4, R5 ;  /* 0x0000000400057c24 */ /* 0x044fe4000f8e0205 */
[----:B----4-:R-:W-:-:S03]  /*00e0*/  IMAD R0, R0, UR6, RZ ;  /* 0x0000000600007c24 */ /* 0x010fc6000f8e02ff */
[----:B0-----:R-:W-:-:S13]  /*00f0*/  ISETP.GE.OR P0, PT, R5, UR8, P0 ;  /* 0x0000000805007c0c */ /* 0x001fda0008706670 */
[----:B------:R-:W-:Y:S05]  /*0100*/  @P0 EXIT ;  /* 0x000000000000094d */ /* 0x000fea0003800000 */
[----:B------:R-:W0:Y:S01]  /*0110*/  LDC.64 R6, c[0x0][0x398] ;  /* 0x0000e600ff067b82 */ /* 0x000e220000000a00 */
[----:B------:R-:W0:Y:S07]  /*0120*/  LDCU.64 UR4, c[0x0][0x358] ;  /* 0x00006b00ff0477ac */ /* 0x000e2e0008000a00 */
[----:B------:R-:W1:Y:S01]  /*0130*/  LDC.64 R2, c[0x0][0x390] ;  /* 0x0000e400ff027b82 */ /* 0x000e620000000a00 */
[----:B------:R-:W-:Y:S01]  /*0140*/  IMAD R0, R16, R0, R5 ;  /* 0x0000000010007224 */ /* 0x000fe200078e0205 */
[----:B0-----:R-:W2:Y:S03]  /*0150*/  LDG.E R7, desc[UR4][R6.64] ;  /* 0x0000000406077981 */ /* 0x001ea6000c1e1900 */
        /* <DEDUP_REMOVED lines=13> */
[----:B------:R-:W-:Y:S05]  /*0230*/  CALL.REL.NOINC `($__internal_18_$__cuda_sm3x_div_rn_noftz_f32_slowpath) ;  /* 0x00000010009c7944 */ /* 0x000fea0003c00000 */
.L_x_579:
[----:B------:R-:W-:Y:S05]  /*0240*/  BSYNC.RECONVERGENT B0 ;  /* 0x0000000000007941 */ /* 0x000fea0003800200 */
.L_x_578:
        /* <DEDUP_REMOVED lines=26> */
[----:B------:R-:W-:Y:S02]  /*03f0*/  IMAD.MOV.U32 R7, RZ, RZ, R5 ;  /* 0x000000ffff077224 */ /* 0x000fe400078e0005 */
[----:B------:R-:W-:Y:S02]  /*0400*/  IMAD.MOV.U32 R8, RZ, RZ, R18 ;  /* 0x000000ffff087224 */ /* 0x000fe400078e0012 */
[----:B------:R-:W-:-:S07]  /*0410*/  IMAD.MOV.U32 R9, RZ, RZ, R19 ;  /* 0x000000ffff097224 */ /* 0x000fce00078e0013 */
[----:B------:R-:W-:Y:S05]  /*0420*/  CALL.REL.NOINC `($__internal_17_$__cuda_sm20_div_rn_f64_full) ;  /* 0x0000000800b87944 */ /* 0x000fea0003c00000 */
.L_x_581:
[----:B------:R-:W-:Y:S05]  /*0430*/  BSYNC.RECONVERGENT B0 ;  /* 0x0000000000007941 */ /* 0x000fea0003800200 */
.L_x_580:
        /* <DEDUP_REMOVED lines=23> */
[----:B------:R-:W-:Y:S05]  /*05b0*/  CALL.REL.NOINC `($_Z11ydir_centerPfS_S_S_S_fii$__internal_trig_reduction_slowpathd) ;  /* 0x0000001400587944 */ /* 0x000fea0003c00000 */
[----:B------:R-:W-:Y:S02]  /*05c0*/  IMAD.MOV.U32 R21, RZ, RZ, R4 ;  /* 0x000000ffff157224 */ /* 0x000fe400078e0004 */
[----:B------:R-:W-:Y:S02]  /*05d0*/  IMAD.MOV.U32 R22, RZ, RZ, R6 ;  /* 0x000000ffff167224 */ /* 0x000fe400078e0006 */
[----:B------:R-:W-:-:S07]  /*05e0*/  IMAD.MOV.U32 R23, RZ, RZ, R7 ;  /* 0x000000ffff177224 */ /* 0x000fce00078e0007 */
.L_x_583:
[----:B------:R-:W-:Y:S05]  /*05f0*/  BSYNC.RECONVERGENT B0 ;  /* 0x0000000000007941 */ /* 0x000fea0003800200 */
.L_x_582:
        /* <DEDUP_REMOVED lines=15> */
[----:B--2---:R-:W-:-:S08]  /*06f0*/  DFMA R4, R26, R24, R4 ;  /* 0x000000181a04722b */ /* 0x004fd00000000004 */
[C---:B------:R-:W-:Y:S01]  /*0700*/  DFMA R4, R26.reuse, R4, R6 ;  /* 0x000000041a04722b */ /* 0x040fe20000000006 */
[----:B------:R-:W0:Y:S07]  /*0710*/  F2F.F64.F32 R6, R20 ;  /* 0x0000001400067310 */ /* 0x000e2e0000201800 */
[----:B---3--:R-:W-:-:S08]  /*0720*/  DFMA R4, R26, R4, R8 ;  /* 0x000000041a04722b */ /* 0x008fd00000000008 */
[C---:B------:R-:W-:Y:S01]  /*0730*/  DFMA R4, R26.reuse, R4, R10 ;  /* 0x000000041a04722b */ /* 0x040fe2000000000a */
[----:B------:R-:W1:Y:S07]  /*0740*/  LDC.64 R10, c[0x0][0x380] ;  /* 0x0000e000ff0a7b82 */ /* 0x000e6e0000000a00 */
        /* <DEDUP_REMOVED lines=9> */
[----:B------:R-:W-:Y:S02]  /*07e0*/  FSEL R5, R9, R5, !P0 ;  /* 0x0000000509057208 */ /* 0x000fe40004000000 */
[----:B------:R-:W2:Y:S04]  /*07f0*/  LDC.64 R8, c[0x0][0x398] ;  /* 0x0000e600ff087b82 */ /* 0x000ea80000000a00 */
[----:B0-----:R-:W-:Y:S01]  /*0800*/  DMUL R6, R6, R4 ;  /* 0x0000000406067228 */ /* 0x001fe20000000000 */
[----:B-1----:R-:W-:-:S09]  /*0810*/  IMAD.WIDE R4, R0, 0x4, R10 ;  /* 0x0000000400047825 */ /* 0x002fd200078e020a */
        /* <DEDUP_REMOVED lines=14> */
[----:B------:R-:W-:Y:S01]  /*0900*/  MOV R6, 0x930 ;  /* 0x0000093000067802 */ /* 0x000fe20000000f00 */
[----:B------:R-:W-:-:S07]  /*0910*/  IMAD.MOV.U32 R5, RZ, RZ, R9 ;  /* 0x000000ffff057224 */ /* 0x000fce00078e0009 */
[----:B------:R-:W-:Y:S05]  /*0920*/  CALL.REL.NOINC `($__internal_18_$__cuda_sm3x_div_rn_noftz_f32_slowpath) ;  /* 0x0000000800e07944 */ /* 0x000fea0003c00000 */
.L_x_585:
[----:B------:R-:W-:Y:S05]  /*0930*/  BSYNC.RECONVERGENT B0 ;  /* 0x0000000000007941 */ /* 0x000fea0003800200 */
.L_x_584:
        /* <DEDUP_REMOVED lines=26> */
.L_x_587:
[----:B------:R-:W-:Y:S05]  /*0ae0*/  BSYNC.RECONVERGENT B0 ;  /* 0x0000000000007941 */ /* 0x000fea0003800200 */
.L_x_586:
        /* <DEDUP_REMOVED lines=26> */
[----:B------:R-:W-:-:S07]  /*0c90*/  IMAD.MOV.U32 R3, RZ, RZ, R7 ;  /* 0x000000ffff037224 */ /* 0x000fce00078e0007 */
.L_x_591:
[----:B------:R-:W-:Y:S05]  /*0ca0*/  BSYNC.RECONVERGENT B1 ;  /* 0x0000000000017941 */ /* 0x000fea0003800200 */
.L_x_590:
[----:B------:R-:W-:-:S07]  /*0cb0*/  VIADD R16, R4, 0x1 ;  /* 0x0000000104107836 */ /* 0x000fce0000000000 */
.L_x_589:
[----:B------:R-:W-:Y:S05]  /*0cc0*/  BSYNC.RECONVERGENT B0 ;  /* 0x0000000000007941 */ /* 0x000fea0003800200 */
.L_x_588:
        /* <DEDUP_REMOVED lines=14> */
[----:B------:R-:W-:Y:S02]  /*0db0*/  FSEL R24, R24, -8.06006814911005101289e+34, !P0 ;  /* 0xf9785eba18187808 */ /* 0x000fe40004000000 */
[----:B------:R-:W-:-:S06]  /*0dc0*/  FSEL R25, -R17, 0.11223486810922622681, !P0 ;  /* 0x3de5db6511197808 */ /* 0x000fcc0004000100 */
        /* <DEDUP_REMOVED lines=14> */
[----:B------:R-:W-:Y:S01]  /*0eb0*/  FSEL R3, R5, R3, !P0 ;  /* 0x0000000305037208 */ /* 0x000fe20004000000 */
[----:B-1----:R-:W-:-:S05]  /*0ec0*/  IMAD.WIDE R4, R0, 0x4, R6 ;  /* 0x0000000400047825 */ /* 0x002fca00078e0206 */
[----:B0-----:R-:W-:-:S10]  /*0ed0*/  DMUL R2, R20, R2 ;  /* 0x0000000214027228 */ /* 0x001fd40000000000 */
[----:B------:R-:W0:Y:S02]  /*0ee0*/  F2F.F32.F64 R3, R2 ;  /* 0x0000000200037310 */ /* 0x000e240000301000 */
[----:B0-----:R-:W-:Y:S01]  /*0ef0*/  STG.E desc[UR4][R4.64], R3 ;  /* 0x0000000304007986 */ /* 0x001fe2000c101904 */
[----:B------:R-:W-:Y:S05]  /*0f00*/  EXIT ;  /* 0x000000000000794d */ /* 0x000fea0003800000 */
        .weak           $__internal_17_$__cuda_sm20_div_rn_f64_full
        .type           $__internal_17_$__cuda_sm20_div_rn_f64_full,@function
        .size           $__internal_17_$__cuda_sm20_div_rn_f64_full,($__internal_18_$__cuda_sm3x_div_rn_noftz_f32_slowpath - $__internal_17_$__cuda_sm20_div_rn_f64_full)
$__internal_17_$__cuda_sm20_div_rn_f64_full:
        /* <DEDUP_REMOVED lines=66> */
.L_x_593:
        /* <DEDUP_REMOVED lines=16> */
.L_x_596:
[----:B------:R-:W-:Y:S01]  /*1430*/  LOP3.LUT R15, R9, 0x80000, RZ, 0xfc, !PT ;  /* 0x00080000090f7812 */ /* 0x000fe200078efcff */
[----:B------:R-:W-:Y:S01]  /*1440*/  IMAD.MOV.U32 R14, RZ, RZ, R8 ;  /* 0x000000ffff0e7224 */ /* 0x000fe200078e0008 */
[----:B------:R-:W-:Y:S06]  /*1450*/  BRA `(.L_x_594) ;  /* 0x0000000000087947 */ /* 0x000fec0003800000 */
.L_x_595:
[----:B------:R-:W-:Y:S01]  /*1460*/  LOP3.LUT R15, R7, 0x80000, RZ, 0xfc, !PT ;  /* 0x00080000070f7812 */ /* 0x000fe200078efcff */
[----:B------:R-:W-:-:S07]  /*1470*/  IMAD.MOV.U32 R14, RZ, RZ, R6 ;  /* 0x000000ffff0e7224 */ /* 0x000fce00078e0006 */
.L_x_594:
[----:B------:R-:W-:Y:S05]  /*1480*/  BSYNC.RECONVERGENT B1 ;  /* 0x0000000000017941 */ /* 0x000fea0003800200 */
.L_x_592:
[----:B------:R-:W-:-:S04]  /*1490*/  IMAD.MOV.U32 R5, RZ, RZ, 0x0 ;  /* 0x00000000ff057424 */ /* 0x000fc800078e00ff */
[----:B------:R-:W-:Y:S05]  /*14a0*/  RET.REL.NODEC R4 `(_Z11ydir_centerPfS_S_S_S_fii) ;  /* 0xffffffe804d47950 */ /* 0x000fea0003c3ffff */
        .weak           $__internal_18_$__cuda_sm3x_div_rn_noftz_f32_slowpath
        .type           $__internal_18_$__cuda_sm3x_div_rn_noftz_f32_slowpath,@function
        .size           $__internal_18_$__cuda_sm3x_div_rn_noftz_f32_slowpath,($_Z11ydir_centerPfS_S_S_S_fii$__internal_trig_reduction_slowpathd - $__internal_18_$__cuda_sm3x_div_rn_noftz_f32_slowpath)
$__internal_18_$__cuda_sm3x_div_rn_noftz_f32_slowpath:
        /* <DEDUP_REMOVED lines=34> */
.L_x_598:
        /* <DEDUP_REMOVED lines=51> */
.L_x_605:
[----:B------:R-:W-:-:S04]  /*1a00*/  LOP3.LUT R4, R4, 0x80000000, RZ, 0xc0, !PT ;  /* 0x8000000004047812 */ /* 0x000fc800078ec0ff */
[----:B------:R-:W-:Y:S01]  /*1a10*/  LOP3.LUT R4, R4, 0x7f800000, RZ, 0xfc, !PT ;  /* 0x7f80000004047812 */ /* 0x000fe200078efcff */
[----:B------:R-:W-:Y:S06]  /*1a20*/  BRA `(.L_x_606) ;  /* 0x0000000000047947 */ /* 0x000fec0003800000 */
.L_x_604:
[----:B------:R-:W-:-:S07]  /*1a30*/  IMAD R4, R8, 0x800000, R4 ;  /* 0x0080000008047824 */ /* 0x000fce00078e0204 */
.L_x_606:
[----:B------:R-:W-:Y:S05]  /*1a40*/  BSYNC.RECONVERGENT B2 ;  /* 0x0000000000027941 */ /* 0x000fea0003800200 */
.L_x_603:
[----:B------:R-:W-:Y:S05]  /*1a50*/  BRA `(.L_x_607) ;  /* 0x0000000000207947 */ /* 0x000fea0003800000 */
.L_x_602:
[----:B------:R-:W-:-:S04]  /*1a60*/  LOP3.LUT R4, R5, 0x80000000, R4, 0x48, !PT ;  /* 0x8000000005047812 */ /* 0x000fc800078e4804 */
[----:B------:R-:W-:Y:S01]  /*1a70*/  LOP3.LUT R4, R4, 0x7f800000, RZ, 0xfc, !PT ;  /* 0x7f80000004047812 */ /* 0x000fe200078efcff */
[----:B------:R-:W-:Y:S06]  /*1a80*/  BRA `(.L_x_607) ;  /* 0x0000000000147947 */ /* 0x000fec0003800000 */
.L_x_601:
[----:B------:R-:W-:Y:S01]  /*1a90*/  LOP3.LUT R4, R5, 0x80000000, R4, 0x48, !PT ;  /* 0x8000000005047812 */ /* 0x000fe200078e4804 */
[----:B------:R-:W-:Y:S06]  /*1aa0*/  BRA `(.L_x_607) ;  /* 0x00000000000c7947 */ /* 0x000fec0003800000 */
.L_x_600:
[----:B------:R-:W0:Y:S01]  /*1ab0*/  MUFU.RSQ R4, -QNAN ;  /* 0xffc0000000047908 */ /* 0x000e220000001400 */
[----:B------:R-:W-:Y:S05]  /*1ac0*/  BRA `(.L_x_607) ;  /* 0x0000000000047947 */ /* 0x000fea0003800000 */
.L_x_599:
[----:B------:R-:W-:-:S07]  /*1ad0*/  FADD.FTZ R4, R4, R5 ;  /* 0x0000000504047221 */ /* 0x000fce0000010000 */
.L_x_607:
[----:B------:R-:W-:Y:S05]  /*1ae0*/  BSYNC.RECONVERGENT B1 ;  /* 0x0000000000017941 */ /* 0x000fea0003800200 */
.L_x_597:
[----:B------:R-:W-:Y:S02]  /*1af0*/  IMAD.MOV.U32 R7, RZ, RZ, 0x0 ;  /* 0x00000000ff077424 */ /* 0x000fe400078e00ff */
[----:B0-----:R-:W-:Y:S02]  /*1b00*/  IMAD.MOV.U32 R20, RZ, RZ, R4 ;  /* 0x000000ffff147224 */ /* 0x001fe400078e0004 */
[----:B------:R-:W-:Y:S05]  /*1b10*/  RET.REL.NODEC R6 `(_Z11ydir_centerPfS_S_S_S_fii) ;  /* 0xffffffe406387950 */ /* 0x000fea0003c3ffff */
        .type           $_Z11ydir_centerPfS_S_S_S_fii$__internal_trig_reduction_slowpathd,@function
        .size           $_Z11ydir_centerPfS_S_S_S_fii$__internal_trig_reduction_slowpathd,(.L_x_830 - $_Z11ydir_centerPfS_S_S_S_fii$__internal_trig_reduction_slowpathd)
$_Z11ydir_centerPfS_S_S_S_fii$__internal_trig_reduction_slowpathd:
        /* <DEDUP_REMOVED lines=24> */
.L_x_612:
        /* <DEDUP_REMOVED lines=28> */
[----:B------:R-:W-:Y:S05]  /*1e60*/  BSYNC.RECONVERGENT B3 ;  /* 0x0000000000037941 */ /* 0x000fea0003800200 */
.L_x_611:
[----:B------:R-:W-:Y:S02]  /*1e70*/  LOP3.LUT R4, R14, 0x7ff, RZ, 0xc0, !PT ;  /* 0x000007ff0e047812 */ /* 0x000fe400078ec0ff */
[----:B------:R-:W-:-:S03]  /*1e80*/  IADD3 R11, PT, PT, -R12, 0x13, RZ ;  /* 0x000000130c0b7810 */ /* 0x000fc60007ffe1ff */
[----:B------:R-:W-:-:S05]  /*1e90*/  VIADD R4, R4, 0xfffffc00 ;  /* 0xfffffc0004047836 */ /* 0x000fca0000000000 */
[----:B------:R-:W-:-:S04]  /*1ea0*/  ISETP.GE.U32.AND P0, PT, R4, 0x80, PT ;  /* 0x000000800400780c */ /* 0x000fc80003f06070 */
[----:B------:R-:W-:-:S09]  /*1eb0*/  SEL R11, R11, 0x12, P0 ;  /* 0x000000120b0b7807 */ /* 0x000fd20000000000 */
.L_x_610:
[----:B------:R-:W-:Y:S05]  /*1ec0*/  BSYNC.RECONVERGENT B2 ;  /* 0x0000000000027941 */ /* 0x000fea0003800200 */
.L_x_609:
        /* <DEDUP_REMOVED lines=19> */
[----:B------:R-:W-:Y:S02]  /*2000*/  @P0 SHF.R.U64 R14, R23, R10, R25 ;  /* 0x0000000a170e0219 */ /* 0x000fe40000001219 */
[----:B------:R-:W-:Y:S01]  /*2010*/  @P0 LOP3.LUT R7, R12, R9, RZ, 0xfc, !PT ;  /* 0x000000090c070212 */ /* 0x000fe200078efcff */
[----:B------:R-:W-:Y:S01]  /*2020*/  IMAD.SHL.U32 R9, R6, 0x4, RZ ;  /* 0x0000000406097824 */ /* 0x000fe200078e00ff */
        /* <DEDUP_REMOVED lines=28> */
[C---:B------:R-:W-:Y:S02]  /*21f0*/  LOP3.LUT R6, R10.reuse, 0x3f, RZ, 0xc0, !PT ;  /* 0x0000003f0a067812 */ /* 0x040fe400078ec0ff */
        /* <DEDUP_REMOVED lines=9> */
.L_x_614:
[----:B------:R-:W-:Y:S05]  /*2290*/  BSYNC.RECONVERGENT B2 ;  /* 0x0000000000027941 */ /* 0x000fea0003800200 */
.L_x_613:
[----:B------:R-:W-:-:S04]  /*22a0*/  IMAD.WIDE.U32 R12, R11, 0x2168c235, RZ ;  /* 0x2168c2350b0c7825 */ /* 0x000fc800078e00ff */
[----:B------:R-:W-:Y:S01]  /*22b0*/  IMAD.MOV.U32 R6, RZ, RZ, R13 ;  /* 0x000000ffff067224 */ /* 0x000fe200078e000d */
[----:B------:R-:W-:Y:S01]  /*22c0*/  IADD3 RZ, P1, PT, R12, R12, RZ ;  /* 0x0000000c0cff7210 */ /* 0x000fe20007f3e0ff */
[----:B------:R-:W-:Y:S02]  /*22d0*/  IMAD.MOV.U32 R7, RZ, RZ, RZ ;  /* 0x000000ffff077224 */ /* 0x000fe400078e00ff */
        /* <DEDUP_REMOVED lines=19> */
[----:B------:R-:W-:-:S02]  /*2410*/  SHF.R.U32.HI R9, RZ, 0x1e, R5 ;  /* 0x0000001eff097819 */ /* 0x000fc40000011605 */
[----:B------:R-:W-:Y:S01]  /*2420*/  SHF.R.U64 R6, R6, 0xa, R7 ;  /* 0x0000000a06067819 */ /* 0x000fe20000001207 */
[----:B------:R-:W-:Y:S01]  /*2430*/  IMAD.SHL.U32 R8, R8, 0x100000, RZ ;  /* 0x0010000008087824 */ /* 0x000fe200078e00ff */
[----:B------:R-:W-:Y:S02]  /*2440*/  LEA.HI R4, R4, R9, RZ, 0x1 ;  /* 0x0000000904047211 */ /* 0x000fe400078f08ff */
[----:B------:R-:W-:Y:S02]  /*2450*/  IADD3 R6, P2, PT, R6, 0x1, RZ ;  /* 0x0000000106067810 */ /* 0x000fe40007f5e0ff */
[----:B------:R-:W-:Y:S01]  /*2460*/  @!P0 LOP3.LUT R15, R15, 0x80000000, RZ, 0x3c, !PT ;  /* 0x800000000f0f8812 */ /* 0x000fe200078e3cff */
[----:B------:R-:W-:Y:S01]  /*2470*/  @P1 IMAD.MOV R4, RZ, RZ, -R4 ;  /* 0x000000ffff041224 */ /* 0x000fe200078e0a04 */
[----:B------:R-:W-:-:S04]  /*2480*/  LEA.HI.X R7, R7, RZ, RZ, 0x16, P2 ;  /* 0x000000ff07077211 */ /* 0x000fc800010fb4ff */
[--C-:B------:R-:W-:Y:S02]  /*2490*/  SHF.R.U64 R6, R6, 0x1, R7.reuse ;  /* 0x0000000106067819 */ /* 0x100fe40000001207 */
[----:B------:R-:W-:Y:S02]  /*24a0*/  SHF.R.U32.HI R5, RZ, 0x1, R7 ;  /* 0x00000001ff057819 */ /* 0x000fe40000011607 */
[----:B------:R-:W-:-:S04]  /*24b0*/  IADD3 R6, P2, P3, RZ, RZ, R6 ;  /* 0x000000ffff067210 */ /* 0x000fc80007b5e006 */
[----:B------:R-:W-:-:S04]  /*24c0*/  IADD3.X R8, PT, PT, R8, 0x3fe00000, R5, P2, P3 ;  /* 0x3fe0000008087810 */ /* 0x000fc800017e6405 */
[----:B------:R-:W-:-:S07]  /*24d0*/  LOP3.LUT R7, R8, R15, RZ, 0xfc, !PT ;  /* 0x0000000f08077212 */ /* 0x000fce00078efcff */
.L_x_608:
[----:B------:R-:W-:-:S04]  /*24e0*/  IMAD.MOV.U32 R23, RZ, RZ, 0x0 ;  /* 0x00000000ff177424 */ /* 0x000fc800078e00ff */
[----:B------:R-:W-:Y:S05]  /*24f0*/  RET.REL.NODEC R22 `(_Z11ydir_centerPfS_S_S_S_fii) ;  /* 0xffffffd816c07950 */ /* 0x000fea0003c3ffff */
.L_x_615:
        /* <DEDUP_REMOVED lines=16> */
.L_x_830:


//--------------------- .text._Z11xdir_centerPfS_S_S_S_fii --------------------------
	.section	.text._Z11xdir_centerPfS_S_S_S_fii,"ax",@progbits
	.align	128
        .global         _Z11xdir_centerPfS_S_S_S_fii
        .type           _Z11xdir_centerPfS_S_S_S_fii,@function
        .size           _Z11xdir_centerPfS_S_S_S_fii,(.L_x_833 - _Z11xdir_centerPfS_S_S_S_fii)
        .other          _Z11xdir_centerPfS_S_S_S_fii,@"STO_CUDA_ENTRY STV_DEFAULT"
_Z11xdir_centerPfS_S_S_S_fii:
.text._Z11xdir_centerPfS_S_S_S_fii:
[----:B------:R-:W0:Y:S01]  /*0000*/  LDC R1, c[0x0][0x37c] ;  /* 0x0000df00ff017b82 */ /* 0x000e220000000800 */
[----:B------:R-:W1:Y:S07]  /*0010*/  S2R R5, SR_TID.Y ;  /* 0x0000000000057919 */ /* 0x000e6e0000002200 */
[----:B------:R-:W2:Y:S01]  /*0020*/  LDC R3, c[0x0][0x360] ;  /* 0x0000d800ff037b82 */ /* 0x000ea20000000800 */
[----:B------:R-:W3:Y:S01]  /*0030*/  LDCU UR7, c[0x0][0x3b0] ;  /* 0x00007600ff0777ac */ /* 0x000ee20008000800 */
[----:B0-----:R-:W-:Y:S01]  /*0040*/  VIADD R1, R1, 0xffffffd8 ;  /* 0xffffffd801017836 */ /* 0x001fe20000000000 */
[----:B------:R-:W0:Y:S01]  /*0050*/  S2R R16, SR_TID.X ;  /* 0x0000000000107919 */ /* 0x000e220000002100 */
[----:B------:R-:W4:Y:S04]  /*0060*/  LDCU UR8, c[0x0][0x3ac] ;  /* 0x00007580ff0877ac */ /* 0x000f280008000800 */
[----:B------:R-:W1:Y:S08]  /*0070*/  S2UR UR5, SR_CTAID.Y ;  /* 0x00000000000579c3 */ /* 0x000e700000002600 */
[----:B------:R-:W1:Y:S01]  /*0080*/  LDC R0, c[0x0][0x364] ;  /* 0x0000d900ff007b82 */ /* 0x000e620000000800 */
[----:B------:R-:W2:Y:S07]  /*0090*/  LDCU UR6, c[0x0][0x370] ;  /* 0x00006e00ff0677ac */ /* 0x000eae0008000800 */
[----:B------:R-:W0:Y:S01]  /*00a0*/  S2UR UR4, SR_CTAID.X ;  /* 0x00000000000479c3 */ /* 0x000e220000002500 */
[----:B-1----:R-:W-:-:S02]  /*00b0*/  IMAD R5, R0, UR5, R5 ;  /* 0x0000000500057c24 */ /* 0x002fc4000f8e0205 */
[----:B--2---:R-:W-:-:S03]  /*00c0*/  IMAD R0, R3, UR6, RZ ;  /* 0x0000000603007c24 */ /* 0x004fc6000f8e02ff */
[----:B---3--:R-:W-:Y:S01]  /*00d0*/  ISETP.GE.AND P0, PT, R5, UR7, PT ;  /* 0x0000000705007c0c */ /* 0x008fe2000bf06270 */
[----:B0-----:R-:W-:-:S05]  /*00e0*/  IMAD R16, R3, UR4, R16 ;  /* 0x0000000403107c24 */ /* 0x001fca000f8e0210 */
[----:B----4-:R-:W-:-:S13]  /*00f0*/  ISETP.GE.OR P0, PT, R16, UR8, P0 ;  /* 0x0000000810007c0c */ /* 0x010fda0008706670 */
        /* <DEDUP_REMOVED lines=19> */
[----:B------:R-:W-:Y:S05]  /*0230*/  CALL.REL.NOINC `($__internal_20_$__cuda_sm3x_div_rn_noftz_f32_slowpath) ;  /* 0x00000010009c7944 */ /* 0x000fea0003c00000 */
.L_x_617:
[----:B------:R-:W-:Y:S05]  /*0240*/  BSYNC.RECONVERGENT B0 ;  /* 0x0000000000007941 */ /* 0x000fea0003800200 */
.L_x_616:
        /* <DEDUP_REMOVED lines=29> */
[----:B------:R-:W-:Y:S05]  /*0420*/  CALL.REL.NOINC `($__internal_19_$__cuda_sm20_div_rn_f64_full) ;  /* 0x0000000800b87944 */ /* 0x000fea0003c00000 */
.L_x_619:
[----:B------:R-:W-:Y:S05]  /*0430*/  BSYNC.RECONVERGENT B0 ;  /* 0x0000000000007941 */ /* 0x000fea0003800200 */
.L_x_618:
        /* <DEDUP_REMOVED lines=23> */
[----:B------:R-:W-:Y:S05]  /*05b0*/  CALL.REL.NOINC `($_Z11xdir_centerPfS_S_S_S_fii$__internal_trig_reduction_slowpathd) ;  /* 0x0000001400587944 */ /* 0x000fea0003c00000 */
[----:B------:R-:W-:Y:S02]  /*05c0*/  IMAD.MOV.U32 R21, RZ, RZ, R4 ;  /* 0x000000ffff157224 */ /* 0x000fe400078e0004 */
[----:B------:R-:W-:Y:S02]  /*05d0*/  IMAD.MOV.U32 R22, RZ, RZ, R6 ;  /* 0x000000ffff167224 */ /* 0x000fe400078e0006 */
[----:B------:R-:W-:-:S07]  /*05e0*/  IMAD.MOV.U32 R23, RZ, RZ, R7 ;  /* 0x000000ffff177224 */ /* 0x000fce00078e0007 */
.L_x_621:
[----:B------:R-:W-:Y:S05]  /*05f0*/  BSYNC.RECONVERGENT B0 ;  /* 0x0000000000007941 */ /* 0x000fea0003800200 */
.L_x_620:
        /* <DEDUP_REMOVED lines=50> */
[----:B------:R-:W-:Y:S05]  /*0920*/  CALL.REL.NOINC `($__internal_20_$__cuda_sm3x_div_rn_noftz_f32_slowpath) ;  /* 0x0000000800e07944 */ /* 0x000fea0003c00000 */
.L_x_623:
[----:B------:R-:W-:Y:S05]  /*0930*/  BSYNC.RECONVERGENT B0 ;  /* 0x0000000000007941 */ /* 0x000fea0003800200 */
.L_x_622:
        /* <DEDUP_REMOVED lines=26> */
.L_x_625:
[----:B------:R-:W-:Y:S05]  /*0ae0*/  BSYNC.RECONVERGENT B0 ;  /* 0x0000000000007941 */ /* 0x000fea0003800200 */
.L_x_624:
        /* <DEDUP_REMOVED lines=26> */
[----:B------:R-:W-:-:S07]  /*0c90*/  IMAD.MOV.U32 R3, RZ, RZ, R7 ;  /* 0x000000ffff037224 */ /* 0x000fce00078e0007 */
.L_x_629:
[----:B------:R-:W-:Y:S05]  /*0ca0*/  BSYNC.RECONVERGENT B1 ;  /* 0x0000000000017941 */ /* 0x000fea0003800200 */
.L_x_628:
[----:B------:R-:W-:-:S07]  /*0cb0*/  VIADD R16, R4, 0x1 ;  /* 0x0000000104107836 */ /* 0x000fce0000000000 */
.L_x_627:
[----:B------:R-:W-:Y:S05]  /*0cc0*/  BSYNC.RECONVERGENT B0 ;  /* 0x0000000000007941 */ /* 0x000fea0003800200 */
.L_x_626:
        /* <DEDUP_REMOVED lines=36> */
        .weak           $__internal_19_$__cuda_sm20_div_rn_f64_full
        .type           $__internal_19_$__cuda_sm20_div_rn_f64_full,@function
        .size           $__internal_19_$__cuda_sm20_div_rn_f64_full,($__internal_20_$__cuda_sm3x_div_rn_noftz_f32_slowpath - $__internal_19_$__cuda_sm20_div_rn_f64_full)
$__internal_19_$__cuda_sm20_div_rn_f64_full:
        /* <DEDUP_REMOVED lines=66> */
.L_x_631:
        /* <DEDUP_REMOVED lines=16> */
.L_x_634:
[----:B------:R-:W-:Y:S01]  /*1430*/  LOP3.LUT R15, R9, 0x80000, RZ, 0xfc, !PT ;  /* 0x00080000090f7812 */ /* 0x000fe200078efcff */
[----:B------:R-:W-:Y:S01]  /*1440*/  IMAD.MOV.U32 R14, RZ, RZ, R8 ;  /* 0x000000ffff0e7224 */ /* 0x000fe200078e0008 */
[----:B------:R-:W-:Y:S06]  /*1450*/  BRA `(.L_x_632) ;  /* 0x0000000000087947 */ /* 0x000fec0003800000 */
.L_x_633:
[----:B------:R-:W-:Y:S01]  /*1460*/  LOP3.LUT R15, R7, 0x80000, RZ, 0xfc, !PT ;  /* 0x00080000070f7812 */ /* 0x000fe200078efcff */
[----:B------:R-:W-:-:S07]  /*1470*/  IMAD.MOV.U32 R14, RZ, RZ, R6 ;  /* 0x000000ffff0e7224 */ /* 0x000fce00078e0006 */
.L_x_632:
[----:B------:R-:W-:Y:S05]  /*1480*/  BSYNC.RECONVERGENT B1 ;  /* 0x0000000000017941 */ /* 0x000fea0003800200 */
.L_x_630:
[----:B------:R-:W-:-:S04]  /*1490*/  IMAD.MOV.U32 R5, RZ, RZ, 0x0 ;  /* 0x00000000ff057424 */ /* 0x000fc800078e00ff */
[----:B------:R-:W-:Y:S05]  /*14a0*/  RET.REL.NODEC R4 `(_Z11xdir_centerPfS_S_S_S_fii) ;  /* 0xffffffe804d47950 */ /* 0x000fea0003c3ffff */
        .weak           $__internal_20_$__cuda_sm3x_div_rn_noftz_f32_slowpath
        .type           $__internal_20_$__cuda_sm3x_div_rn_noftz_f32_slowpath,@function
        .size           $__internal_20_$__cuda_sm3x_div_rn_noftz_f32_slowpath,($_Z11xdir_centerPfS_S_S_S_fii$__internal_trig_reduction_slowpathd - $__internal_20_$__cuda_sm3x_div_rn_noftz_f32_slowpath)
$__internal_20_$__cuda_sm3x_div_rn_noftz_f32_slowpath:
        /* <DEDUP_REMOVED lines=34> */
.L_x_636:
        /* <DEDUP_REMOVED lines=51> */
.L_x_643:
[----:B------:R-:W-:-:S04]  /*1a00*/  LOP3.LUT R4, R4, 0x80000000, RZ, 0xc0, !PT ;  /* 0x8000000004047812 */ /* 0x000fc800078ec0ff */
[----:B------:R-:W-:Y:S01]  /*1a10*/  LOP3.LUT R4, R4, 0x7f800000, RZ, 0xfc, !PT ;  /* 0x7f80000004047812 */ /* 0x000fe200078efcff */
[----:B------:R-:W-:Y:S06]  /*1a20*/  BRA `(.L_x_644) ;  /* 0x0000000000047947 */ /* 0x000fec0003800000 */
.L_x_642:
[----:B------:R-:W-:-:S07]  /*1a30*/  IMAD R4, R8, 0x800000, R4 ;  /* 0x0080000008047824 */ /* 0x000fce00078e0204 */
.L_x_644:
[----:B------:R-:W-:Y:S05]  /*1a40*/  BSYNC.RECONVERGENT B2 ;  /* 0x0000000000027941 */ /* 0x000fea0003800200 */
.L_x_641:
[----:B------:R-:W-:Y:S05]  /*1a50*/  BRA `(.L_x_645) ;  /* 0x0000000000207947 */ /* 0x000fea0003800000 */
.L_x_640:
[----:B------:R-:W-:-:S04]  /*1a60*/  LOP3.LUT R4, R5, 0x80000000, R4, 0x48, !PT ;  /* 0x8000000005047812 */ /* 0x000fc800078e4804 */
[----:B------:R-:W-:Y:S01]  /*1a70*/  LOP3.LUT R4, R4, 0x7f800000, RZ, 0xfc, !PT ;  /* 0x7f80000004047812 */ /* 0x000fe200078efcff */
[----:B------:R-:W-:Y:S06]  /*1a80*/  BRA `(.L_x_645) ;  /* 0x0000000000147947 */ /* 0x000fec0003800000 */
.L_x_639:
[----:B------:R-:W-:Y:S01]  /*1a90*/  LOP3.LUT R4, R5, 0x80000000, R4, 0x48, !PT ;  /* 0x8000000005047812 */ /* 0x000fe200078e4804 */
[----:B------:R-:W-:Y:S06]  /*1aa0*/  BRA `(.L_x_645) ;  /* 0x00000000000c7947 */ /* 0x000fec0003800000 */
.L_x_638:
[----:B------:R-:W0:Y:S01]  /*1ab0*/  MUFU.RSQ R4, -QNAN ;  /* 0xffc0000000047908 */ /* 0x000e220000001400 */
[----:B------:R-:W-:Y:S05]  /*1ac0*/  BRA `(.L_x_645) ;  /* 0x0000000000047947 */ /* 0x000fea0003800000 */
.L_x_637:
[----:B------:R-:W-:-:S07]  /*1ad0*/  FADD.FTZ R4, R4, R5 ;  /* 0x0000000504047221 */ /* 0x000fce0000010000 */
.L_x_645:
[----:B------:R-:W-:Y:S05]  /*1ae0*/  BSYNC.RECONVERGENT B1 ;  /* 0x0000000000017941 */ /* 0x000fea0003800200 */
.L_x_635:
[----:B------:R-:W-:Y:S02]  /*1af0*/  IMAD.MOV.U32 R7, RZ, RZ, 0x0 ;  /* 0x00000000ff077424 */ /* 0x000fe400078e00ff */
[----:B0-----:R-:W-:Y:S02]  /*1b00*/  IMAD.MOV.U32 R20, RZ, RZ, R4 ;  /* 0x000000ffff147224 */ /* 0x001fe400078e0004 */
[----:B------:R-:W-:Y:S05]  /*1b10*/  RET.REL.NODEC R6 `(_Z11xdir_centerPfS_S_S_S_fii) ;  /* 0xffffffe406387950 */ /* 0x000fea0003c3ffff */
        .type           $_Z11xdir_centerPfS_S_S_S_fii$__internal_trig_reduction_slowpathd,@function
        .size           $_Z11xdir_centerPfS_S_S_S_fii$__internal_trig_reduction_slowpathd,(.L_x_833 - $_Z11xdir_centerPfS_S_S_S_fii$__internal_trig_reduction_slowpathd)
$_Z11xdir_centerPfS_S_S_S_fii$__internal_trig_reduction_slowpathd:
        /* <DEDUP_REMOVED lines=24> */
.L_x_650:
        /* <DEDUP_REMOVED lines=29> */
.L_x_649:
[----:B------:R-:W-:Y:S02]  /*1e70*/  LOP3.LUT R4, R14, 0x7ff, RZ, 0xc0, !PT ;  /* 0x000007ff0e047812 */ /* 0x000fe400078ec0ff */
[----:B------:R-:W-:-:S03]  /*1e80*/  IADD3 R11, PT, PT, -R12, 0x13, RZ ;  /* 0x000000130c0b7810 */ /* 0x000fc60007ffe1ff */
[----:B------:R-:W-:-:S05]  /*1e90*/  VIADD R4, R4, 0xfffffc00 ;  /* 0xfffffc0004047836 */ /* 0x000fca0000000000 */
[----:B------:R-:W-:-:S04]  /*1ea0*/  ISETP.GE.U32.AND P0, PT, R4, 0x80, PT ;  /* 0x000000800400780c */ /* 0x000fc80003f06070 */
[----:B------:R-:W-:-:S09]  /*1eb0*/  SEL R11, R11, 0x12, P0 ;  /* 0x000000120b0b7807 */ /* 0x000fd20000000000 */
.L_x_648:
[----:B------:R-:W-:Y:S05]  /*1ec0*/  BSYNC.RECONVERGENT B2 ;  /* 0x0000000000027941 */ /* 0x000fea0003800200 */
.L_x_647:
        /* <DEDUP_REMOVED lines=60> */
.L_x_652:
[----:B------:R-:W-:Y:S05]  /*2290*/  BSYNC.RECONVERGENT B2 ;  /* 0x0000000000027941 */ /* 0x000fea0003800200 */
.L_x_651:
        /* <DEDUP_REMOVED lines=36> */
.L_x_646:
[----:B------:R-:W-:-:S04]  /*24e0*/  IMAD.MOV.U32 R23, RZ, RZ, 0x0 ;  /* 0x00000000ff177424 */ /* 0x000fc800078e00ff */
[----:B------:R-:W-:Y:S05]  /*24f0*/  RET.REL.NODEC R22 `(_Z11xdir_centerPfS_S_S_S_fii) ;  /* 0xffffffd816c07950 */ /* 0x000fea0003c3ffff */
.L_x_653:
        /* <DEDUP_REMOVED lines=16> */
.L_x_833:


//--------------------- .text._Z12minus_matrixPfS_S_ii --------------------------
	.section	.text._Z12minus_matrixPfS_S_ii,"ax",@progbits
	.align	128
        .global         _Z12minus_matrixPfS_S_ii
        .type           _Z12minus_matrixPfS_S_ii,@function
        .size           _Z12minus_matrixPfS_S_ii,(.L_x_867 - _Z12minus_matrixPfS_S_ii)
        .other          _Z12minus_matrixPfS_S_ii,@"STO_CUDA_ENTRY STV_DEFAULT"
_Z12minus_matrixPfS_S_ii:
.text._Z12minus_matrixPfS_S_ii:
[----:B------:R-:W-:Y:S01]  /*0000*/  LDC R1, c[0x0][0x37c] ;  /* 0x0000df00ff017b82 */ /* 0x000fe20000000800 */
[----:B------:R-:W0:Y:S07]  /*0010*/  S2R R0, SR_TID.X ;  /* 0x0000000000007919 */ /* 0x000e2e0000002100 */
[----:B------:R-:W0:Y:S01]  /*0020*/  S2UR UR6, SR_CTAID.X ;  /* 0x00000000000679c3 */ /* 0x000e220000002500 */
[----:B------:R-:W1:Y:S01]  /*0030*/  LDCU UR8, c[0x0][0x398] ;  /* 0x00007300ff0877ac */ /* 0x000e620008000800 */
[----:B------:R-:W2:Y:S01]  /*0040*/  S2R R6, SR_TID.Y ;  /* 0x0000000000067919 */ /* 0x000ea20000002200 */
[----:B------:R-:W3:Y:S05]  /*0050*/  LDCU.64 UR4, c[0x0][0x358] ;  /* 0x00006b00ff0477ac */ /* 0x000eea0008000a00 */
[----:B------:R-:W0:Y:S08]  /*0060*/  LDC R7, c[0x0][0x360] ;  /* 0x0000d800ff077b82 */ /* 0x000e300000000800 */
[----:B------:R-:W2:Y:S08]  /*0070*/  S2UR UR7, SR_CTAID.Y ;  /* 0x00000000000779c3 */ /* 0x000eb00000002600 */
[----:B------:R-:W2:Y:S08]  /*0080*/  LDC R9, c[0x0][0x364] ;  /* 0x0000d900ff097b82 */ /* 0x000eb00000000800 */
[----:B------:R-:W4:Y:S01]  /*0090*/  LDC.64 R2, c[0x0][0x388] ;  /* 0x0000e200ff027b82 */ /* 0x000f220000000a00 */
[----:B0-----:R-:W-:-:S07]  /*00a0*/  IMAD R0, R7, UR6, R0 ;  /* 0x0000000607007c24 */ /* 0x001fce000f8e0200 */
[----:B------:R-:W0:Y:S01]  /*00b0*/  LDC.64 R4, c[0x0][0x390] ;  /* 0x0000e400ff047b82 */ /* 0x000e220000000a00 */
[----:B--2---:R-:W-:-:S04]  /*00c0*/  IMAD R7, R9, UR7, R6 ;  /* 0x0000000709077c24 */ /* 0x004fc8000f8e0206 */
[----:B-1----:R-:W-:-:S03]  /*00d0*/  IMAD R9, R7, UR8, R0 ;  /* 0x0000000807097c24 */ /* 0x002fc6000f8e0200 */
[----:B------:R-:W1:Y:S01]  /*00e0*/  LDC.64 R6, c[0x0][0x380] ;  /* 0x0000e000ff067b82 */ /* 0x000e620000000a00 */
[----:B----4-:R-:W-:-:S06]  /*00f0*/  IMAD.WIDE R2, R9, 0x4, R2 ;  /* 0x0000000409027825 */ /* 0x010fcc00078e0202 */
[----:B---3--:R-:W2:Y:S01]  /*0100*/  LDG.E R2, desc[UR4][R2.64] ;  /* 0x0000000402027981 */ /* 0x008ea2000c1e1900 */
[----:B0-----:R-:W-:-:S06]  /*0110*/  IMAD.WIDE R4, R9, 0x4, R4 ;  /* 0x0000000409047825 */ /* 0x001fcc00078e0204 */
[----:B------:R-:W2:Y:S01]  /*0120*/  LDG.E R5, desc[UR4][R4.64] ;  /* 0x0000000404057981 */ /* 0x000ea2000c1e1900 */
[----:B-1----:R-:W-:-:S04]  /*0130*/  IMAD.WIDE R6, R9, 0x4, R6 ;  /* 0x0000000409067825 */ /* 0x002fc800078e0206 */
[----:B--2---:R-:W-:-:S05]  /*0140*/  FADD R9, R2, -R5 ;  /* 0x8000000502097221 */ /* 0x004fca0000000000 */
[----:B------:R-:W-:Y:S01]  /*0150*/  STG.E desc[UR4][R6.64], R9 ;  /* 0x0000000906007986 */ /* 0x000fe2000c101904 */
[----:B------:R-:W-:Y:S05]  /*0160*/  EXIT ;  /* 0x000000000000794d */ /* 0x000fea0003800000 */
.L_x_654:
        /* <DEDUP_REMOVED lines=9> */
.L_x_867:


//--------------------- .text._Z8absarrayPfS_S_ii --------------------------
	.section	.text._Z8absarrayPfS_S_ii,"ax",@progbits
	.align	128
        .global         _Z8absarrayPfS_S_ii
        .type           _Z8absarrayPfS_S_ii,@function
        .size           _Z8absarrayPfS_S_ii,(.L_x_834 - _Z8absarrayPfS_S_ii)
        .other          _Z8absarrayPfS_S_ii,@"STO_CUDA_ENTRY STV_DEFAULT"
_Z8absarrayPfS_S_ii:
.text._Z8absarrayPfS_S_ii:
        /* <DEDUP_REMOVED lines=13> */
[----:B-1----:R-:W-:-:S04]  /*00d0*/  IMAD R2, R3, UR8, R2 ;  /* 0x0000000803027c24 */ /* 0x002fc8000f8e0202 */
[----:B----4-:R-:W-:-:S06]  /*00e0*/  IMAD.WIDE R6, R2, 0x4, R6 ;  /* 0x0000000402067825 */ /* 0x010fcc00078e0206 */
[----:B---3--:R-:W2:Y:S01]  /*00f0*/  LDG.E R6, desc[UR4][R6.64] ;  /* 0x0000000406067981 */ /* 0x008ea2000c1e1900 */
[----:B0-----:R-:W-:-:S06]  /*0100*/  IMAD.WIDE R4, R2, 0x4, R4 ;  /* 0x0000000402047825 */ /* 0x001fcc00078e0204 */
[----:B------:R-:W3:Y:S01]  /*0110*/  LDG.E R4, desc[UR4][R4.64] ;  /* 0x0000000404047981 */ /* 0x000ee2000c1e1900 */
[----:B------:R-:W-:Y:S01]  /*0120*/  BSSY.RECONVERGENT B0, `(.L_x_655) ;  /* 0x000000f000007945 */ /* 0x000fe20003800200 */
[----:B--2---:R-:W-:-:S04]  /*0130*/  FMUL R3, R6, R6 ;  /* 0x0000000606037220 */ /* 0x004fc80000400000 */
[----:B---3--:R-:W-:-:S05]  /*0140*/  FFMA R0, R4, R4, R3 ;  /* 0x0000000404007223 */ /* 0x008fca0000000003 */
[----:B------:R-:W-:Y:S01]  /*0150*/  IADD3 R8, PT, PT, R0, -0xd000000, RZ ;  /* 0xf300000000087810 */ /* 0x000fe20007ffe0ff */
[----:B------:R0:W1:Y:S03]  /*0160*/  MUFU.RSQ R3, R0 ;  /* 0x0000000000037308 */ /* 0x0000660000001400 */
[----:B------:R-:W-:-:S13]  /*0170*/  ISETP.GT.U32.AND P0, PT, R8, 0x727fffff, PT ;  /* 0x727fffff0800780c */ /* 0x000fda0003f04070 */
[----:B0-----:R-:W-:Y:S05]  /*0180*/  @!P0 BRA `(.L_x_656) ;  /* 0x0000000000108947 */ /* 0x001fea0003800000 */
[----:B------:R-:W-:-:S07]  /*0190*/  MOV R8, 0x1b0 ;  /* 0x000001b000087802 */ /* 0x000fce0000000f00 */
[----:B-1----:R-:W-:Y:S05]  /*01a0*/  CALL.REL.NOINC `($__internal_21_$__cuda_sm20_sqrt_rn_f32_slowpath) ;  /* 0x00000000002c7944 */ /* 0x002fea0003c00000 */
[----:B------:R-:W-:Y:S01]  /*01b0*/  MOV R7, R3 ;  /* 0x0000000300077202 */ /* 0x000fe20000000f00 */
[----:B------:R-:W-:Y:S06]  /*01c0*/  BRA `(.L_x_657) ;  /* 0x0000000000107947 */ /* 0x000fec0003800000 */
.L_x_656:
[----:B-1----:R-:W-:Y:S01]  /*01d0*/  FMUL.FTZ R7, R0, R3 ;  /* 0x0000000300077220 */ /* 0x002fe20000410000 */
[----:B------:R-:W-:-:S03]  /*01e0*/  FMUL.FTZ R3, R3, 0.5 ;  /* 0x3f00000003037820 */ /* 0x000fc60000410000 */
[----:B------:R-:W-:-:S04]  /*01f0*/  FFMA R0, -R7, R7, R0 ;  /* 0x0000000707007223 */ /* 0x000fc80000000100 */
[----:B------:R-:W-:-:S07]  /*0200*/  FFMA R7, R0, R3, R7 ;  /* 0x0000000300077223 */ /* 0x000fce0000000007 */
.L_x_657:
[----:B------:R-:W-:Y:S05]  /*0210*/  BSYNC.RECONVERGENT B0 ;  /* 0x0000000000007941 */ /* 0x000fea0003800200 */
.L_x_655:
[----:B------:R-:W0:Y:S02]  /*0220*/  LDC.64 R4, c[0x0][0x380] ;  /* 0x0000e000ff047b82 */ /* 0x000e240000000a00 */
[----:B0-----:R-:W-:-:S05]  /*0230*/  IMAD.WIDE R2, R2, 0x4, R4 ;  /* 0x0000000402027825 */ /* 0x001fca00078e0204 */
[----:B------:R-:W-:Y:S01]  /*0240*/  STG.E desc[UR4][R2.64], R7 ;  /* 0x0000000702007986 */ /* 0x000fe2000c101904 */
[----:B------:R-:W-:Y:S05]  /*0250*/  EXIT ;  /* 0x000000000000794d */ /* 0x000fea0003800000 */
        .weak           $__internal_21_$__cuda_sm20_sqrt_rn_f32_slowpath
        .type           $__internal_21_$__cuda_sm20_sqrt_rn_f32_slowpath,@function
        .size           $__internal_21_$__cuda_sm20_sqrt_rn_f32_slowpath,(.L_x_834 - $__internal_21_$__cuda_sm20_sqrt_rn_f32_slowpath)
$__internal_21_$__cuda_sm20_sqrt_rn_f32_slowpath:
        /* <DEDUP_REMOVED lines=19> */
.L_x_658:
[----:B------:R-:W-:Y:S01]  /*0390*/  HFMA2 R5, -RZ, RZ, 0, 0 ;  /* 0x00000000ff057431 */ /* 0x000fe200000001ff */
[----:B------:R-:W-:-:S04]  /*03a0*/  MOV R4, R8 ;  /* 0x0000000800047202 */ /* 0x000fc80000000f00 */
[----:B------:R-:W-:Y:S05]  /*03b0*/  RET.REL.NODEC R4 `(_Z8absarrayPfS_S_ii) ;  /* 0xfffffffc04107950 */ /* 0x000fea0003c3ffff */
.L_x_659:
        /* <DEDUP_REMOVED lines=12> */
.L_x_834:


//--------------------- .text._Z10add2matrixPfS_S_ --------------------------
	.section	.text._Z10add2matrixPfS_S_,"ax",@progbits
	.align	128
        .global         _Z10add2matrixPfS_S_
        .type           _Z10add2matrixPfS_S_,@function
        .size           _Z10add2matrixPfS_S_,(.L_x_869 - _Z10add2matrixPfS_S_)
        .other          _Z10add2matrixPfS_S_,@"STO_CUDA_ENTRY STV_DEFAULT"
_Z10add2matrixPfS_S_:
.text._Z10add2matrixPfS_S_:
[----:B------:R-:W-:Y:S01]  /*0000*/  LDC R1, c[0x0][0x37c] ;  /* 0x0000df00ff017b82 */ /* 0x000fe20000000800 */
[----:B------:R-:W0:Y:S07]  /*0010*/  S2R R0, SR_TID.X ;  /* 0x0000000000007919 */ /* 0x000e2e0000002100 */
[----:B------:R-:W0:Y:S01]  /*0020*/  S2UR UR6, SR_CTAID.X ;  /* 0x00000000000679c3 */ /* 0x000e220000002500 */
[----:B------:R-:W1:Y:S01]  /*0030*/  LDCU.64 UR4, c[0x0][0x358] ;  /* 0x00006b00ff0477ac */ /* 0x000e620008000a00 */
[----:B------:R-:W2:Y:S06]  /*0040*/  S2R R6, SR_TID.Y ;  /* 0x0000000000067919 */ /* 0x000eac0000002200 */
[----:B------:R-:W0:Y:S08]  /*0050*/  LDC R7, c[0x0][0x360] ;  /* 0x0000d800ff077b82 */ /* 0x000e300000000800 */
[----:B------:R-:W2:Y:S08]  /*0060*/  S2UR UR7, SR_CTAID.Y ;  /* 0x00000000000779c3 */ /* 0x000eb00000002600 */
[----:B------:R-:W2:Y:S08]  /*0070*/  LDC R9, c[0x0][0x364] ;  /* 0x0000d900ff097b82 */ /* 0x000eb00000000800 */
[----:B------:R-:W3:Y:S01]  /*0080*/  LDC.64 R2, c[0x0][0x388] ;  /* 0x0000e200ff027b82 */ /* 0x000ee20000000a00 */
[----:B0-----:R-:W-:-:S07]  /*0090*/  IMAD R0, R7, UR6, R0 ;  /* 0x0000000607007c24 */ /* 0x001fce000f8e0200 */
[----:B------:R-:W0:Y:S01]  /*00a0*/  LDC.64 R4, c[0x0][0x390] ;  /* 0x0000e400ff047b82 */ /* 0x000e220000000a00 */
[----:B--2---:R-:W-:-:S05]  /*00b0*/  IMAD R7, R9, UR7, R6 ;  /* 0x0000000709077c24 */ /* 0x004fca000f8e0206 */
[----:B------:R-:W-:Y:S02]  /*00c0*/  LEA R9, R7, R0, 0x8 ;  /* 0x0000000007097211 */ /* 0x000fe400078e40ff */
[----:B------:R-:W2:Y:S03]  /*00d0*/  LDC.64 R6, c[0x0][0x380] ;  /* 0x0000e000ff067b82 */ /* 0x000ea60000000a00 */
[----:B---3--:R-:W-:-:S04]  /*00e0*/  IMAD.WIDE R2, R9, 0x4, R2 ;  /* 0x0000000409027825 */ /* 0x008fc800078e0202 */
[C---:B0-----:R-:W-:Y:S02]  /*00f0*/  IMAD.WIDE R4, R9.reuse, 0x4, R4 ;  /* 0x0000000409047825 */ /* 0x041fe400078e0204 */
[----:B-1----:R-:W3:Y:S04]  /*0100*/  LDG.E R2, desc[UR4][R2.64] ;  /* 0x0000000402027981 */ /* 0x002ee8000c1e1900 */
[----:B------:R-:W3:Y:S01]  /*0110*/  LDG.E R5, desc[UR4][R4.64] ;  /* 0x0000000404057981 */ /* 0x000ee2000c1e1900 */
[----:B--2---:R-:W-:-:S04]  /*0120*/  IMAD.WIDE R6, R9, 0x4, R6 ;  /* 0x0000000409067825 */ /* 0x004fc800078e0206 */
[----:B---3--:R-:W-:-:S05]  /*0130*/  FADD R9, R2, R5 ;  /* 0x0000000502097221 */ /* 0x008fca0000000000 */
[----:B------:R-:W-:Y:S01]  /*0140*/  STG.E desc[UR4][R6.64], R9 ;  /* 0x0000000906007986 */ /* 0x000fe2000c101904 */
[----:B------:R-:W-:Y:S05]  /*0150*/  EXIT ;  /* 0x000000000000794d */ /* 0x000fea0003800000 */
.L_x_660:
        /* <DEDUP_REMOVED lines=10> */
.L_x_869:


//--------------------- .text._Z10add3matrixPfS_S_S_ --------------------------
	.section	.text._Z10add3matrixPfS_S_S_,"ax",@progbits
	.align	128
        .global         _Z10add3matrixPfS_S_S_
        .type           _Z10add3matrixPfS_S_S_,@function
        .size           _Z10add3matrixPfS_S_S_,(.L_x_870 - _Z10add3matrixPfS_S_S_)
        .other          _Z10add3matrixPfS_S_S_,@"STO_CUDA_ENTRY STV_DEFAULT"
_Z10add3matrixPfS_S_S_:
.text._Z10add3matrixPfS_S_S_:
        /* <DEDUP_REMOVED lines=10> */
[----:B------:R-:W0:Y:S08]  /*00a0*/  LDC.64 R4, c[0x0][0x390] ;  /* 0x0000e400ff047b82 */ /* 0x000e300000000a00 */
[----:B------:R-:W4:Y:S01]  /*00b0*/  LDC.64 R6, c[0x0][0x398] ;  /* 0x0000e600ff067b82 */ /* 0x000f220000000a00 */
[----:B--2---:R-:W-:-:S05]  /*00c0*/  IMAD R9, R11, UR7, R8 ;  /* 0x000000070b097c24 */ /* 0x004fca000f8e0208 */
[----:B------:R-:W-:Y:S02]  /*00d0*/  LEA R11, R9, R0, 0x8 ;  /* 0x00000000090b7211 */ /* 0x000fe400078e40ff */
[----:B------:R-:W2:Y:S03]  /*00e0*/  LDC.64 R8, c[0x0][0x380] ;  /* 0x0000e000ff087b82 */ /* 0x000ea60000000a00 */
[----:B---3--:R-:W-:-:S04]  /*00f0*/  IMAD.WIDE R2, R11, 0x4, R2 ;  /* 0x000000040b027825 */ /* 0x008fc800078e0202 */
[C---:B0-----:R-:W-:Y:S02]  /*0100*/  IMAD.WIDE R4, R11.reuse, 0x4, R4 ;  /* 0x000000040b047825 */ /* 0x041fe400078e0204 */
[----:B-1----:R-:W3:Y:S04]  /*0110*/  LDG.E R2, desc[UR4][R2.64] ;  /* 0x0000000402027981 */ /* 0x002ee8000c1e1900 */
[----:B------:R-:W3:Y:S01]  /*0120*/  LDG.E R5, desc[UR4][R4.64] ;  /* 0x0000000404057981 */ /* 0x000ee2000c1e1900 */
[----:B----4-:R-:W-:-:S06]  /*0130*/  IMAD.WIDE R6, R11, 0x4, R6 ;  /* 0x000000040b067825 */ /* 0x010fcc00078e0206 */
[----:B------:R-:W4:Y:S01]  /*0140*/  LDG.E R7, desc[UR4][R6.64] ;  /* 0x0000000406077981 */ /* 0x000f22000c1e1900 */
[----:B--2---:R-:W-:-:S04]  /*0150*/  IMAD.WIDE R8, R11, 0x4, R8 ;  /* 0x000000040b087825 */ /* 0x004fc800078e0208 */
[----:B---3--:R-:W-:-:S04]  /*0160*/  FADD R0, R2, R5 ;  /* 0x0000000502007221 */ /* 0x008fc80000000000 */
[----:B----4-:R-:W-:-:S05]  /*0170*/  FADD R11, R0, R7 ;  /* 0x00000007000b7221 */ /* 0x010fca0000000000 */
[----:B------:R-:W-:Y:S01]  /*0180*/  STG.E desc[UR4][R8.64], R11 ;  /* 0x0000000b08007986 */ /* 0x000fe2000c101904 */
[----:B------:R-:W-:Y:S05]  /*0190*/  EXIT ;  /* 0x000000000000794d */ /* 0x000fea0003800000 */
.L_x_661:
        /* <DEDUP_REMOVED lines=14> */
.L_x_870:


//--------------------- .text._Z14matrix_productPfS_S_fii --------------------------
	.section	.text._Z14matrix_productPfS_S_fii,"ax",@progbits
	.align	128
        .global         _Z14matrix_productPfS_S_fii
        .type           _Z14matrix_productPfS_S_fii,@function
        .size           _Z14matrix_productPfS_S_fii,(.L_x_871 - _Z14matrix_productPfS_S_fii)
        .other          _Z14matrix_productPfS_S_fii,@"STO_CUDA_ENTRY STV_DEFAULT"
_Z14matrix_productPfS_S_fii:
.text._Z14matrix_productPfS_S_fii:
[----:B------:R-:W-:Y:S01]  /*0000*/  LDC R1, c[0x0][0x37c] ;  /* 0x0000df00ff017b82 */ /* 0x000fe20000000800 */
[----:B------:R-:W0:Y:S07]  /*0010*/  S2R R0, SR_TID.X ;  /* 0x0000000000007919 */ /* 0x000e2e0000002100 */
[----:B------:R-:W0:Y:S01]  /*0020*/  S2UR UR6, SR_CTAID.X ;  /* 0x00000000000679c3 */ /* 0x000e220000002500 */
[----:B------:R-:W1:Y:S01]  /*0030*/  LDCU.64 UR8, c[0x0][0x398] ;  /* 0x00007300ff0877ac */ /* 0x000e620008000a00 */
        /* <DEDUP_REMOVED lines=14> */
[----:B------:R-:W3:Y:S01]  /*0120*/  LDG.E R5, desc[UR4][R4.64] ;  /* 0x0000000404057981 */ /* 0x000ee2000c1e1900 */
[----:B-1----:R-:W-:-:S04]  /*0130*/  IMAD.WIDE R6, R9, 0x4, R6 ;  /* 0x0000000409067825 */ /* 0x002fc800078e0206 */
[----:B--2---:R-:W-:-:S04]  /*0140*/  FMUL R0, R2, UR8 ;  /* 0x0000000802007c20 */ /* 0x004fc80008400000 */
[----:B---3--:R-:W-:-:S05]  /*0150*/  FMUL R9, R0, R5 ;  /* 0x0000000500097220 */ /* 0x008fca0000400000 */
[----:B------:R-:W-:Y:S01]  /*0160*/  STG.E desc[UR4][R6.64], R9 ;  /* 0x0000000906007986 */ /* 0x000fe2000c101904 */
[----:B------:R-:W-:Y:S05]  /*0170*/  EXIT ;  /* 0x000000000000794d */ /* 0x000fea0003800000 */
.L_x_662:
        /* <DEDUP_REMOVED lines=16> */
.L_x_871:


//--------------------- .text._Z11activeForcePfS_iS_ffS_S_S_S_ii --------------------------
	.section	.text._Z11activeForcePfS_iS_ffS_S_S_S_ii,"ax",@progbits
	.align	128
        .global         _Z11activeForcePfS_iS_ffS_S_S_S_ii
        .type           _Z11activeForcePfS_iS_ffS_S_S_S_ii,@function
        .size           _Z11activeForcePfS_iS_ffS_S_S_S_ii,(.L_x_872 - _Z11activeForcePfS_iS_ffS_S_S_S_ii)
        .other          _Z11activeForcePfS_iS_ffS_S_S_S_ii,@"STO_CUDA_ENTRY STV_DEFAULT"
_Z11activeForcePfS_iS_ffS_S_S_S_ii:
.text._Z11activeForcePfS_iS_ffS_S_S_S_ii:
[----:B------:R-:W-:Y:S01]  /*0000*/  LDC R1, c[0x0][0x37c] ;  /* 0x0000df00ff017b82 */ /* 0x000fe20000000800 */
[----:B------:R-:W0:Y:S07]  /*0010*/  S2R R0, SR_TID.X ;  /* 0x0000000000007919 */ /* 0x000e2e0000002100 */
[----:B------:R-:W1:Y:S01]  /*0020*/  LDC R4, c[0x0][0x390] ;  /* 0x0000e400ff047b82 */ /* 0x000e620000000800 */
[----:B------:R-:W2:Y:S01]  /*0030*/  LDCU UR6, c[0x0][0x3c8] ;  /* 0x00007900ff0677ac */ /* 0x000ea20008000800 */
[----:B------:R-:W3:Y:S06]  /*0040*/  S2R R2, SR_TID.Y ;  /* 0x0000000000027919 */ /* 0x000eec0000002200 */
[----:B------:R-:W0:Y:S08]  /*0050*/  S2UR UR4, SR_CTAID.X ;  /* 0x00000000000479c3 */ /* 0x000e300000002500 */
[----:B------:R-:W0:Y:S08]  /*0060*/  LDC R3, c[0x0][0x360] ;  /* 0x0000d800ff037b82 */ /* 0x000e300000000800 */
[----:B------:R-:W3:Y:S01]  /*0070*/  S2UR UR5, SR_CTAID.Y ;  /* 0x00000000000579c3 */ /* 0x000ee20000002600 */
[----:B-1----:R-:W-:-:S07]  /*0080*/  ISETP.NE.AND P0, PT, R4, 0x2, PT ;  /* 0x000000020400780c */ /* 0x002fce0003f05270 */
[----:B------:R-:W3:Y:S01]  /*0090*/  LDC R5, c[0x0][0x364] ;  /* 0x0000d900ff057b82 */ /* 0x000ee20000000800 */
[----:B0-----:R-:W-:Y:S02]  /*00a0*/  IMAD R0, R3, UR4, R0 ;  /* 0x0000000403007c24 */ /* 0x001fe4000f8e0200 */
[----:B---3--:R-:W-:Y:S01]  /*00b0*/  IMAD R3, R5, UR5, R2 ;  /* 0x0000000505037c24 */ /* 0x008fe2000f8e0202 */
[----:B------:R-:W0:Y:S03]  /*00c0*/  LDCU.64 UR4, c[0x0][0x358] ;  /* 0x00006b00ff0477ac */ /* 0x000e260008000a00 */
[----:B--2---:R-:W-:Y:S01]  /*00d0*/  IMAD R0, R3, UR6, R0 ;  /* 0x0000000603007c24 */ /* 0x004fe2000f8e0200 */
[----:B------:R-:W-:Y:S06]  /*00e0*/  @!P0 BRA `(.L_x_663) ;  /* 0x0000000000a08947 */ /* 0x000fec0003800000 */
[----:B------:R-:W-:-:S13]  /*00f0*/  ISETP.NE.AND P0, PT, R4, 0x1, PT ;  /* 0x000000010400780c */ /* 0x000fda0003f05270 */
[----:B0-----:R-:W-:Y:S05]  /*0100*/  @P0 EXIT ;  /* 0x000000000000094d */ /* 0x001fea0003800000 */
[----:B------:R-:W0:Y:S01]  /*0110*/  LDC.64 R2, c[0x0][0x398] ;  /* 0x0000e600ff027b82 */ /* 0x000e220000000a00 */
[----:B------:R-:W1:Y:S07]  /*0120*/  LDCU UR6, c[0x3][0x4c] ;  /* 0x00c00980ff0677ac */ /* 0x000e6e0008000800 */
[----:B------:R-:W2:Y:S08]  /*0130*/  LDC.64 R4, c[0x0][0x3a8] ;  /* 0x0000ea00ff047b82 */ /* 0x000eb00000000a00 */
[----:B------:R-:W3:Y:S08]  /*0140*/  LDC.64 R14, c[0x0][0x3b0] ;  /* 0x0000ec00ff0e7b82 */ /* 0x000ef00000000a00 */
[----:B------:R-:W4:Y:S01]  /*0150*/  LDC.64 R6, c[0x0][0x3b8] ;  /* 0x0000ee00ff067b82 */ /* 0x000f220000000a00 */
[----:B0-----:R-:W-:-:S05]  /*0160*/  IMAD.WIDE R2, R0, 0x4, R2 ;  /* 0x0000000400027825 */ /* 0x001fca00078e0202 */
[----:B------:R-:W5:Y:S01]  /*0170*/  LDG.E R13, desc[UR4][R2.64] ;  /* 0x00000004020d7981 */ /* 0x000f62000c1e1900 */
[C---:B--2---:R-:W-:Y:S01]  /*0180*/  IMAD.WIDE R4, R0.reuse, 0x4, R4 ;  /* 0x0000000400047825 */ /* 0x044fe200078e0204 */
[----:B------:R-:W1:Y:S04]  /*0190*/  LDC.64 R20, c[0x0][0x3a0] ;  /* 0x0000e800ff147b82 */ /* 0x000e680000000a00 */
[----:B------:R-:W2:Y:S01]  /*01a0*/  LDG.E R17, desc[UR4][R4.64] ;  /* 0x0000000404117981 */ /* 0x000ea2000c1e1900 */
[----:B---3--:R-:W-:-:S03]  /*01b0*/  IMAD.WIDE R14, R0, 0x4, R14 ;  /* 0x00000004000e7825 */ /* 0x008fc600078e020e */
[----:B------:R-:W0:Y:S03]  /*01c0*/  LDC.64 R10, c[0x0][0x380] ;  /* 0x0000e000ff0a7b82 */ /* 0x000e260000000a00 */
[----:B------:R-:W3:Y:S01]  /*01d0*/  LDG.E R14, desc[UR4][R14.64] ;  /* 0x000000040e0e7981 */ /* 0x000ee2000c1e1900 */
[----:B----4-:R-:W-:-:S04]  /*01e0*/  IMAD.WIDE R6, R0, 0x4, R6 ;  /* 0x0000000400067825 */ /* 0x010fc800078e0206 */
[----:B------:R-:W4:Y:S01]  /*01f0*/  LDC.64 R8, c[0x0][0x3c0] ;  /* 0x0000f000ff087b82 */ /* 0x000f220000000a00 */
[----:B------:R-:W3:Y:S01]  /*0200*/  LDG.E R19, desc[UR4][R6.64] ;  /* 0x0000000406137981 */ /* 0x000ee2000c1e1900 */
[----:B-1----:R-:W-:Y:S01]  /*0210*/  FMUL R12, R20, -UR6 ;  /* 0x80000006140c7c20 */ /* 0x002fe20008400000 */
[----:B0-----:R-:W-:-:S04]  /*0220*/  IMAD.WIDE R10, R0, 0x4, R10 ;  /* 0x00000004000a7825 */ /* 0x001fc800078e020a */
[----:B----4-:R-:W-:-:S04]  /*0230*/  IMAD.WIDE R8, R0, 0x4, R8 ;  /* 0x0000000400087825 */ /* 0x010fc800078e0208 */
[----:B-----5:R-:W-:Y:S01]  /*0240*/  FMUL R16, R12, R13 ;  /* 0x0000000d0c107220 */ /* 0x020fe20000400000 */
[----:B------:R-:W-:-:S03]  /*0250*/  FMUL R13, R13, R21 ;  /* 0x000000150d0d7220 */ /* 0x000fc60000400000 */
[----:B--2---:R-:W-:Y:S01]  /*0260*/  FMUL R16, R16, R17 ;  /* 0x0000001110107220 */ /* 0x004fe20000400000 */
[----:B---3--:R-:W-:Y:S02]  /*0270*/  FMUL R18, R13, R14 ;  /* 0x0000000e0d127220 */ /* 0x008fe40000400000 */
[----:B------:R-:W0:Y:S01]  /*0280*/  LDC.64 R14, c[0x0][0x388] ;  /* 0x0000e200ff0e7b82 */ /* 0x000e220000000a00 */
[----:B------:R-:W-:-:S04]  /*0290*/  FMUL R16, R16, R19 ;  /* 0x0000001310107220 */ /* 0x000fc80000400000 */
[----:B------:R-:W-:-:S05]  /*02a0*/  FFMA R19, R19, R16, R18 ;  /* 0x0000001013137223 */ /* 0x000fca0000000012 */
[----:B------:R1:W-:Y:S04]  /*02b0*/  STG.E desc[UR4][R10.64], R19 ;  /* 0x000000130a007986 */ /* 0x0003e8000c101904 */
[----:B------:R-:W2:Y:S04]  /*02c0*/  LDG.E R3, desc[UR4][R2.64] ;  /* 0x0000000402037981 */ /* 0x000ea8000c1e1900 */
[----:B------:R-:W3:Y:S04]  /*02d0*/  LDG.E R5, desc[UR4][R4.64] ;  /* 0x0000000404057981 */ /* 0x000ee8000c1e1900 */
[----:B------:R-:W4:Y:S04]  /*02e0*/  LDG.E R7, desc[UR4][R6.64] ;  /* 0x0000000406077981 */ /* 0x000f28000c1e1900 */
[----:B------:R-:W1:Y:S01]  /*02f0*/  LDG.E R9, desc[UR4][R8.64] ;  /* 0x0000000408097981 */ /* 0x000e62000c1e1900 */
[----:B--2---:R-:W-:-:S04]  /*0300*/  FMUL R12, R12, R3 ;  /* 0x000000030c0c7220 */ /* 0x004fc80000400000 */
[----:B---3--:R-:W-:-:S04]  /*0310*/  FMUL R12, R12, R5 ;  /* 0x000000050c0c7220 */ /* 0x008fc80000400000 */
[----:B----4-:R-:W-:Y:S01]  /*0320*/  FMUL R16, R12, R7 ;  /* 0x000000070c107220 */ /* 0x010fe20000400000 */
[----:B0-----:R-:W-:-:S04]  /*0330*/  IMAD.WIDE R12, R0, 0x4, R14 ;  /* 0x00000004000c7825 */ /* 0x001fc800078e020e */
[----:B-1----:R-:W-:-:S05]  /*0340*/  FMUL R11, R16, R9 ;  /* 0x00000009100b7220 */ /* 0x002fca0000400000 */
[----:B------:R-:W-:Y:S01]  /*0350*/  STG.E desc[UR4][R12.64], R11 ;  /* 0x0000000b0c007986 */ /* 0x000fe2000c101904 */
[----:B------:R-:W-:Y:S05]  /*0360*/  EXIT ;  /* 0x000000000000794d */ /* 0x000fea0003800000 */
.L_x_663:
[----:B------:R-:W1:Y:S01]  /*0370*/  LDC.64 R4, c[0x0][0x398] ;  /* 0x0000e600ff047b82 */ /* 0x000e620000000a00 */
[----:B------:R-:W2:Y:S07]  /*0380*/  LDCU UR6, c[0x3][0x4c] ;  /* 0x00c00980ff0677ac */ /* 0x000eae0008000800 */
[----:B------:R-:W3:Y:S08]  /*0390*/  LDC.64 R2, c[0x0][0x3a8] ;  /* 0x0000ea00ff027b82 */ /* 0x000ef00000000a00 */
[----:B------:R-:W4:Y:S08]  /*03a0*/  LDC.64 R6, c[0x0][0x3b8] ;  /* 0x0000ee00ff067b82 */ /* 0x000f300000000a00 */
[----:B------:R-:W5:Y:S01]  /*03b0*/  LDC.64 R8, c[0x0][0x3c0] ;  /* 0x0000f000ff087b82 */ /* 0x000f620000000a00 */
[----:B-1----:R-:W-:-:S05]  /*03c0*/  IMAD.WIDE R4, R0, 0x4, R4 ;  /* 0x0000000400047825 */ /* 0x002fca00078e0204 */
[----:B0-----:R-:W2:Y:S01]  /*03d0*/  LDG.E R17, desc[UR4][R4.64] ;  /* 0x0000000404117981 */ /* 0x001ea2000c1e1900 */
[C---:B---3--:R-:W-:Y:S01]  /*03e0*/  IMAD.WIDE R2, R0.reuse, 0x4, R2 ;  /* 0x0000000400027825 */ /* 0x048fe200078e0202 */
[----:B------:R-:W0:Y:S04]  /*03f0*/  LDC.64 R12, c[0x0][0x380] ;  /* 0x0000e000ff0c7b82 */ /* 0x000e280000000a00 */
[----:B------:R-:W3:Y:S01]  /*0400*/  LDG.E R16, desc[UR4][R2.64] ;  /* 0x0000000402107981 */ /* 0x000ee2000c1e1900 */
[----:B----4-:R-:W-:-:S03]  /*0410*/  IMAD.WIDE R14, R0, 0x4, R6 ;  /* 0x00000004000e7825 */ /* 0x010fc600078e0206 */
[----:B------:R-:W1:Y:S03]  /*0420*/  LDC.64 R10, c[0x0][0x3b0] ;  /* 0x0000ec00ff0a7b82 */ /* 0x000e660000000a00 */
[----:B------:R-:W4:Y:S01]  /*0430*/  LDG.E R15, desc[UR4][R14.64] ;  /* 0x000000040e0f7981 */ /* 0x000f22000c1e1900 */
[----:B-----5:R-:W-:-:S04]  /*0440*/  IMAD.WIDE R6, R0, 0x4, R8 ;  /* 0x0000000400067825 */ /* 0x020fc800078e0208 */
[----:B------:R-:W2:Y:S01]  /*0450*/  LDC.64 R8, c[0x0][0x3a0] ;  /* 0x0000e800ff087b82 */ /* 0x000ea20000000a00 */
[----:B------:R-:W5:Y:S01]  /*0460*/  LDG.E R19, desc[UR4][R6.64] ;  /* 0x0000000406137981 */ /* 0x000f62000c1e1900 */
[----:B0-----:R-:W-:-:S04]  /*0470*/  IMAD.WIDE R12, R0, 0x4, R12 ;  /* 0x00000004000c7825 */ /* 0x001fc800078e020c */
[----:B--2---:R-:W-:Y:S01]  /*0480*/  FMUL R8, R8, -UR6 ;  /* 0x8000000608087c20 */ /* 0x004fe20008400000 */
[----:B-1----:R-:W-:-:S04]  /*0490*/  IMAD.WIDE R10, R0, 0x4, R10 ;  /* 0x00000004000a7825 */ /* 0x002fc800078e020a */
[----:B------:R-:W-:-:S04]  /*04a0*/  FMUL R17, R8, R17 ;  /* 0x0000001108117220 */ /* 0x000fc80000400000 */
[----:B---3--:R-:W-:-:S04]  /*04b0*/  FMUL R16, R17, R16 ;  /* 0x0000001011107220 */ /* 0x008fc80000400000 */
[----:B----4-:R-:W-:Y:S02]  /*04c0*/  FMUL R16, R16, R15 ;  /* 0x0000000f10107220 */ /* 0x010fe40000400000 */
[----:B------:R-:W0:Y:S02]  /*04d0*/  LDC.64 R14, c[0x0][0x388] ;  /* 0x0000e200ff0e7b82 */ /* 0x000e240000000a00 */
[----:B-----5:R-:W-:-:S05]  /*04e0*/  FMUL R19, R16, R19 ;  /* 0x0000001310137220 */ /* 0x020fca0000400000 */
[----:B------:R-:W-:Y:S04]  /*04f0*/  STG.E desc[UR4][R12.64], R19 ;  /* 0x000000130c007986 */ /* 0x000fe8000c101904 */
[----:B------:R-:W2:Y:S04]  /*0500*/  LDG.E R4, desc[UR4][R4.64] ;  /* 0x0000000404047981 */ /* 0x000ea8000c1e1900 */
[----:B------:R-:W3:Y:S04]  /*0510*/  LDG.E R3, desc[UR4][R2.64] ;  /* 0x0000000402037981 */ /* 0x000ee8000c1e1900 */
[----:B------:R-:W4:Y:S04]  /*0520*/  LDG.E R10, desc[UR4][R10.64] ;  /* 0x000000040a0a7981 */ /* 0x000f28000c1e1900 */
[----:B------:R-:W5:Y:S01]  /*0530*/  LDG.E R7, desc[UR4][R6.64] ;  /* 0x0000000406077981 */ /* 0x000f62000c1e1900 */
[----:B0-----:R-:W-:-:S04]  /*0540*/  IMAD.WIDE R14, R0, 0x4, R14 ;  /* 0x00000004000e7825 */ /* 0x001fc800078e020e */
[----:B--2---:R-:W-:Y:S01]  /*0550*/  FMUL R8, R8, R4 ;  /* 0x0000000408087220 */ /* 0x004fe20000400000 */
[----:B------:R-:W-:-:S03]  /*0560*/  FMUL R9, R4, R9 ;  /* 0x0000000904097220 */ /* 0x000fc60000400000 */
[----:B---3--:R-:W-:Y:S01]  /*0570*/  FMUL R8, R8, R3 ;  /* 0x0000000308087220 */ /* 0x008fe20000400000 */
[----:B----4-:R-:W-:-:S03]  /*0580*/  FMUL R16, R9, R10 ;  /* 0x0000000a09107220 */ /* 0x010fc60000400000 */
[----:B-----5:R-:W-:-:S04]  /*0590*/  FMUL R8, R8, R7 ;  /* 0x0000000708087220 */ /* 0x020fc80000400000 */
[----:B------:R-:W-:-:S05]  /*05a0*/  FFMA R5, R7, R8, R16 ;  /* 0x0000000807057223 */ /* 0x000fca0000000010 */
[----:B------:R-:W-:Y:S01]  /*05b0*/  STG.E desc[UR4][R14.64], R5 ;  /* 0x000000050e007986 */ /* 0x000fe2000c101904 */
[----:B------:R-:W-:Y:S05]  /*05c0*/  EXIT ;  /* 0x000000000000794d */ /* 0x000fea0003800000 */
.L_x_664:
        /* <DEDUP_REMOVED lines=11> */
.L_x_872:


//--------------------- .text._Z9bend_corePfS_S_ii --------------------------
	.section	.text._Z9bend_corePfS_S_ii,"ax",@progbits
	.align	128
        .global         _Z9bend_corePfS_S_ii
        .type           _Z9bend_corePfS_S_ii,@function
        .size           _Z9bend_corePfS_S_ii,(.L_x_835 - _Z9bend_corePfS_S_ii)
        .other          _Z9bend_corePfS_S_ii,@"STO_CUDA_ENTRY STV_DEFAULT"
_Z9bend_corePfS_S_ii:
.text._Z9bend_corePfS_S_ii:
        /* <DEDUP_REMOVED lines=16> */
[----:B------:R-:W2:Y:S08]  /*0100*/  LDC R11, c[0x3][0x4c] ;  /* 0x00c01300ff0b7b82 */ /* 0x000eb00000000800 */
[----:B------:R-:W3:Y:S01]  /*0110*/  LDC.64 R4, c[0x0][0x388] ;  /* 0x0000e200ff047b82 */ /* 0x000ee20000000a00 */
[----:B0-----:R-:W-:-:S06]  /*0120*/  IMAD.WIDE R6, R3, 0x4, R6 ;  /* 0x0000000403067825 */ /* 0x001fcc00078e0206 */
[----:B-1----:R-:W4:Y:S01]  /*0130*/  LDG.E R6, desc[UR4][R6.64] ;  /* 0x0000000406067981 */ /* 0x002f22000c1e1900 */
[----:B--2---:R-:W0:Y:S01]  /*0140*/  MUFU.RCP R10, R11 ;  /* 0x0000000b000a7308 */ /* 0x004e220000001000 */
[----:B---3--:R-:W-:-:S06]  /*0150*/  IMAD.WIDE R4, R3, 0x4, R4 ;  /* 0x0000000403047825 */ /* 0x008fcc00078e0204 */
[----:B------:R1:W5:Y:S01]  /*0160*/  LDG.E R4, desc[UR4][R4.64] ;  /* 0x0000000404047981 */ /* 0x000362000c1e1900 */
[----:B------:R-:W-:Y:S01]  /*0170*/  BSSY.RECONVERGENT B0, `(.L_x_665) ;  /* 0x0000012000007945 */ /* 0x000fe20003800200 */
[C---:B----4-:R-:W-:Y:S01]  /*0180*/  FMUL R0, R6.reuse, -36 ;  /* 0xc210000006007820 */ /* 0x050fe20000400000 */
[C---:B------:R-:W-:Y:S01]  /*0190*/  FADD R9, -R6.reuse, 1 ;  /* 0x3f80000006097421 */ /* 0x040fe20000000100 */
[----:B------:R-:W-:-:S03]  /*01a0*/  FADD R8, R6, R6 ;  /* 0x0000000606087221 */ /* 0x000fc60000000000 */
[----:B------:R-:W-:Y:S01]  /*01b0*/  FMUL R2, R0, R9 ;  /* 0x0000000900027220 */ /* 0x000fe20000400000 */
[----:B------:R-:W-:Y:S01]  /*01c0*/  FADD R7, -R8, 1 ;  /* 0x3f80000008077421 */ /* 0x000fe20000000100 */
[----:B------:R-:W2:Y:S01]  /*01d0*/  LDC R0, c[0x3][0x4c] ;  /* 0x00c01300ff007b82 */ /* 0x000ea20000000800 */
[----:B0-----:R-:W-:Y:S02]  /*01e0*/  FFMA R9, R10, -R11, 1 ;  /* 0x3f8000000a097423 */ /* 0x001fe4000000080b */
[----:B------:R-:W-:Y:S02]  /*01f0*/  FMUL R2, R2, R7 ;  /* 0x0000000702027220 */ /* 0x000fe40000400000 */
[----:B------:R-:W-:Y:S02]  /*0200*/  FFMA R9, R10, R9, R10 ;  /* 0x000000090a097223 */ /* 0x000fe4000000000a */
[----:B------:R-:W0:Y:S02]  /*0210*/  FCHK P0, R2, R11 ;  /* 0x0000000b02007302 */ /* 0x000e240000000000 */
[----:B-1----:R-:W-:-:S04]  /*0220*/  FFMA R5, R2, R9, RZ ;  /* 0x0000000902057223 */ /* 0x002fc800000000ff */
[----:B------:R-:W-:-:S04]  /*0230*/  FFMA R6, R5, -R11, R2 ;  /* 0x8000000b05067223 */ /* 0x000fc80000000002 */
[----:B------:R-:W-:Y:S01]  /*0240*/  FFMA R5, R9, R6, R5 ;  /* 0x0000000609057223 */ /* 0x000fe20000000005 */
[----:B0-----:R-:W-:Y:S06]  /*0250*/  @!P0 BRA `(.L_x_666) ;  /* 0x00000000000c8947 */ /* 0x001fec0003800000 */
[----:B------:R-:W-:-:S07]  /*0260*/  MOV R6, 0x280 ;  /* 0x0000028000067802 */ /* 0x000fce0000000f00 */
[----:B--2--5:R-:W-:Y:S05]  /*0270*/  CALL.REL.NOINC `($__internal_22_$__cuda_sm3x_div_rn_noftz_f32_slowpath) ;  /* 0x0000000000587944 */ /* 0x024fea0003c00000 */
[----:B------:R-:W-:-:S07]  /*0280*/  IMAD.MOV.U32 R5, RZ, RZ, R2 ;  /* 0x000000ffff057224 */ /* 0x000fce00078e0002 */
.L_x_666:
[----:B------:R-:W-:Y:S05]  /*0290*/  BSYNC.RECONVERGENT B0 ;  /* 0x0000000000007941 */ /* 0x000fea0003800200 */
.L_x_665:
[----:B------:R-:W0:Y:S01]  /*02a0*/  LDC R8, c[0x3][0x4c] ;  /* 0x00c01300ff087b82 */ /* 0x000e220000000800 */
        /* <DEDUP_REMOVED lines=11> */
[----:B--2--5:R-:W-:Y:S05]  /*0360*/  CALL.REL.NOINC `($__internal_22_$__cuda_sm3x_div_rn_noftz_f32_slowpath) ;  /* 0x00000000001c7944 */ /* 0x024fea0003c00000 */
[----:B------:R-:W-:-:S07]  /*0370*/  IMAD.MOV.U32 R9, RZ, RZ, R2 ;  /* 0x000000ffff097224 */ /* 0x000fce00078e0002 */
.L_x_668:
[----:B------:R-:W-:Y:S05]  /*0380*/  BSYNC.RECONVERGENT B0 ;  /* 0x0000000000007941 */ /* 0x000fea0003800200 */
.L_x_667:
[----:B------:R-:W0:Y:S01]  /*0390*/  LDC.64 R6, c[0x0][0x380] ;  /* 0x0000e000ff067b82 */ /* 0x000e220000000a00 */
[----:B-----5:R-:W-:Y:S01]  /*03a0*/  FADD R9, R4, R9 ;  /* 0x0000000904097221 */ /* 0x020fe20000000000 */
[----:B0-----:R-:W-:-:S05]  /*03b0*/  IMAD.WIDE R2, R3, 0x4, R6 ;  /* 0x0000000403027825 */ /* 0x001fca00078e0206 */
[----:B------:R-:W-:Y:S01]  /*03c0*/  STG.E desc[UR4][R2.64], R9 ;  /* 0x0000000902007986 */ /* 0x000fe2000c101904 */
[----:B------:R-:W-:Y:S05]  /*03d0*/  EXIT ;  /* 0x000000000000794d */ /* 0x000fea0003800000 */
        .weak           $__internal_22_$__cuda_sm3x_div_rn_noftz_f32_slowpath
        .type           $__internal_22_$__cuda_sm3x_div_rn_noftz_f32_slowpath,@function
        .size           $__internal_22_$__cuda_sm3x_div_rn_noftz_f32_slowpath,(.L_x_835 - $__internal_22_$__cuda_sm3x_div_rn_noftz_f32_slowpath)
$__internal_22_$__cuda_sm3x_div_rn_noftz_f32_slowpath:
[----:B------:R-:W-:Y:S01]  /*03e0*/  SHF.R.U32.HI R7, RZ, 0x17, R0 ;  /* 0x00000017ff077819 */ /* 0x000fe20000011600 */
[----:B------:R-:W-:Y:S01]  /*03f0*/  BSSY.RECONVERGENT B1, `(.L_x_669) ;  /* 0x0000063000017945 */ /* 0x000fe20003800200 */
[----:B------:R-:W-:Y:S02]  /*0400*/  SHF.R.U32.HI R5, RZ, 0x17, R2 ;  /* 0x00000017ff057819 */ /* 0x000fe40000011602 */
[----:B------:R-:W-:Y:S02]  /*0410*/  LOP3.LUT R7, R7, 0xff, RZ, 0xc0, !PT ;  /* 0x000000ff07077812 */ /* 0x000fe400078ec0ff */
[----:B------:R-:W-:Y:S02]  /*0420*/  LOP3.LUT R12, R5, 0xff, RZ, 0xc0, !PT ;  /* 0x000000ff050c7812 */ /* 0x000fe400078ec0ff */
[----:B------:R-:W-:Y:S01]  /*0430*/  MOV R5, R0 ;  /* 0x0000000000057202 */ /* 0x000fe20000000f00 */
        /* <DEDUP_REMOVED lines=29> */
.L_x_670:
        /* <DEDUP_REMOVED lines=51> */
.L_x_677:
[----:B------:R-:W-:-:S04]  /*0940*/  LOP3.LUT R2, R2, 0x80000000, RZ, 0xc0, !PT ;  /* 0x8000000002027812 */ /* 0x000fc800078ec0ff */
[----:B------:R-:W-:Y:S01]  /*0950*/  LOP3.LUT R2, R2, 0x7f800000, RZ, 0xfc, !PT ;  /* 0x7f80000002027812 */ /* 0x000fe200078efcff */
[----:B------:R-:W-:Y:S06]  /*0960*/  BRA `(.L_x_678) ;  /* 0x0000000000047947 */ /* 0x000fec0003800000 */
.L_x_676:
[----:B------:R-:W-:-:S07]  /*0970*/  IMAD R2, R7, 0x800000, R2 ;  /* 0x0080000007027824 */ /* 0x000fce00078e0202 */
.L_x_678:
[----:B------:R-:W-:Y:S05]  /*0980*/  BSYNC.RECONVERGENT B2 ;  /* 0x0000000000027941 */ /* 0x000fea0003800200 */
.L_x_675:
[----:B------:R-:W-:Y:S05]  /*0990*/  BRA `(.L_x_679) ;  /* 0x0000000000207947 */ /* 0x000fea0003800000 */
.L_x_674:
[----:B------:R-:W-:-:S04]  /*09a0*/  LOP3.LUT R2, R5, 0x80000000, R2, 0x48, !PT ;  /* 0x8000000005027812 */ /* 0x000fc800078e4802 */
[----:B------:R-:W-:Y:S01]  /*09b0*/  LOP3.LUT R2, R2, 0x7f800000, RZ, 0xfc, !PT ;  /* 0x7f80000002027812 */ /* 0x000fe200078efcff */
[----:B------:R-:W-:Y:S06]  /*09c0*/  BRA `(.L_x_679) ;  /* 0x0000000000147947 */ /* 0x000fec0003800000 */
.L_x_673:
[----:B------:R-:W-:Y:S01]  /*09d0*/  LOP3.LUT R2, R5, 0x80000000, R2, 0x48, !PT ;  /* 0x8000000005027812 */ /* 0x000fe200078e4802 */
[----:B------:R-:W-:Y:S06]  /*09e0*/  BRA `(.L_x_679) ;  /* 0x00000000000c7947 */ /* 0x000fec0003800000 */
.L_x_672:
[----:B------:R-:W0:Y:S01]  /*09f0*/  MUFU.RSQ R2, -QNAN ;  /* 0xffc0000000027908 */ /* 0x000e220000001400 */
[----:B------:R-:W-:Y:S05]  /*0a00*/  BRA `(.L_x_679) ;  /* 0x0000000000047947 */ /* 0x000fea0003800000 */
.L_x_671:
[----:B------:R-:W-:-:S07]  /*0a10*/  FADD.FTZ R2, R2, R0 ;  /* 0x0000000002027221 */ /* 0x000fce0000010000 */
.L_x_679:
[----:B------:R-:W-:Y:S05]  /*0a20*/  BSYNC.RECONVERGENT B1 ;  /* 0x0000000000017941 */ /* 0x000fea0003800200 */
.L_x_669:
[----:B------:R-:W-:-:S04]  /*0a30*/  IMAD.MOV.U32 R7, RZ, RZ, 0x0 ;  /* 0x00000000ff077424 */ /* 0x000fc800078e00ff */
[----:B0-----:R-:W-:Y:S05]  /*0a40*/  RET.REL.NODEC R6 `(_Z9bend_corePfS_S_ii) ;  /* 0xfffffff4066c7950 */ /* 0x001fea0003c3ffff */
.L_x_680:
        /* <DEDUP_REMOVED lines=11> */
.L_x_835:


//--------------------- .text._Z12reactionRhoAPfS_S_S_S_fffffffii --------------------------
	.section	.text._Z12reactionRhoAPfS_S_S_S_fffffffii,"ax",@progbits
	.align	128
        .global         _Z12reactionRhoAPfS_S_S_S_fffffffii
        .type           _Z12reactionRhoAPfS_S_S_S_fffffffii,@function
        .size           _Z12reactionRhoAPfS_S_S_S_fffffffii,(.L_x_836 - _Z12reactionRhoAPfS_S_S_S_fffffffii)
        .other          _Z12reactionRhoAPfS_S_S_S_fffffffii,@"STO_CUDA_ENTRY STV_DEFAULT"
_Z12reactionRhoAPfS_S_S_S_fffffffii:
.text._Z12reactionRhoAPfS_S_S_S_fffffffii:
[----:B------:R-:W-:Y:S08]  /*0000*/  LDC R1, c[0x0][0x37c] ;  /* 0x0000df00ff017b82 */ /* 0x000ff00000000800 */
[----:B------:R-:W0:Y:S01]  /*0010*/  LDC.64 R4, c[0x0][0x3a0] ;  /* 0x0000e800ff047b82 */ /* 0x000e220000000a00 */
[----:B------:R-:W0:Y:S01]  /*0020*/  LDCU.64 UR4, c[0x0][0x358] ;  /* 0x00006b00ff0477ac */ /* 0x000e220008000a00 */
[----:B------:R-:W1:Y:S06]  /*0030*/  LDCU UR8, c[0x0][0x3bc] ;  /* 0x00007780ff0877ac */ /* 0x000e6c0008000800 */
[----:B------:R-:W2:Y:S01]  /*0040*/  LDC.64 R2, c[0x0][0x398] ;  /* 0x0000e600ff027b82 */ /* 0x000ea20000000a00 */
[----:B------:R-:W3:Y:S01]  /*0050*/  LDCU.64 UR10, c[0x0][0x3c0] ;  /* 0x00007800ff0a77ac */ /* 0x000ee20008000a00 */
[----:B------:R-:W4:Y:S06]  /*0060*/  S2R R8, SR_TID.X ;  /* 0x0000000000087919 */ /* 0x000f2c0000002100 */
[----:B------:R-:W5:Y:S01]  /*0070*/  LDC R13, c[0x0][0x3a8] ;  /* 0x0000ea00ff0d7b82 */ /* 0x000f620000000800 */
[----:B0-----:R-:W1:Y:S04]  /*0080*/  LDG.E R4, desc[UR4][R4.64] ;  /* 0x0000000404047981 */ /* 0x001e68000c1e1900 */
[----:B--2---:R-:W2:Y:S03]  /*0090*/  LDG.E R2, desc[UR4][R2.64] ;  /* 0x0000000402027981 */ /* 0x004ea6000c1e1900 */
[----:B------:R-:W4:Y:S01]  /*00a0*/  LDC R9, c[0x0][0x360] ;  /* 0x0000d800ff097b82 */ /* 0x000f220000000800 */
[----:B------:R-:W0:Y:S07]  /*00b0*/  S2R R10, SR_TID.Y ;  /* 0x00000000000a7919 */ /* 0x000e2e0000002200 */
[----:B------:R-:W4:Y:S08]  /*00c0*/  S2UR UR6, SR_CTAID.X ;  /* 0x00000000000679c3 */ /* 0x000f300000002500 */
[----:B------:R-:W0:Y:S08]  /*00d0*/  S2UR UR7, SR_CTAID.Y ;  /* 0x00000000000779c3 */ /* 0x000e300000002600 */
[----:B------:R-:W0:Y:S01]  /*00e0*/  LDC R11, c[0x0][0x364] ;  /* 0x0000d900ff0b7b82 */ /* 0x000e220000000800 */
[----:B-1----:R-:W-:-:S04]  /*00f0*/  FMUL R0, R4, UR8 ;  /* 0x0000000804007c20 */ /* 0x002fc80008400000 */
[----:B---3--:R-:W-:-:S04]  /*0100*/  FMUL R7, R0, UR10 ;  /* 0x0000000a00077c20 */ /* 0x008fc80008400000 */
[----:B------:R-:W1:Y:S01]  /*0110*/  MUFU.RCP R6, R7 ;  /* 0x0000000700067308 */ /* 0x000e620000001000 */
[----:B--2---:R-:W-:Y:S01]  /*0120*/  FMUL R0, R2, UR8 ;  /* 0x0000000802007c20 */ /* 0x004fe20008400000 */
[----:B----4-:R-:W-:-:S03]  /*0130*/  IMAD R2, R9, UR6, R8 ;  /* 0x0000000609027c24 */ /* 0x010fc6000f8e0208 */
[----:B-----5:R-:W-:-:S04]  /*0140*/  FFMA R0, -R0, UR10, R13 ;  /* 0x0000000a00007c23 */ /* 0x020fc8000800010d */
[----:B------:R-:W2:Y:S01]  /*0150*/  FCHK P0, R0, R7 ;  /* 0x0000000700007302 */ /* 0x000ea20000000000 */
[----:B-1----:R-:W-:-:S04]  /*0160*/  FFMA R3, -R7, R6, 1 ;  /* 0x3f80000007037423 */ /* 0x002fc80000000106 */
[----:B------:R-:W-:Y:S01]  /*0170*/  FFMA R5, R6, R3, R6 ;  /* 0x0000000306057223 */ /* 0x000fe20000000006 */
[----:B0-----:R-:W-:-:S03]  /*0180*/  IMAD R3, R11, UR7, R10 ;  /* 0x000000070b037c24 */ /* 0x001fc6000f8e020a */
[----:B------:R-:W-:Y:S01]  /*0190*/  FFMA R4, R0, R5, RZ ;  /* 0x0000000500047223 */ /* 0x000fe200000000ff */
[----:B------:R-:W-:-:S03]  /*01a0*/  IMAD R2, R3, UR11, R2 ;  /* 0x0000000b03027c24 */ /* 0x000fc6000f8e0202 */
[----:B------:R-:W-:-:S04]  /*01b0*/  FFMA R6, -R7, R4, R0 ;  /* 0x0000000407067223 */ /* 0x000fc80000000100 */
[----:B------:R-:W-:Y:S01]  /*01c0*/  FFMA R4, R5, R6, R4 ;  /* 0x0000000605047223 */ /* 0x000fe20000000004 */
[----:B--2---:R-:W-:Y:S06]  /*01d0*/  @!P0 BRA `(.L_x_681) ;  /* 0x0000000000108947 */ /* 0x004fec0003800000 */
[----:B------:R-:W-:Y:S01]  /*01e0*/  IMAD.MOV.U32 R3, RZ, RZ, R7 ;  /* 0x000000ffff037224 */ /* 0x000fe200078e0007 */
[----:B------:R-:W-:-:S07]  /*01f0*/  MOV R8, 0x210 ;  /* 0x0000021000087802 */ /* 0x000fce0000000f00 */
[----:B------:R-:W-:Y:S05]  /*0200*/  CALL.REL.NOINC `($__internal_23_$__cuda_sm3x_div_rn_noftz_f32_slowpath) ;  /* 0x00000000008c7944 */ /* 0x000fea0003c00000 */
[----:B------:R-:W-:-:S07]  /*0210*/  IMAD.MOV.U32 R4, RZ, RZ, R0 ;  /* 0x000000ffff047224 */ /* 0x000fce00078e0000 */
.L_x_681:
[----:B------:R-:W0:Y:S08]  /*0220*/  LDC.64 R6, c[0x0][0x390] ;  /* 0x0000e400ff067b82 */ /* 0x000e300000000a00 */
[----:B------:R-:W1:Y:S08]  /*0230*/  LDC.64 R8, c[0x0][0x388] ;  /* 0x0000e200ff087b82 */ /* 0x000e700000000a00 */
[----:B------:R-:W2:Y:S01]  /*0240*/  LDC R3, c[0x0][0x3b0] ;  /* 0x0000ec00ff037b82 */ /* 0x000ea20000000800 */
[----:B0-----:R-:W-:-:S06]  /*0250*/  IMAD.WIDE R6, R2, 0x4, R6 ;  /* 0x0000000402067825 */ /* 0x001fcc00078e0206 */
[----:B------:R-:W3:Y:S01]  /*0260*/  LDG.E R6, desc[UR4][R6.64] ;  /* 0x0000000406067981 */ /* 0x000ee2000c1e1900 */
[----:B-1----:R-:W-:-:S05]  /*0270*/  IMAD.WIDE R8, R2, 0x4, R8 ;  /* 0x0000000402087825 */ /* 0x002fca00078e0208 */
[----:B------:R0:W5:Y:S01]  /*0280*/  LDG.E R5, desc[UR4][R8.64] ;  /* 0x0000000408057981 */ /* 0x000162000c1e1900 */
[----:B------:R-:W-:Y:S01]  /*0290*/  BSSY.RECONVERGENT B0, `(.L_x_682) ;  /* 0x000000e000007945 */ /* 0x000fe20003800200 */
[----:B---3--:R-:W-:-:S04]  /*02a0*/  FMUL R0, R6, R6 ;  /* 0x0000000606007220 */ /* 0x008fc80000400000 */
[----:B--2---:R-:W-:-:S04]  /*02b0*/  FFMA R3, R3, R3, R0 ;  /* 0x0000000303037223 */ /* 0x004fc80000000000 */
[----:B------:R-:W1:Y:S08]  /*02c0*/  MUFU.RCP R10, R3 ;  /* 0x00000003000a7308 */ /* 0x000e700000001000 */
[----:B------:R-:W2:Y:S01]  /*02d0*/  FCHK P0, R0, R3 ;  /* 0x0000000300007302 */ /* 0x000ea20000000000 */
[----:B-1----:R-:W-:-:S04]  /*02e0*/  FFMA R11, -R3, R10, 1 ;  /* 0x3f800000030b7423 */ /* 0x002fc8000000010a */
[----:B------:R-:W-:-:S04]  /*02f0*/  FFMA R11, R10, R11, R10 ;  /* 0x0000000b0a0b7223 */ /* 0x000fc8000000000a */
[----:B------:R-:W-:-:S04]  /*0300*/  FFMA R10, R0, R11, RZ ;  /* 0x0000000b000a7223 */ /* 0x000fc800000000ff */
[----:B------:R-:W-:-:S04]  /*0310*/  FFMA R7, -R3, R10, R0 ;  /* 0x0000000a03077223 */ /* 0x000fc80000000100 */
[----:B------:R-:W-:Y:S01]  /*0320*/  FFMA R7, R11, R7, R10 ;  /* 0x000000070b077223 */ /* 0x000fe2000000000a */
[----:B0-2---:R-:W-:Y:S06]  /*0330*/  @!P0 BRA `(.L_x_683) ;  /* 0x00000000000c8947 */ /* 0x005fec0003800000 */
[----:B------:R-:W-:-:S07]  /*0340*/  MOV R8, 0x360 ;  /* 0x0000036000087802 */ /* 0x000fce0000000f00 */
[----:B-----5:R-:W-:Y:S05]  /*0350*/  CALL.REL.NOINC `($__internal_23_$__cuda_sm3x_div_rn_noftz_f32_slowpath) ;  /* 0x0000000000387944 */ /* 0x020fea0003c00000 */
[----:B------:R-:W-:-:S07]  /*0360*/  MOV R7, R0 ;  /* 0x0000000000077202 */ /* 0x000fce0000000f00 */
.L_x_683:
[----:B------:R-:W-:Y:S05]  /*0370*/  BSYNC.RECONVERGENT B0 ;  /* 0x0000000000007941 */ /* 0x000fea0003800200 */
.L_x_682:
[----:B------:R-:W0:Y:S01]  /*0380*/  LDCU UR6, c[0x0][0x3b4] ;  /* 0x00007680ff0677ac */ /* 0x000e220008000800 */
[----:B------:R-:W1:Y:S01]  /*0390*/  LDC.64 R8, c[0x0][0x380] ;  /* 0x0000e000ff087b82 */ /* 0x000e620000000a00 */
[----:B------:R-:W2:Y:S01]  /*03a0*/  LDCU UR8, c[0x0][0x3b8] ;  /* 0x00007700ff0877ac */ /* 0x000ea20008000800 */
[----:B------:R-:W3:Y:S01]  /*03b0*/  LDCU UR7, c[0x0][0x3ac] ;  /* 0x00007580ff0777ac */ /* 0x000ee20008000800 */
[----:B0-----:R-:W-:Y:S01]  /*03c0*/  FADD R7, R7, UR6 ;  /* 0x0000000607077e21 */ /* 0x001fe20008000000 */
[----:B--2---:R-:W-:Y:S01]  /*03d0*/  FMUL R6, R6, UR8 ;  /* 0x0000000806067c20 */ /* 0x004fe20008400000 */
[----:B-1----:R-:W-:-:S04]  /*03e0*/  IMAD.WIDE R2, R2, 0x4, R8 ;  /* 0x0000000402027825 */ /* 0x002fc800078e0208 */
[----:B---3--:R-:W-:-:S04]  /*03f0*/  FMUL R7, R7, UR7 ;  /* 0x0000000707077c20 */ /* 0x008fc80008400000 */
[----:B------:R-:W-:-:S04]  /*0400*/  FFMA R4, R7, R4, -R6 ;  /* 0x0000000407047223 */ /* 0x000fc80000000806 */
[----:B-----5:R-:W-:-:S05]  /*0410*/  FMUL R5, R5, R4 ;  /* 0x0000000405057220 */ /* 0x020fca0000400000 */
[----:B------:R-:W-:Y:S01]  /*0420*/  STG.E desc[UR4][R2.64], R5 ;  /* 0x0000000502007986 */ /* 0x000fe2000c101904 */
[----:B------:R-:W-:Y:S05]  /*0430*/  EXIT ;  /* 0x000000000000794d */ /* 0x000fea0003800000 */
        .weak           $__internal_23_$__cuda_sm3x_div_rn_noftz_f32_slowpath
        .type           $__internal_23_$__cuda_sm3x_div_rn_noftz_f32_slowpath,@function
        .size           $__internal_23_$__cuda_sm3x_div_rn_noftz_f32_slowpath,(.L_x_836 - $__internal_23_$__cuda_sm3x_div_rn_noftz_f32_slowpath)
$__internal_23_$__cuda_sm3x_div_rn_noftz_f32_slowpath:
        /* <DEDUP_REMOVED lines=34> */
.L_x_685:
[----:B------:R-:W-:Y:S01]  /*0660*/  LEA R10, R14, 0xc0800000, 0x17 ;  /* 0xc08000000e0a7811 */ /* 0x000fe200078eb8ff */
[----:B------:R-:W-:Y:S04]  /*0670*/  BSSY.RECONVERGENT B2, `(.L_x_690) ;  /* 0x0000036000027945 */ /* 0x000fe80003800200 */
[----:B------:R-:W-:Y:S02]  /*0680*/  IMAD.IADD R10, R3, 0x1, -R10 ;  /* 0x00000001030a7824 */ /* 0x000fe400078e0a0a */
[----:B------:R-:W-:Y:S02]  /*0690*/  VIADD R3, R12, 0xffffff81 ;  /* 0xffffff810c037836 */ /* 0x000fe40000000000 */
        /* <DEDUP_REMOVED lines=31> */
[----:B------:R-:W-:Y:S01]  /*0890*/  IADD3 R12, PT, PT, R11, 0x20, RZ ;  /* 0x000000200b0c7810 */ /* 0x000fe20007ffe0ff */
[----:B------:R-:W-:Y:S01]  /*08a0*/  IMAD.MOV R9, RZ, RZ, -R11 ;  /* 0x000000ffff097224 */ /* 0x000fe200078e0a0b */
        /* <DEDUP_REMOVED lines=14> */
.L_x_692:
[----:B------:R-:W-:-:S04]  /*0990*/  LOP3.LUT R0, R0, 0x80000000, RZ, 0xc0, !PT ;  /* 0x8000000000007812 */ /* 0x000fc800078ec0ff */
[----:B------:R-:W-:Y:S01]  /*09a0*/  LOP3.LUT R0, R0, 0x7f800000, RZ, 0xfc, !PT ;  /* 0x7f80000000007812 */ /* 0x000fe200078efcff */
[----:B------:R-:W-:Y:S06]  /*09b0*/  BRA `(.L_x_693) ;  /* 0x0000000000047947 */ /* 0x000fec0003800000 */
.L_x_691:
[----:B------:R-:W-:-:S07]  /*09c0*/  IMAD R0, R10, 0x800000, R0 ;  /* 0x008000000a007824 */ /* 0x000fce00078e0200 */
.L_x_693:
[----:B------:R-:W-:Y:S05]  /*09d0*/  BSYNC.RECONVERGENT B2 ;  /* 0x0000000000027941 */ /* 0x000fea0003800200 */
.L_x_690:
[----:B------:R-:W-:Y:S05]  /*09e0*/  BRA `(.L_x_694) ;  /* 0x0000000000207947 */ /* 0x000fea0003800000 */
.L_x_689:
[----:B------:R-:W-:-:S04]  /*09f0*/  LOP3.LUT R0, R3, 0x80000000, R0, 0x48, !PT ;  /* 0x8000000003007812 */ /* 0x000fc800078e4800 */
[----:B------:R-:W-:Y:S01]  /*0a00*/  LOP3.LUT R0, R0, 0x7f800000, RZ, 0xfc, !PT ;  /* 0x7f80000000007812 */ /* 0x000fe200078efcff */
[----:B------:R-:W-:Y:S06]  /*0a10*/  BRA `(.L_x_694) ;  /* 0x0000000000147947 */ /* 0x000fec0003800000 */
.L_x_688:
[----:B------:R-:W-:Y:S01]  /*0a20*/  LOP3.LUT R0, R3, 0x80000000, R0, 0x48, !PT ;  /* 0x8000000003007812 */ /* 0x000fe200078e4800 */
[----:B------:R-:W-:Y:S06]  /*0a30*/  BRA `(.L_x_694) ;  /* 0x00000000000c7947 */ /* 0x000fec0003800000 */
.L_x_687:
[----:B------:R-:W0:Y:S01]  /*0a40*/  MUFU.RSQ R0, -QNAN ;  /* 0xffc0000000007908 */ /* 0x000e220000001400 */
[----:B------:R-:W-:Y:S05]  /*0a50*/  BRA `(.L_x_694) ;  /* 0x0000000000047947 */ /* 0x000fea0003800000 */
.L_x_686:
[----:B------:R-:W-:-:S07]  /*0a60*/  FADD.FTZ R0, R0, R3 ;  /* 0x0000000300007221 */ /* 0x000fce0000010000 */
.L_x_694:
[----:B------:R-:W-:Y:S05]  /*0a70*/  BSYNC.RECONVERGENT B1 ;  /* 0x0000000000017941 */ /* 0x000fea0003800200 */
.L_x_684:
[----:B------:R-:W-:-:S04]  /*0a80*/  HFMA2 R9, -RZ, RZ, 0, 0 ;  /* 0x00000000ff097431 */ /* 0x000fc800000001ff */
[----:B0-----:R-:W-:Y:S05]  /*0a90*/  RET.REL.NODEC R8 `(_Z12reactionRhoAPfS_S_S_S_fffffffii) ;  /* 0xfffffff408587950 */ /* 0x001fea0003c3ffff */
.L_x_695:
        /* <DEDUP_REMOVED lines=14> */
.L_x_836:


//--------------------- .text._Z8diffRhoMPfS_S_ffii --------------------------
	.section	.text._Z8diffRhoMPfS_S_ffii,"ax",@progbits
	.align	128
        .global         _Z8diffRhoMPfS_S_ffii
        .type           _Z8diffRhoMPfS_S_ffii,@function
        .size           _Z8diffRhoMPfS_S_ffii,(.L_x_837 - _Z8diffRhoMPfS_S_ffii)
        .other          _Z8diffRhoMPfS_S_ffii,@"STO_CUDA_ENTRY STV_DEFAULT"
_Z8diffRhoMPfS_S_ffii:
.text._Z8diffRhoMPfS_S_ffii:
        /* <DEDUP_REMOVED lines=12> */
[----:B--2---:R-:W-:-:S07]  /*00c0*/  IMAD R5, R9, UR7, R0 ;  /* 0x0000000709057c24 */ /* 0x004fce000f8e0200 */
[----:B------:R-:W2:Y:S01]  /*00d0*/  LDC.64 R10, c[0x0][0x398] ;  /* 0x0000e600ff0a7b82 */ /* 0x000ea20000000a00 */
[----:B-1----:R-:W-:-:S04]  /*00e0*/  IMAD R4, R5, UR8, R4 ;  /* 0x0000000805047c24 */ /* 0x002fc8000f8e0204 */
[----:B----4-:R-:W-:-:S06]  /*00f0*/  IMAD.WIDE R2, R4, 0x4, R2 ;  /* 0x0000000404027825 */ /* 0x010fcc00078e0202 */
[----:B---3--:R-:W3:Y:S01]  /*0100*/  LDG.E R2, desc[UR4][R2.64] ;  /* 0x0000000402027981 */ /* 0x008ee2000c1e1900 */
[----:B0-----:R-:W-:-:S06]  /*0110*/  IMAD.WIDE R6, R4, 0x4, R6 ;  /* 0x0000000404067825 */ /* 0x001fcc00078e0206 */
[----:B------:R-:W4:Y:S01]  /*0120*/  LDG.E R7, desc[UR4][R6.64] ;  /* 0x0000000406077981 */ /* 0x000f22000c1e1900 */
[----:B------:R-:W-:Y:S01]  /*0130*/  BSSY.RECONVERGENT B0, `(.L_x_696) ;  /* 0x000000f000007945 */ /* 0x000fe20003800200 */
[----:B--2---:R-:W0:Y:S02]  /*0140*/  MUFU.RCP R0, R11 ;  /* 0x0000000b00007308 */ /* 0x004e240000001000 */
[----:B0-----:R-:W-:-:S04]  /*0150*/  FFMA R5, R0, -R11, 1 ;  /* 0x3f80000000057423 */ /* 0x001fc8000000080b */
[----:B------:R-:W-:Y:S02]  /*0160*/  FFMA R5, R0, R5, R0 ;  /* 0x0000000500057223 */ /* 0x000fe40000000000 */
[----:B---3--:R-:W0:Y:S02]  /*0170*/  FCHK P0, R2, R11 ;  /* 0x0000000b02007302 */ /* 0x008e240000000000 */
[----:B------:R-:W-:-:S04]  /*0180*/  FFMA R8, R2, R5, RZ ;  /* 0x0000000502087223 */ /* 0x000fc800000000ff */
[----:B------:R-:W-:Y:S01]  /*0190*/  FFMA R9, R8, -R11, R2 ;  /* 0x8000000b08097223 */ /* 0x000fe20000000002 */
[----:B----4-:R-:W-:-:S03]  /*01a0*/  FMUL R0, R7, R10 ;  /* 0x0000000a07007220 */ /* 0x010fc60000400000 */
[----:B------:R-:W-:Y:S01]  /*01b0*/  FFMA R5, R5, R9, R8 ;  /* 0x0000000905057223 */ /* 0x000fe20000000008 */
[----:B0-----:R-:W-:Y:S06]  /*01c0*/  @!P0 BRA `(.L_x_697) ;  /* 0x0000000000148947 */ /* 0x001fec0003800000 */
[----:B------:R-:W0:Y:S01]  /*01d0*/  LDCU UR6, c[0x0][0x39c] ;  /* 0x00007380ff0677ac */ /* 0x000e220008000800 */
[----:B------:R-:W-:Y:S01]  /*01e0*/  MOV R6, 0x210 ;  /* 0x0000021000067802 */ /* 0x000fe20000000f00 */
[----:B0-----:R-:W-:-:S07]  /*01f0*/  IMAD.U32 R3, RZ, RZ, UR6 ;  /* 0x00000006ff037e24 */ /* 0x001fce000f8e00ff */
[----:B------:R-:W-:Y:S05]  /*0200*/  CALL.REL.NOINC `($__internal_24_$__cuda_sm3x_div_rn_noftz_f32_slowpath) ;  /* 0x0000000000587944 */ /* 0x000fea0003c00000 */
[----:B------:R-:W-:-:S07]  /*0210*/  IMAD.MOV.U32 R5, RZ, RZ, R2 ;  /* 0x000000ffff057224 */ /* 0x000fce00078e0002 */
.L_x_697:
[----:B------:R-:W-:Y:S05]  /*0220*/  BSYNC.RECONVERGENT B0 ;  /* 0x0000000000007941 */ /* 0x000fea0003800200 */
.L_x_696:
[----:B------:R-:W-:Y:S01]  /*0230*/  FADD R9, R5, 1 ;  /* 0x3f80000005097421 */ /* 0x000fe20000000000 */
[----:B------:R-:W-:Y:S03]  /*0240*/  BSSY.RECONVERGENT B0, `(.L_x_698) ;  /* 0x000000e000007945 */ /* 0x000fe60003800200 */
        /* <DEDUP_REMOVED lines=11> */
[----:B------:R-:W-:Y:S05]  /*0300*/  CALL.REL.NOINC `($__internal_24_$__cuda_sm3x_div_rn_noftz_f32_slowpath) ;  /* 0x0000000000187944 */ /* 0x000fea0003c00000 */
[----:B------:R-:W-:-:S07]  /*0310*/  IMAD.MOV.U32 R7, RZ, RZ, R2 ;  /* 0x000000ffff077224 */ /* 0x000fce00078e0002 */
.L_x_699:
[----:B------:R-:W-:Y:S05]  /*0320*/  BSYNC.RECONVERGENT B0 ;  /* 0x0000000000007941 */ /* 0x000fea0003800200 */
.L_x_698:
[----:B------:R-:W0:Y:S02]  /*0330*/  LDC.64 R2, c[0x0][0x380] ;  /* 0x0000e000ff027b82 */ /* 0x000e240000000a00 */
[----:B0-----:R-:W-:-:S05]  /*0340*/  IMAD.WIDE R4, R4, 0x4, R2 ;  /* 0x0000000404047825 */ /* 0x001fca00078e0202 */
[----:B------:R-:W-:Y:S01]  /*0350*/  STG.E desc[UR4][R4.64], R7 ;  /* 0x0000000704007986 */ /* 0x000fe2000c101904 */
[----:B------:R-:W-:Y:S05]  /*0360*/  EXIT ;  /* 0x000000000000794d */ /* 0x000fea0003800000 */
        .weak           $__internal_24_$__cuda_sm3x_div_rn_noftz_f32_slowpath
        .type           $__internal_24_$__cuda_sm3x_div_rn_noftz_f32_slowpath,@function
        .size           $__internal_24_$__cuda_sm3x_div_rn_noftz_f32_slowpath,(.L_x_837 - $__internal_24_$__cuda_sm3x_div_rn_noftz_f32_slowpath)
$__internal_24_$__cuda_sm3x_div_rn_noftz_f32_slowpath:
        /* <DEDUP_REMOVED lines=34> */
.L_x_701:
[----:B------:R-:W-:Y:S01]  /*0590*/  LEA R8, R12, 0xc0800000, 0x17 ;  /* 0xc08000000c087811 */ /* 0x000fe200078eb8ff */
[----:B------:R-:W-:Y:S04]  /*05a0*/  BSSY.RECONVERGENT B2, `(.L_x_706) ;  /* 0x0000036000027945 */ /* 0x000fe80003800200 */
[----:B------:R-:W-:Y:S01]  /*05b0*/  IMAD.IADD R8, R3, 0x1, -R8 ;  /* 0x0000000103087824 */ /* 0x000fe200078e0a08 */
[----:B------:R-:W-:-:S03]  /*05c0*/  IADD3 R3, PT, PT, R10, -0x7f, RZ ;  /* 0xffffff810a037810 */ /* 0x000fc60007ffe0ff */
[----:B------:R0:W1:Y:S01]  /*05d0*/  MUFU.RCP R7, R8 ;  /* 0x0000000800077308 */ /* 0x0000620000001000 */
[----:B------:R-:W-:Y:S01]  /*05e0*/  FADD.FTZ R9, -R8, -RZ ;  /* 0x800000ff08097221 */ /* 0x000fe20000010100 */
[C---:B------:R-:W-:Y:S01]  /*05f0*/  IMAD R2, R3.reuse, -0x800000, R2 ;  /* 0xff80000003027824 */ /* 0x040fe200078e0202 */
[----:B0-----:R-:W-:-:S05]  /*0600*/  IADD3 R8, PT, PT, R3, 0x7f, -R12 ;  /* 0x0000007f03087810 */ /* 0x001fca0007ffe80c */
[----:B------:R-:W-:Y:S02]  /*0610*/  IMAD.IADD R8, R8, 0x1, R5 ;  /* 0x0000000108087824 */ /* 0x000fe400078e0205 */
        /* <DEDUP_REMOVED lines=26> */
[C---:B------:R-:W-:Y:S01]  /*07c0*/  VIADD R10, R9.reuse, 0x20 ;  /* 0x00000020090a7836 */ /* 0x040fe20000000000 */
        /* <DEDUP_REMOVED lines=15> */
.L_x_708:
[----:B------:R-:W-:-:S04]  /*08c0*/  LOP3.LUT R2, R2, 0x80000000, RZ, 0xc0, !PT ;  /* 0x8000000002027812 */ /* 0x000fc800078ec0ff */
[----:B------:R-:W-:Y:S01]  /*08d0*/  LOP3.LUT R2, R2, 0x7f800000, RZ, 0xfc, !PT ;  /* 0x7f80000002027812 */ /* 0x000fe200078efcff */
[----:B------:R-:W-:Y:S06]  /*08e0*/  BRA `(.L_x_709) ;  /* 0x0000000000047947 */ /* 0x000fec0003800000 */
.L_x_707:
[----:B------:R-:W-:-:S07]  /*08f0*/  IMAD R2, R8, 0x800000, R2 ;  /* 0x0080000008027824 */ /* 0x000fce00078e0202 */
.L_x_709:
[----:B------:R-:W-:Y:S05]  /*0900*/  BSYNC.RECONVERGENT B2 ;  /* 0x0000000000027941 */ /* 0x000fea0003800200 */
.L_x_706:
[----:B------:R-:W-:Y:S05]  /*0910*/  BRA `(.L_x_710) ;  /* 0x0000000000207947 */ /* 0x000fea0003800000 */
.L_x_705:
[----:B------:R-:W-:-:S04]  /*0920*/  LOP3.LUT R2, R3, 0x80000000, R2, 0x48, !PT ;  /* 0x8000000003027812 */ /* 0x000fc800078e4802 */
[----:B------:R-:W-:Y:S01]  /*0930*/  LOP3.LUT R2, R2, 0x7f800000, RZ, 0xfc, !PT ;  /* 0x7f80000002027812 */ /* 0x000fe200078efcff */
[----:B------:R-:W-:Y:S06]  /*0940*/  BRA `(.L_x_710) ;  /* 0x0000000000147947 */ /* 0x000fec0003800000 */
.L_x_704:
[----:B------:R-:W-:Y:S01]  /*0950*/  LOP3.LUT R2, R3, 0x80000000, R2, 0x48, !PT ;  /* 0x8000000003027812 */ /* 0x000fe200078e4802 */
[----:B------:R-:W-:Y:S06]  /*0960*/  BRA `(.L_x_710) ;  /* 0x00000000000c7947 */ /* 0x000fec0003800000 */
.L_x_703:
[----:B------:R-:W0:Y:S01]  /*0970*/  MUFU.RSQ R2, -QNAN ;  /* 0xffc0000000027908 */ /* 0x000e220000001400 */
[----:B------:R-:W-:Y:S05]  /*0980*/  BRA `(.L_x_710) ;  /* 0x0000000000047947 */ /* 0x000fea0003800000 */
.L_x_702:
[----:B------:R-:W-:-:S07]  /*0990*/  FADD.FTZ R2, R2, R3 ;  /* 0x0000000302027221 */ /* 0x000fce0000010000 */
.L_x_710:
[----:B------:R-:W-:Y:S05]  /*09a0*/  BSYNC.RECONVERGENT B1 ;  /* 0x0000000000017941 */ /* 0x000fea0003800200 */
.L_x_700:
[----:B------:R-:W-:-:S04]  /*09b0*/  IMAD.MOV.U32 R7, RZ, RZ, 0x0 ;  /* 0x00000000ff077424 */ /* 0x000fc800078e00ff */
[----:B0-----:R-:W-:Y:S05]  /*09c0*/  RET.REL.NODEC R6 `(_Z8diffRhoMPfS_S_ffii) ;  /* 0xfffffff4068c7950 */ /* 0x001fea0003c3ffff */
.L_x_711:
        /* <DEDUP_REMOVED lines=11> */
.L_x_837:


//--------------------- .text._Z8normRhoMPfS_S_ii --------------------------
	.section	.text._Z8normRhoMPfS_S_ii,"ax",@progbits
	.align	128
        .global         _Z8normRhoMPfS_S_ii
        .type           _Z8normRhoMPfS_S_ii,@function
        .size           _Z8normRhoMPfS_S_ii,(.L_x_838 - _Z8normRhoMPfS_S_ii)
        .other          _Z8normRhoMPfS_S_ii,@"STO_CUDA_ENTRY STV_DEFAULT"
_Z8normRhoMPfS_S_ii:
.text._Z8normRhoMPfS_S_ii:
[----:B------:R-:W-:Y:S01]  /*0000*/  LDC R1, c[0x0][0x37c] ;  /* 0x0000df00ff017b82 */ /* 0x000fe20000000800 */
[----:B------:R-:W0:Y:S07]  /*0010*/  S2R R0, SR_TID.X ;  /* 0x0000000000007919 */ /* 0x000e2e0000002100 */
[----:B------:R-:W0:Y:S01]  /*0020*/  S2UR UR6, SR_CTAID.X ;  /* 0x00000000000679c3 */ /* 0x000e220000002500 */
[----:B------:R-:W1:Y:S01]  /*0030*/  LDCU.64 UR4, c[0x0][0x358] ;  /* 0x00006b00ff0477ac */ /* 0x000e620008000a00 */
[----:B------:R-:W2:Y:S01]  /*0040*/  S2R R8, SR_TID.Y ;  /* 0x0000000000087919 */ /* 0x000ea20000002200 */
[----:B------:R-:W3:Y:S05]  /*0050*/  LDCU UR8, c[0x0][0x398] ;  /* 0x00007300ff0877ac */ /* 0x000eea0008000800 */
[----:B------:R-:W0:Y:S08]  /*0060*/  LDC R9, c[0x0][0x360] ;  /* 0x0000d800ff097b82 */ /* 0x000e300000000800 */
[----:B------:R-:W2:Y:S08]  /*0070*/  S2UR UR7, SR_CTAID.Y ;  /* 0x00000000000779c3 */ /* 0x000eb00000002600 */
[----:B------:R-:W2:Y:S08]  /*0080*/  LDC R11, c[0x0][0x364] ;  /* 0x0000d900ff0b7b82 */ /* 0x000eb00000000800 */
[----:B------:R-:W1:Y:S08]  /*0090*/  LDC.64 R2, c[0x0][0x388] ;  /* 0x0000e200ff027b82 */ /* 0x000e700000000a00 */
[----:B------:R-:W4:Y:S08]  /*00a0*/  LDC.64 R4, c[0x0][0x380] ;  /* 0x0000e000ff047b82 */ /* 0x000f300000000a00 */
[----:B------:R-:W5:Y:S01]  /*00b0*/  LDC.64 R6, c[0x0][0x390] ;  /* 0x0000e400ff067b82 */ /* 0x000f620000000a00 */
[----:B0-----:R-:W-:-:S02]  /*00c0*/  IMAD R0, R9, UR6, R0 ;  /* 0x0000000609007c24 */ /* 0x001fc4000f8e0200 */
[----:B--2---:R-:W-:Y:S01]  /*00d0*/  IMAD R9, R11, UR7, R8 ;  /* 0x000000070b097c24 */ /* 0x004fe2000f8e0208 */
[----:B-1----:R-:W2:Y:S03]  /*00e0*/  LDG.E R3, desc[UR4][R2.64] ;  /* 0x0000000402037981 */ /* 0x002ea6000c1e1900 */
[----:B---3--:R-:W-:-:S04]  /*00f0*/  IMAD R9, R9, UR8, R0 ;  /* 0x0000000809097c24 */ /* 0x008fc8000f8e0200 */
[----:B----4-:R-:W-:-:S05]  /*0100*/  IMAD.WIDE R4, R9, 0x4, R4 ;  /* 0x0000000409047825 */ /* 0x010fca00078e0204 */
[----:B------:R-:W3:Y:S04]  /*0110*/  LDG.E R0, desc[UR4][R4.64] ;  /* 0x0000000404007981 */ /* 0x000ee8000c1e1900 */
[----:B-----5:R-:W3:Y:S01]  /*0120*/  LDG.E R7, desc[UR4][R6.64] ;  /* 0x0000000406077981 */ /* 0x020ee2000c1e1900 */
[----:B------:R-:W-:Y:S01]  /*0130*/  BSSY.RECONVERGENT B0, `(.L_x_712) ;  /* 0x000000d000007945 */ /* 0x000fe20003800200 */
[----:B--2---:R-:W0:Y:S01]  /*0140*/  MUFU.RCP R8, R3 ;  /* 0x0000000300087308 */ /* 0x004e220000001000 */
[----:B---3--:R-:W-:Y:S01]  /*0150*/  FMUL R0, R0, R7 ;  /* 0x0000000700007220 */ /* 0x008fe20000400000 */
[----:B0-----:R-:W-:-:S06]  /*0160*/  FFMA R9, -R3, R8, 1 ;  /* 0x3f80000003097423 */ /* 0x001fcc0000000108 */
[----:B------:R-:W0:Y:S01]  /*0170*/  FCHK P0, R0, R3 ;  /* 0x0000000300007302 */ /* 0x000e220000000000 */
[----:B------:R-:W-:-:S04]  /*0180*/  FFMA R9, R8, R9, R8 ;  /* 0x0000000908097223 */ /* 0x000fc80000000008 */
[----:B------:R-:W-:-:S04]  /*0190*/  FFMA R2, R0, R9, RZ ;  /* 0x0000000900027223 */ /* 0x000fc800000000ff */
[----:B------:R-:W-:-:S04]  /*01a0*/  FFMA R8, -R3, R2, R0 ;  /* 0x0000000203087223 */ /* 0x000fc80000000100 */
[----:B------:R-:W-:Y:S01]  /*01b0*/  FFMA R9, R9, R8, R2 ;  /* 0x0000000809097223 */ /* 0x000fe20000000002 */
[----:B0-----:R-:W-:Y:S06]  /*01c0*/  @!P0 BRA `(.L_x_713) ;  /* 0x00000000000c8947 */ /* 0x001fec0003800000 */
[----:B------:R-:W-:-:S07]  /*01d0*/  MOV R2, 0x1f0 ;  /* 0x000001f000027802 */ /* 0x000fce0000000f00 */
[----:B------:R-:W-:Y:S05]  /*01e0*/  CALL.REL.NOINC `($__internal_25_$__cuda_sm3x_div_rn_noftz_f32_slowpath) ;  /* 0x0000000000107944 */ /* 0x000fea0003c00000 */
[----:B------:R-:W-:-:S07]  /*01f0*/  IMAD.MOV.U32 R9, RZ, RZ, R0 ;  /* 0x000000ffff097224 */ /* 0x000fce00078e0000 */
.L_x_713:
[----:B------:R-:W-:Y:S05]  /*0200*/  BSYNC.RECONVERGENT B0 ;  /* 0x0000000000007941 */ /* 0x000fea0003800200 */
.L_x_712:
[----:B------:R-:W-:Y:S01]  /*0210*/  STG.E desc[UR4][R4.64], R9 ;  /* 0x0000000904007986 */ /* 0x000fe2000c101904 */
[----:B------:R-:W-:Y:S05]  /*0220*/  EXIT ;  /* 0x000000000000794d */ /* 0x000fea0003800000 */
        .weak           $__internal_25_$__cuda_sm3x_div_rn_noftz_f32_slowpath
        .type           $__internal_25_$__cuda_sm3x_div_rn_noftz_f32_slowpath,@function
        .size           $__internal_25_$__cuda_sm3x_div_rn_noftz_f32_slowpath,(.L_x_838 - $__internal_25_$__cuda_sm3x_div_rn_noftz_f32_slowpath)
$__internal_25_$__cuda_sm3x_div_rn_noftz_f32_slowpath:
[--C-:B------:R-:W-:Y:S01]  /*0230*/  SHF.R.U32.HI R7, RZ, 0x17, R3.reuse ;  /* 0x00000017ff077819 */ /* 0x100fe20000011603 */
[----:B------:R-:W-:Y:S01]  /*0240*/  BSSY.RECONVERGENT B1, `(.L_x_714) ;  /* 0x0000064000017945 */ /* 0x000fe20003800200 */
[--C-:B------:R-:W-:Y:S01]  /*0250*/  SHF.R.U32.HI R6, RZ, 0x17, R0.reuse ;  /* 0x00000017ff067819 */ /* 0x100fe20000011600 */
[----:B------:R-:W-:Y:S01]  /*0260*/  IMAD.MOV.U32 R8, RZ, RZ, R0 ;  /* 0x000000ffff087224 */ /* 0x000fe200078e0000 */
[----:B------:R-:W-:Y:S01]  /*0270*/  LOP3.LUT R7, R7, 0xff, RZ, 0xc0, !PT ;  /* 0x000000ff07077812 */ /* 0x000fe200078ec0ff */
[----:B------:R-:W-:Y:S01]  /*0280*/  IMAD.MOV.U32 R9, RZ, RZ, R3 ;  /* 0x000000ffff097224 */ /* 0x000fe200078e0003 */
        /* <DEDUP_REMOVED lines=30> */
.L_x_715:
        /* <DEDUP_REMOVED lines=51> */
.L_x_722:
[----:B------:R-:W-:-:S04]  /*07a0*/  LOP3.LUT R0, R0, 0x80000000, RZ, 0xc0, !PT ;  /* 0x8000000000007812 */ /* 0x000fc800078ec0ff */
[----:B------:R-:W-:Y:S01]  /*07b0*/  LOP3.LUT R0, R0, 0x7f800000, RZ, 0xfc, !PT ;  /* 0x7f80000000007812 */ /* 0x000fe200078efcff */
[----:B------:R-:W-:Y:S06]  /*07c0*/  BRA `(.L_x_723) ;  /* 0x0000000000047947 */ /* 0x000fec0003800000 */
.L_x_721:
[----:B------:R-:W-:-:S07]  /*07d0*/  IMAD R0, R7, 0x800000, R0 ;  /* 0x0080000007007824 */ /* 0x000fce00078e0200 */
.L_x_723:
[----:B------:R-:W-:Y:S05]  /*07e0*/  BSYNC.RECONVERGENT B2 ;  /* 0x0000000000027941 */ /* 0x000fea0003800200 */
.L_x_720:
[----:B------:R-:W-:Y:S05]  /*07f0*/  BRA `(.L_x_724) ;  /* 0x0000000000207947 */ /* 0x000fea0003800000 */
.L_x_719:
[----:B------:R-:W-:-:S04]  /*0800*/  LOP3.LUT R0, R9, 0x80000000, R8, 0x48, !PT ;  /* 0x8000000009007812 */ /* 0x000fc800078e4808 */
[----:B------:R-:W-:Y:S01]  /*0810*/  LOP3.LUT R0, R0, 0x7f800000, RZ, 0xfc, !PT ;  /* 0x7f80000000007812 */ /* 0x000fe200078efcff */
[----:B------:R-:W-:Y:S06]  /*0820*/  BRA `(.L_x_724) ;  /* 0x0000000000147947 */ /* 0x000fec0003800000 */
.L_x_718:
[----:B------:R-:W-:Y:S01]  /*0830*/  LOP3.LUT R0, R9, 0x80000000, R8, 0x48, !PT ;  /* 0x8000000009007812 */ /* 0x000fe200078e4808 */
[----:B------:R-:W-:Y:S06]  /*0840*/  BRA `(.L_x_724) ;  /* 0x00000000000c7947 */ /* 0x000fec0003800000 */
.L_x_717:
[----:B------:R-:W0:Y:S01]  /*0850*/  MUFU.RSQ R0, -QNAN ;  /* 0xffc0000000007908 */ /* 0x000e220000001400 */
[----:B------:R-:W-:Y:S05]  /*0860*/  BRA `(.L_x_724) ;  /* 0x0000000000047947 */ /* 0x000fea0003800000 */
.L_x_716:
[----:B------:R-:W-:-:S07]  /*0870*/  FADD.FTZ R0, R0, R3 ;  /* 0x0000000300007221 */ /* 0x000fce0000010000 */
.L_x_724:
[----:B------:R-:W-:Y:S05]  /*0880*/  BSYNC.RECONVERGENT B1 ;  /* 0x0000000000017941 */ /* 0x000fea0003800200 */
.L_x_714:
[----:B------:R-:W-:-:S04]  /*0890*/  IMAD.MOV.U32 R3, RZ, RZ, 0x0 ;  /* 0x00000000ff037424 */ /* 0x000fc800078e00ff */
[----:B0-----:R-:W-:Y:S05]  /*08a0*/  RET.REL.NODEC R2 `(_Z8normRhoMPfS_S_ii) ;  /* 0xfffffff402d47950 */ /* 0x001fea0003c3ffff */
.L_x_725:
        /* <DEDUP_REMOVED lines=13> */
.L_x_838:


//--------------------- .text._Z9RD_evolvePfS_S_S_S_S_ffii --------------------------
	.section	.text._Z9RD_evolvePfS_S_S_S_S_ffii,"ax",@progbits
	.align	128
        .global         _Z9RD_evolvePfS_S_S_S_S_ffii
        .type           _Z9RD_evolvePfS_S_S_S_S_ffii,@function
        .size           _Z9RD_evolvePfS_S_S_S_S_ffii,(.L_x_839 - _Z9RD_evolvePfS_S_S_S_S_ffii)
        .other          _Z9RD_evolvePfS_S_S_S_S_ffii,@"STO_CUDA_ENTRY STV_DEFAULT"
_Z9RD_evolvePfS_S_S_S_S_ffii:
.text._Z9RD_evolvePfS_S_S_S_S_ffii:
        /* <DEDUP_REMOVED lines=10> */
[----:B0-----:R-:W-:Y:S01]  /*00a0*/  IMAD R2, R3, UR6, R2 ;  /* 0x0000000603027c24 */ /* 0x001fe2000f8e0202 */
[----:B------:R-:W0:Y:S06]  /*00b0*/  LDCU UR6, c[0x0][0x3b4] ;  /* 0x00007680ff0677ac */ /* 0x000e2c0008000800 */
[----:B------:R-:W5:Y:S01]  /*00c0*/  LDC.64 R6, c[0x0][0x390] ;  /* 0x0000e400ff067b82 */ /* 0x000f620000000a00 */
[----:B--2---:R-:W-:-:S04]  /*00d0*/  IMAD R3, R9, UR7, R0 ;  /* 0x0000000709037c24 */ /* 0x004fc8000f8e0200 */
[----:B-1----:R-:W-:-:S04]  /*00e0*/  IMAD R2, R3, UR8, R2 ;  /* 0x0000000803027c24 */ /* 0x002fc8000f8e0202 */
[----:B----4-:R-:W-:-:S05]  /*00f0*/  IMAD.WIDE R4, R2, 0x4, R4 ;  /* 0x0000000402047825 */ /* 0x010fca00078e0204 */
[----:B---3--:R1:W-:Y:S01]  /*0100*/  STG.E desc[UR4][R4.64], RZ ;  /* 0x000000ff04007986 */ /* 0x0083e2000c101904 */
[----:B-----5:R-:W-:-:S05]  /*0110*/  IMAD.WIDE R6, R2, 0x4, R6 ;  /* 0x0000000402067825 */ /* 0x020fca00078e0206 */
[----:B------:R-:W0:Y:S02]  /*0120*/  LDG.E R3, desc[UR4][R6.64] ;  /* 0x0000000406037981 */ /* 0x000e24000c1e1900 */
[----:B0-----:R-:W-:-:S13]  /*0130*/  FSETP.GT.AND P0, PT, R3, UR6, PT ;  /* 0x0000000603007c0b */ /* 0x001fda000bf04000 */
[----:B-1----:R-:W-:Y:S05]  /*0140*/  @!P0 EXIT ;  /* 0x000000000000894d */ /* 0x002fea0003800000 */
[----:B------:R-:W0:Y:S02]  /*0150*/  LDC.64 R8, c[0x0][0x388] ;  /* 0x0000e200ff087b82 */ /* 0x000e240000000a00 */
[----:B0-----:R-:W-:-:S06]  /*0160*/  IMAD.WIDE R8, R2, 0x4, R8 ;  /* 0x0000000402087825 */ /* 0x001fcc00078e0208 */
[----:B------:R-:W2:Y:S01]  /*0170*/  LDG.E R9, desc[UR4][R8.64] ;  /* 0x0000000408097981 */ /* 0x000ea2000c1e1900 */
[----:B------:R-:W0:Y:S01]  /*0180*/  MUFU.RCP R6, R3 ;  /* 0x0000000300067308 */ /* 0x000e220000001000 */
[C---:B------:R-:W-:Y:S01]  /*0190*/  FADD R0, R3.reuse, R3 ;  /* 0x0000000303007221 */ /* 0x040fe20000000000 */
[----:B------:R-:W-:Y:S01]  /*01a0*/  BSSY.RECONVERGENT B0, `(.L_x_726) ;  /* 0x000000c000007945 */ /* 0x000fe20003800200 */
[----:B0-----:R-:W-:-:S04]  /*01b0*/  FFMA R7, -R3, R6, 1 ;  /* 0x3f80000003077423 */ /* 0x001fc80000000106 */
[----:B------:R-:W-:Y:S01]  /*01c0*/  FFMA R7, R6, R7, R6 ;  /* 0x0000000706077223 */ /* 0x000fe20000000006 */
[----:B--2---:R-:W-:-:S04]  /*01d0*/  FADD R0, R0, -R9 ;  /* 0x8000000900007221 */ /* 0x004fc80000000000 */
[----:B------:R-:W0:Y:S01]  /*01e0*/  FCHK P0, R0, R3 ;  /* 0x0000000300007302 */ /* 0x000e220000000000 */
[----:B------:R-:W-:-:S04]  /*01f0*/  FFMA R6, R0, R7, RZ ;  /* 0x0000000700067223 */ /* 0x000fc800000000ff */
[----:B------:R-:W-:-:S04]  /*0200*/  FFMA R10, -R3, R6, R0 ;  /* 0x00000006030a7223 */ /* 0x000fc80000000100 */
[----:B------:R-:W-:Y:S01]  /*0210*/  FFMA R6, R7, R10, R6 ;  /* 0x0000000a07067223 */ /* 0x000fe20000000006 */
[----:B0-----:R-:W-:Y:S06]  /*0220*/  @!P0 BRA `(.L_x_727) ;  /* 0x00000000000c8947 */ /* 0x001fec0003800000 */
[----:B------:R-:W-:-:S07]  /*0230*/  MOV R8, 0x250 ;  /* 0x0000025000087802 */ /* 0x000fce0000000f00 */
[----:B------:R-:W-:Y:S05]  /*0240*/  CALL.REL.NOINC `($__internal_26_$__cuda_sm3x_div_rn_noftz_f32_slowpath) ;  /* 0x0000000000807944 */ /* 0x000fea0003c00000 */
[----:B------:R-:W-:-:S07]  /*0250*/  IMAD.MOV.U32 R6, RZ, RZ, R0 ;  /* 0x000000ffff067224 */ /* 0x000fce00078e0000 */
.L_x_727:
[----:B------:R-:W-:Y:S05]  /*0260*/  BSYNC.RECONVERGENT B0 ;  /* 0x0000000000007941 */ /* 0x000fea0003800200 */
.L_x_726:
[----:B------:R-:W0:Y:S01]  /*0270*/  LDC.64 R8, c[0x0][0x398] ;  /* 0x0000e600ff087b82 */ /* 0x000e220000000a00 */
[----:B------:R-:W1:Y:S01]  /*0280*/  LDCU UR6, c[0x0][0x3b0] ;  /* 0x00007600ff0677ac */ /* 0x000e620008000800 */
[----:B0-----:R-:W-:-:S05]  /*0290*/  IMAD.WIDE R8, R2, 0x4, R8 ;  /* 0x0000000402087825 */ /* 0x001fca00078e0208 */
[----:B------:R0:W5:Y:S01]  /*02a0*/  LDG.E R7, desc[UR4][R8.64] ;  /* 0x0000000408077981 */ /* 0x000162000c1e1900 */
[----:B------:R-:W2:Y:S01]  /*02b0*/  MUFU.RCP R0, R3 ;  /* 0x0000000300007308 */ /* 0x000ea20000001000 */
[----:B-1----:R-:W-:Y:S01]  /*02c0*/  IMAD.U32 R12, RZ, RZ, UR6 ;  /* 0x00000006ff0c7e24 */ /* 0x002fe2000f8e00ff */
[----:B------:R-:W-:Y:S06]  /*02d0*/  BSSY.RECONVERGENT B0, `(.L_x_728) ;  /* 0x000000c000007945 */ /* 0x000fec0003800200 */
[----:B------:R-:W1:Y:S01]  /*02e0*/  FCHK P0, R12, R3 ;  /* 0x000000030c007302 */ /* 0x000e620000000000 */
[----:B--2---:R-:W-:-:S04]  /*02f0*/  FFMA R11, -R3, R0, 1 ;  /* 0x3f800000030b7423 */ /* 0x004fc80000000100 */
[----:B------:R-:W-:-:S04]  /*0300*/  FFMA R0, R0, R11, R0 ;  /* 0x0000000b00007223 */ /* 0x000fc80000000000 */
[----:B------:R-:W-:-:S04]  /*0310*/  FFMA R10, R0, UR6, RZ ;  /* 0x00000006000a7c23 */ /* 0x000fc800080000ff */
[----:B------:R-:W-:-:S04]  /*0320*/  FFMA R11, -R3, R10, UR6 ;  /* 0x00000006030b7e23 */ /* 0x000fc8000800010a */
[----:B------:R-:W-:Y:S01]  /*0330*/  FFMA R0, R0, R11, R10 ;  /* 0x0000000b00007223 */ /* 0x000fe2000000000a */
[----:B01----:R-:W-:Y:S06]  /*0340*/  @!P0 BRA `(.L_x_729) ;  /* 0x0000000000108947 */ /* 0x003fec0003800000 */
[----:B------:R-:W0:Y:S01]  /*0350*/  LDCU UR6, c[0x0][0x3b0] ;  /* 0x00007600ff0677ac */ /* 0x000e220008000800 */
[----:B------:R-:W-:Y:S01]  /*0360*/  MOV R8, 0x390 ;  /* 0x0000039000087802 */ /* 0x000fe20000000f00 */
[----:B0-----:R-:W-:-:S07]  /*0370*/  IMAD.U32 R0, RZ, RZ, UR6 ;  /* 0x00000006ff007e24 */ /* 0x001fce000f8e00ff */
[----:B-----5:R-:W-:Y:S05]  /*0380*/  CALL.REL.NOINC `($__internal_26_$__cuda_sm3x_div_rn_noftz_f32_slowpath) ;  /* 0x0000000000307944 */ /* 0x020fea0003c00000 */
.L_x_729:
[----:B------:R-:W-:Y:S05]  /*0390*/  BSYNC.RECONVERGENT B0 ;  /* 0x0000000000007941 */ /* 0x000fea0003800200 */
.L_x_728:
[----:B------:R-:W0:Y:S08]  /*03a0*/  LDC.64 R8, c[0x0][0x3a8] ;  /* 0x0000ea00ff087b82 */ /* 0x000e300000000a00 */
[----:B------:R-:W1:Y:S01]  /*03b0*/  LDC.64 R10, c[0x0][0x3a0] ;  /* 0x0000e800ff0a7b82 */ /* 0x000e620000000a00 */
[----:B0-----:R-:W-:-:S06]  /*03c0*/  IMAD.WIDE R8, R2, 0x4, R8 ;  /* 0x0000000402087825 */ /* 0x001fcc00078e0208 */
[----:B------:R-:W2:Y:S01]  /*03d0*/  LDG.E R8, desc[UR4][R8.64] ;  /* 0x0000000408087981 */ /* 0x000ea2000c1e1900 */
[----:B-1----:R-:W-:-:S06]  /*03e0*/  IMAD.WIDE R2, R2, 0x4, R10 ;  /* 0x0000000402027825 */ /* 0x002fcc00078e020a */
[----:B------:R-:W2:Y:S02]  /*03f0*/  LDG.E R3, desc[UR4][R2.64] ;  /* 0x0000000402037981 */ /* 0x000ea4000c1e1900 */
[----:B--2---:R-:W-:-:S04]  /*0400*/  FADD R11, R8, -R3 ;  /* 0x80000003080b7221 */ /* 0x004fc80000000000 */
[----:B------:R-:W-:-:S04]  /*0410*/  FMUL R0, R11, R0 ;  /* 0x000000000b007220 */ /* 0x000fc80000400000 */
[----:B-----5:R-:W-:-:S05]  /*0420*/  FFMA R7, R7, R6, R0 ;  /* 0x0000000607077223 */ /* 0x020fca0000000000 */
[----:B------:R-:W-:Y:S01]  /*0430*/  STG.E desc[UR4][R4.64], R7 ;  /* 0x0000000704007986 */ /* 0x000fe2000c101904 */
[----:B------:R-:W-:Y:S05]  /*0440*/  EXIT ;  /* 0x000000000000794d */ /* 0x000fea0003800000 */
        .weak           $__internal_26_$__cuda_sm3x_div_rn_noftz_f32_slowpath
        .type           $__internal_26_$__cuda_sm3x_div_rn_noftz_f32_slowpath,@function
        .size           $__internal_26_$__cuda_sm3x_div_rn_noftz_f32_slowpath,(.L_x_839 - $__internal_26_$__cuda_sm3x_div_rn_noftz_f32_slowpath)
$__internal_26_$__cuda_sm3x_div_rn_noftz_f32_slowpath:
[--C-:B------:R-:W-:Y:S01]  /*0450*/  SHF.R.U32.HI R10, RZ, 0x17, R3.reuse ;  /* 0x00000017ff0a7819 */ /* 0x100fe20000011603 */
[----:B------:R-:W-:Y:S01]  /*0460*/  BSSY.RECONVERGENT B1, `(.L_x_730) ;  /* 0x0000063000017945 */ /* 0x000fe20003800200 */
[----:B------:R-:W-:Y:S01]  /*0470*/  SHF.R.U32.HI R9, RZ, 0x17, R0 ;  /* 0x00000017ff097819 */ /* 0x000fe20000011600 */
[----:B------:R-:W-:Y:S01]  /*0480*/  IMAD.MOV.U32 R11, RZ, RZ, R3 ;  /* 0x000000ffff0b7224 */ /* 0x000fe200078e0003 */
[----:B------:R-:W-:Y:S02]  /*0490*/  LOP3.LUT R10, R10, 0xff, RZ, 0xc0, !PT ;  /* 0x000000ff0a0a7812 */ /* 0x000fe400078ec0ff */
[----:B------:R-:W-:-:S03]  /*04a0*/  LOP3.LUT R14, R9, 0xff, RZ, 0xc0, !PT ;  /* 0x000000ff090e7812 */ /* 0x000fc600078ec0ff */
[----:B------:R-:W-:Y:S01]  /*04b0*/  VIADD R13, R10, 0xffffffff ;  /* 0xffffffff0a0d7836 */ /* 0x000fe20000000000 */
[----:B------:R-:W-:-:S04]  /*04c0*/  IADD3 R12, PT, PT, R14, -0x1, RZ ;  /* 0xffffffff0e0c7810 */ /* 0x000fc80007ffe0ff */
        /* <DEDUP_REMOVED lines=27> */
.L_x_731:
        /* <DEDUP_REMOVED lines=51> */
.L_x_738:
[----:B------:R-:W-:-:S04]  /*09b0*/  LOP3.LUT R0, R0, 0x80000000, RZ, 0xc0, !PT ;  /* 0x8000000000007812 */ /* 0x000fc800078ec0ff */
[----:B------:R-:W-:Y:S01]  /*09c0*/  LOP3.LUT R0, R0, 0x7f800000, RZ, 0xfc, !PT ;  /* 0x7f80000000007812 */ /* 0x000fe200078efcff */
[----:B------:R-:W-:Y:S06]  /*09d0*/  BRA `(.L_x_739) ;  /* 0x0000000000047947 */ /* 0x000fec0003800000 */
.L_x_737:
[----:B------:R-:W-:-:S07]  /*09e0*/  LEA R0, R9, R0, 0x17 ;  /* 0x0000000009007211 */ /* 0x000fce00078eb8ff */
.L_x_739:
[----:B------:R-:W-:Y:S05]  /*09f0*/  BSYNC.RECONVERGENT B2 ;  /* 0x0000000000027941 */ /* 0x000fea0003800200 */
.L_x_736:
[----:B------:R-:W-:Y:S05]  /*0a00*/  BRA `(.L_x_740) ;  /* 0x0000000000207947 */ /* 0x000fea0003800000 */
.L_x_735:
[----:B------:R-:W-:-:S04]  /*0a10*/  LOP3.LUT R0, R11, 0x80000000, R0, 0x48, !PT ;  /* 0x800000000b007812 */ /* 0x000fc800078e4800 */
[----:B------:R-:W-:Y:S01]  /*0a20*/  LOP3.LUT R0, R0, 0x7f800000, RZ, 0xfc, !PT ;  /* 0x7f80000000007812 */ /* 0x000fe200078efcff */
[----:B------:R-:W-:Y:S06]  /*0a30*/  BRA `(.L_x_740) ;  /* 0x0000000000147947 */ /* 0x000fec0003800000 */
.L_x_734:
[----:B------:R-:W-:Y:S01]  /*0a40*/  LOP3.LUT R0, R11, 0x80000000, R0, 0x48, !PT ;  /* 0x800000000b007812 */ /* 0x000fe200078e4800 */
[----:B------:R-:W-:Y:S06]  /*0a50*/  BRA `(.L_x_740) ;  /* 0x00000000000c7947 */ /* 0x000fec0003800000 */
.L_x_733:
[----:B------:R-:W0:Y:S01]  /*0a60*/  MUFU.RSQ R0, -QNAN ;  /* 0xffc0000000007908 */ /* 0x000e220000001400 */
[----:B------:R-:W-:Y:S05]  /*0a70*/  BRA `(.L_x_740) ;  /* 0x0000000000047947 */ /* 0x000fea0003800000 */
.L_x_732:
[----:B------:R-:W-:-:S07]  /*0a80*/  FADD.FTZ R0, R0, R3 ;  /* 0x0000000300007221 */ /* 0x000fce0000010000 */
.L_x_740:
[----:B------:R-:W-:Y:S05]  /*0a90*/  BSYNC.RECONVERGENT B1 ;  /* 0x0000000000017941 */ /* 0x000fea0003800200 */
.L_x_730:
[----:B------:R-:W-:-:S04]  /*0aa0*/  IMAD.MOV.U32 R9, RZ, RZ, 0x0 ;  /* 0x00000000ff097424 */ /* 0x000fc800078e00ff */
[----:B0-----:R-:W-:Y:S05]  /*0ab0*/  RET.REL.NODEC R8 `(_Z9RD_evolvePfS_S_S_S_S_ffii) ;  /* 0xfffffff408507950 */ /* 0x001fea0003c3ffff */
.L_x_741:
        /* <DEDUP_REMOVED lines=12> */
.L_x_839:


//--------------------- .text._Z9RD_evolvePfS_S_S_S_S_S_ffii --------------------------
	.section	.text._Z9RD_evolvePfS_S_S_S_S_S_ffii,"ax",@progbits
	.align	128
        .global         _Z9RD_evolvePfS_S_S_S_S_S_ffii
        .type           _Z9RD_evolvePfS_S_S_S_S_S_ffii,@function
        .size           _Z9RD_evolvePfS_S_S_S_S_S_ffii,(.L_x_840 - _Z9RD_evolvePfS_S_S_S_S_S_ffii)
        .other          _Z9RD_evolvePfS_S_S_S_S_S_ffii,@"STO_CUDA_ENTRY STV_DEFAULT"
_Z9RD_evolvePfS_S_S_S_S_S_ffii:
.text._Z9RD_evolvePfS_S_S_S_S_S_ffii:
        /* <DEDUP_REMOVED lines=36> */
[----:B------:R-:W-:Y:S05]  /*0240*/  CALL.REL.NOINC `($__internal_27_$__cuda_sm3x_div_rn_noftz_f32_slowpath) ;  /* 0x0000000000907944 */ /* 0x000fea0003c00000 */
[----:B------:R-:W-:-:S07]  /*0250*/  IMAD.MOV.U32 R6, RZ, RZ, R0 ;  /* 0x000000ffff067224 */ /* 0x000fce00078e0000 */
.L_x_743:
[----:B------:R-:W-:Y:S05]  /*0260*/  BSYNC.RECONVERGENT B0 ;  /* 0x0000000000007941 */ /* 0x000fea0003800200 */
.L_x_742:
        /* <DEDUP_REMOVED lines=17> */
[----:B-----5:R-:W-:Y:S05]  /*0380*/  CALL.REL.NOINC `($__internal_27_$__cuda_sm3x_div_rn_noftz_f32_slowpath) ;  /* 0x0000000000407944 */ /* 0x020fea0003c00000 */
.L_x_745:
[----:B------:R-:W-:Y:S05]  /*0390*/  BSYNC.RECONVERGENT B0 ;  /* 0x0000000000007941 */ /* 0x000fea0003800200 */
.L_x_744:
[----:B------:R-:W0:Y:S08]  /*03a0*/  LDC.64 R8, c[0x0][0x3a8] ;  /* 0x0000ea00ff087b82 */ /* 0x000e300000000a00 */
[----:B------:R-:W1:Y:S08]  /*03b0*/  LDC.64 R10, c[0x0][0x3a0] ;  /* 0x0000e800ff0a7b82 */ /* 0x000e700000000a00 */
[----:B------:R-:W2:Y:S01]  /*03c0*/  LDC.64 R12, c[0x0][0x3b0] ;  /* 0x0000ec00ff0c7b82 */ /* 0x000ea20000000a00 */
[----:B0-----:R-:W-:-:S06]  /*03d0*/  IMAD.WIDE R8, R2, 0x4, R8 ;  /* 0x0000000402087825 */ /* 0x001fcc00078e0208 */
[----:B------:R-:W3:Y:S01]  /*03e0*/  LDG.E R8, desc[UR4][R8.64] ;  /* 0x0000000408087981 */ /* 0x000ee2000c1e1900 */
[----:B-1----:R-:W-:-:S06]  /*03f0*/  IMAD.WIDE R10, R2, 0x4, R10 ;  /* 0x00000004020a7825 */ /* 0x002fcc00078e020a */
[----:B------:R-:W3:Y:S01]  /*0400*/  LDG.E R11, desc[UR4][R10.64] ;  /* 0x000000040a0b7981 */ /* 0x000ee2000c1e1900 */
[----:B--2---:R-:W-:-:S06]  /*0410*/  IMAD.WIDE R2, R2, 0x4, R12 ;  /* 0x0000000402027825 */ /* 0x004fcc00078e020c */
[----:B------:R-:W2:Y:S01]  /*0420*/  LDG.E R3, desc[UR4][R2.64] ;  /* 0x0000000402037981 */ /* 0x000ea2000c1e1900 */
[----:B---3--:R-:W-:-:S04]  /*0430*/  FADD R12, R8, -R11 ;  /* 0x8000000b080c7221 */ /* 0x008fc80000000000 */
[----:B--2---:R-:W-:-:S04]  /*0440*/  FADD R13, R12, R3 ;  /* 0x000000030c0d7221 */ /* 0x004fc80000000000 */
[----:B------:R-:W-:-:S04]  /*0450*/  FMUL R0, R13, R0 ;  /* 0x000000000d007220 */ /* 0x000fc80000400000 */
[----:B-----5:R-:W-:-:S05]  /*0460*/  FFMA R7, R7, R6, R0 ;  /* 0x0000000607077223 */ /* 0x020fca0000000000 */
[----:B------:R-:W-:Y:S01]  /*0470*/  STG.E desc[UR4][R4.64], R7 ;  /* 0x0000000704007986 */ /* 0x000fe2000c101904 */
[----:B------:R-:W-:Y:S05]  /*0480*/  EXIT ;  /* 0x000000000000794d */ /* 0x000fea0003800000 */
        .weak           $__internal_27_$__cuda_sm3x_div_rn_noftz_f32_slowpath
        .type           $__internal_27_$__cuda_sm3x_div_rn_noftz_f32_slowpath,@function
        .size           $__internal_27_$__cuda_sm3x_div_rn_noftz_f32_slowpath,(.L_x_840 - $__internal_27_$__cuda_sm3x_div_rn_noftz_f32_slowpath)
$__internal_27_$__cuda_sm3x_div_rn_noftz_f32_slowpath:
[--C-:B------:R-:W-:Y:S01]  /*0490*/  SHF.R.U32.HI R10, RZ, 0x17, R3.reuse ;  /* 0x00000017ff0a7819 */ /* 0x100fe20000011603 */
[----:B------:R-:W-:Y:S01]  /*04a0*/  BSSY.RECONVERGENT B1, `(.L_x_746) ;  /* 0x0000063000017945 */ /* 0x000fe20003800200 */
[----:B------:R-:W-:Y:S01]  /*04b0*/  SHF.R.U32.HI R9, RZ, 0x17, R0 ;  /* 0x00000017ff097819 */ /* 0x000fe20000011600 */
[----:B------:R-:W-:Y:S01]  /*04c0*/  IMAD.MOV.U32 R11, RZ, RZ, R3 ;  /* 0x000000ffff0b7224 */ /* 0x000fe200078e0003 */
        /* <DEDUP_REMOVED lines=31> */
.L_x_747:
        /* <DEDUP_REMOVED lines=51> */
.L_x_754:
[----:B------:R-:W-:-:S04]  /*09f0*/  LOP3.LUT R0, R0, 0x80000000, RZ, 0xc0, !PT ;  /* 0x8000000000007812 */ /* 0x000fc800078ec0ff */
[----:B------:R-:W-:Y:S01]  /*0a00*/  LOP3.LUT R0, R0, 0x7f800000, RZ, 0xfc, !PT ;  /* 0x7f80000000007812 */ /* 0x000fe200078efcff */
[----:B------:R-:W-:Y:S06]  /*0a10*/  BRA `(.L_x_755) ;  /* 0x0000000000047947 */ /* 0x000fec0003800000 */
.L_x_753:
[----:B------:R-:W-:-:S07]  /*0a20*/  LEA R0, R9, R0, 0x17 ;  /* 0x0000000009007211 */ /* 0x000fce00078eb8ff */
.L_x_755:
[----:B------:R-:W-:Y:S05]  /*0a30*/  BSYNC.RECONVERGENT B2 ;  /* 0x0000000000027941 */ /* 0x000fea0003800200 */
.L_x_752:
[----:B------:R-:W-:Y:S05]  /*0a40*/  BRA `(.L_x_756) ;  /* 0x0000000000207947 */ /* 0x000fea0003800000 */
.L_x_751:
[----:B------:R-:W-:-:S04]  /*0a50*/  LOP3.LUT R0, R11, 0x80000000, R0, 0x48, !PT ;  /* 0x800000000b007812 */ /* 0x000fc800078e4800 */
[----:B------:R-:W-:Y:S01]  /*0a60*/  LOP3.LUT R0, R0, 0x7f800000, RZ, 0xfc, !PT ;  /* 0x7f80000000007812 */ /* 0x000fe200078efcff */
[----:B------:R-:W-:Y:S06]  /*0a70*/  BRA `(.L_x_756) ;  /* 0x0000000000147947 */ /* 0x000fec0003800000 */
.L_x_750:
[----:B------:R-:W-:Y:S01]  /*0a80*/  LOP3.LUT R0, R11, 0x80000000, R0, 0x48, !PT ;  /* 0x800000000b007812 */ /* 0x000fe200078e4800 */
[----:B------:R-:W-:Y:S06]  /*0a90*/  BRA `(.L_x_756) ;  /* 0x00000000000c7947 */ /* 0x000fec0003800000 */
.L_x_749:
[----:B------:R-:W0:Y:S01]  /*0aa0*/  MUFU.RSQ R0, -QNAN ;  /* 0xffc0000000007908 */ /* 0x000e220000001400 */
[----:B------:R-:W-:Y:S05]  /*0ab0*/  BRA `(.L_x_756) ;  /* 0x0000000000047947 */ /* 0x000fea0003800000 */
.L_x_748:
[----:B------:R-:W-:-:S07]  /*0ac0*/  FADD.FTZ R0, R0, R3 ;  /* 0x0000000300007221 */ /* 0x000fce0000010000 */
.L_x_756:
[----:B------:R-:W-:Y:S05]  /*0ad0*/  BSYNC.RECONVERGENT B1 ;  /* 0x0000000000017941 */ /* 0x000fea0003800200 */
.L_x_746:
[----:B------:R-:W-:-:S04]  /*0ae0*/  IMAD.MOV.U32 R9, RZ, RZ, 0x0 ;  /* 0x00000000ff097424 */ /* 0x000fc800078e00ff */
[----:B0-----:R-:W-:Y:S05]  /*0af0*/  RET.REL.NODEC R8 `(_Z9RD_evolvePfS_S_S_S_S_S_ffii) ;  /* 0xfffffff408407950 */ /* 0x001fea0003c3ffff */
.L_x_757:
        /* <DEDUP_REMOVED lines=16> */
.L_x_840:


//--------------------- .text._Z14div_advect_prePfS_S_S_S_S_ii --------------------------
	.section	.text._Z14div_advect_prePfS_S_S_S_S_ii,"ax",@progbits
	.align	128
        .global         _Z14div_advect_prePfS_S_S_S_S_ii
        .type           _Z14div_advect_prePfS_S_S_S_S_ii,@function
        .size           _Z14div_advect_prePfS_S_S_S_S_ii,(.L_x_879 - _Z14div_advect_prePfS_S_S_S_S_ii)
        .other          _Z14div_advect_prePfS_S_S_S_S_ii,@"STO_CUDA_ENTRY STV_DEFAULT"
_Z14div_advect_prePfS_S_S_S_S_ii:
.text._Z14div_advect_prePfS_S_S_S_S_ii:
        /* <DEDUP_REMOVED lines=11> */
[----:B------:R-:W0:Y:S08]  /*00b0*/  LDC.64 R4, c[0x0][0x398] ;  /* 0x0000e600ff047b82 */ /* 0x000e300000000a00 */
[----:B------:R-:W5:Y:S01]  /*00c0*/  LDC.64 R6, c[0x0][0x3a0] ;  /* 0x0000e800ff067b82 */ /* 0x000f620000000a00 */
[----:B--2---:R-:W-:-:S04]  /*00d0*/  IMAD R9, R11, UR7, R8 ;  /* 0x000000070b097c24 */ /* 0x004fc8000f8e0208 */
[----:B-1----:R-:W-:-:S03]  /*00e0*/  IMAD R0, R9, UR8, R0 ;  /* 0x0000000809007c24 */ /* 0x002fc6000f8e0200 */
[----:B------:R-:W1:Y:S01]  /*00f0*/  LDC.64 R8, c[0x0][0x380] ;  /* 0x0000e000ff087b82 */ /* 0x000e620000000a00 */
[----:B----4-:R-:W-:-:S05]  /*0100*/  IMAD.WIDE R2, R0, 0x4, R2 ;  /* 0x0000000400027825 */ /* 0x010fca00078e0202 */
[----:B---3--:R-:W2:Y:S01]  /*0110*/  LDG.E R12, desc[UR4][R2.64] ;  /* 0x00000004020c7981 */ /* 0x008ea2000c1e1900 */
[C---:B0-----:R-:W-:Y:S01]  /*0120*/  IMAD.WIDE R4, R0.reuse, 0x4, R4 ;  /* 0x0000000400047825 */ /* 0x041fe200078e0204 */
[----:B------:R-:W0:Y:S04]  /*0130*/  LDC.64 R10, c[0x0][0x3a8] ;  /* 0x0000ea00ff0a7b82 */ /* 0x000e280000000a00 */
[----:B------:R-:W2:Y:S01]  /*0140*/  LDG.E R13, desc[UR4][R4.64] ;  /* 0x00000004040d7981 */ /* 0x000ea2000c1e1900 */
[----:B-----5:R-:W-:-:S06]  /*0150*/  IMAD.WIDE R6, R0, 0x4, R6 ;  /* 0x0000000400067825 */ /* 0x020fcc00078e0206 */
[----:B------:R-:W3:Y:S01]  /*0160*/  LDG.E R7, desc[UR4][R6.64] ;  /* 0x0000000406077981 */ /* 0x000ee2000c1e1900 */
[----:B-1----:R-:W-:-:S04]  /*0170*/  IMAD.WIDE R8, R0, 0x4, R8 ;  /* 0x0000000400087825 */ /* 0x002fc800078e0208 */
[----:B0-----:R-:W-:-:S04]  /*0180*/  IMAD.WIDE R10, R0, 0x4, R10 ;  /* 0x00000004000a7825 */ /* 0x001fc800078e020a */
[----:B--2---:R-:W-:-:S04]  /*0190*/  FMUL R12, R12, R13 ;  /* 0x0000000d0c0c7220 */ /* 0x004fc80000400000 */
[----:B---3--:R-:W-:Y:S02]  /*01a0*/  FMUL R13, R12, R7 ;  /* 0x000000070c0d7220 */ /* 0x008fe40000400000 */
[----:B------:R-:W0:Y:S03]  /*01b0*/  LDC.64 R6, c[0x0][0x388] ;  /* 0x0000e200ff067b82 */ /* 0x000e260000000a00 */
[----:B------:R-:W-:Y:S04]  /*01c0*/  STG.E desc[UR4][R8.64], R13 ;  /* 0x0000000d08007986 */ /* 0x000fe8000c101904 */
[----:B------:R-:W2:Y:S04]  /*01d0*/  LDG.E R12, desc[UR4][R2.64] ;  /* 0x00000004020c7981 */ /* 0x000ea8000c1e1900 */
[----:B------:R-:W2:Y:S04]  /*01e0*/  LDG.E R15, desc[UR4][R4.64] ;  /* 0x00000004040f7981 */ /* 0x000ea8000c1e1900 */
[----:B------:R-:W3:Y:S01]  /*01f0*/  LDG.E R11, desc[UR4][R10.64] ;  /* 0x000000040a0b7981 */ /* 0x000ee2000c1e1900 */
[----:B0-----:R-:W-:-:S04]  /*0200*/  IMAD.WIDE R6, R0, 0x4, R6 ;  /* 0x0000000400067825 */ /* 0x001fc800078e0206 */
[----:B--2---:R-:W-:-:S04]  /*0210*/  FMUL R12, R12, R15 ;  /* 0x0000000f0c0c7220 */ /* 0x004fc80000400000 */
[----:B---3--:R-:W-:-:S05]  /*0220*/  FMUL R15, R12, R11 ;  /* 0x0000000b0c0f7220 */ /* 0x008fca0000400000 */
[----:B------:R-:W-:Y:S01]  /*0230*/  STG.E desc[UR4][R6.64], R15 ;  /* 0x0000000f06007986 */ /* 0x000fe2000c101904 */
[----:B------:R-:W-:Y:S05]  /*0240*/  EXIT ;  /* 0x000000000000794d */ /* 0x000fea0003800000 */
.L_x_758:
        /* <DEDUP_REMOVED lines=11> */
.L_x_879:


//--------------------- .text._Z9get_errorPfS_S_S_S_iiiiii --------------------------
	.section	.text._Z9get_errorPfS_S_S_S_iiiiii,"ax",@progbits
	.align	128
        .global         _Z9get_errorPfS_S_S_S_iiiiii
        .type           _Z9get_errorPfS_S_S_S_iiiiii,@function
        .size           _Z9get_errorPfS_S_S_S_iiiiii,(.L_x_841 - _Z9get_errorPfS_S_S_S_iiiiii)
        .other          _Z9get_errorPfS_S_S_S_iiiiii,@"STO_CUDA_ENTRY STV_DEFAULT"
_Z9get_errorPfS_S_S_S_iiiiii:
.text._Z9get_errorPfS_S_S_S_iiiiii:
[----:B------:R-:W-:Y:S08]  /*0000*/  LDC R1, c[0x0][0x37c] ;  /* 0x0000df00ff017b82 */ /* 0x000ff00000000800 */
[----:B------:R-:W0:Y:S01]  /*0010*/  LDC.64 R4, c[0x0][0x388] ;  /* 0x0000e200ff047b82 */ /* 0x000e220000000a00 */
[----:B------:R-:W1:Y:S07]  /*0020*/  LDCU.64 UR4, c[0x0][0x358] ;  /* 0x00006b00ff0477ac */ /* 0x000e6e0008000a00 */
[----:B------:R-:W0:Y:S08]  /*0030*/  LDC.64 R8, c[0x0][0x3a8] ;  /* 0x0000ea00ff087b82 */ /* 0x000e300000000a00 */
[----:B------:R-:W2:Y:S01]  /*0040*/  LDC.64 R6, c[0x0][0x390] ;  /* 0x0000e400ff067b82 */ /* 0x000ea20000000a00 */
[----:B0-----:R-:W-:-:S06]  /*0050*/  IMAD.WIDE R2, R9, 0x4, R4 ;  /* 0x0000000409027825 */ /* 0x001fcc00078e0204 */
[----:B-1----:R-:W3:Y:S01]  /*0060*/  LDG.E R3, desc[UR4][R2.64+-0x4] ;  /* 0xfffffc0402037981 */ /* 0x002ee2000c1e1900 */
[----:B------:R-:W-:-:S04]  /*0070*/  IMAD.WIDE R4, R8, 0x4, R4 ;  /* 0x0000000408047825 */ /* 0x000fc800078e0204 */
[----:B--2---:R-:W-:Y:S01]  /*0080*/  IMAD.WIDE R6, R8, 0x4, R6 ;  /* 0x0000000408067825 */ /* 0x004fe200078e0206 */
[----:B------:R-:W2:Y:S05]  /*0090*/  LDG.E R0, desc[UR4][R4.64+-0x4] ;  /* 0xfffffc0404007981 */ /* 0x000eaa000c1e1900 */
[----:B------:R-:W2:Y:S01]  /*00a0*/  LDG.E R7, desc[UR4][R6.64+-0x4] ;  /* 0xfffffc0406077981 */ /* 0x000ea2000c1e1900 */
[----:B---3--:R-:W0:Y:S01]  /*00b0*/  MUFU.RCP R8, |R3| ;  /* 0x4000000300087308 */ /* 0x008e220000001000 */
[----:B--2---:R-:W-:-:S07]  /*00c0*/  FADD R0, R0, -R7 ;  /* 0x8000000700007221 */ /* 0x004fce0000000000 */
[----:B------:R-:W1:Y:S01]  /*00d0*/  FCHK P0, |R0|, |R3| ;  /* 0x4000000300007302 */ /* 0x000e620000000200 */
[----:B0-----:R-:W-:-:S04]  /*00e0*/  FFMA R9, -|R3|, R8, 1 ;  /* 0x3f80000003097423 */ /* 0x001fc80000000308 */
[----:B------:R-:W-:-:S04]  /*00f0*/  FFMA R9, R8, R9, R8 ;  /* 0x0000000908097223 */ /* 0x000fc80000000008 */
[----:B------:R-:W-:-:S04]  /*0100*/  FFMA R8, |R0|, R9, RZ ;  /* 0x0000000900087223 */ /* 0x000fc800000002ff */
[----:B------:R-:W-:-:S04]  /*0110*/  FFMA R2, -|R3|, R8, |R0| ;  /* 0x0000000803027223 */ /* 0x000fc80000000700 */
[----:B------:R-:W-:Y:S01]  /*0120*/  FFMA R2, R9, R2, R8 ;  /* 0x0000000209027223 */ /* 0x000fe20000000008 */
[----:B-1----:R-:W-:Y:S06]  /*0130*/  @!P0 BRA `(.L_x_759) ;  /* 0x0000000000148947 */ /* 0x002fec0003800000 */
[----:B------:R-:W-:Y:S01]  /*0140*/  FADD R0, |R0|, -RZ ;  /* 0x800000ff00007221 */ /* 0x000fe20000000200 */
[----:B------:R-:W-:Y:S01]  /*0150*/  FADD R3, |R3|, -RZ ;  /* 0x800000ff03037221 */ /* 0x000fe20000000200 */
[----:B------:R-:W-:-:S07]  /*0160*/  MOV R4, 0x180 ;  /* 0x0000018000047802 */ /* 0x000fce0000000f00 */
[----:B------:R-:W-:Y:S05]  /*0170*/  CALL.REL.NOINC `($__internal_28_$__cuda_sm3x_div_rn_noftz_f32_slowpath) ;  /* 0x0000000000747944 */ /* 0x000fea0003c00000 */
[----:B------:R-:W-:-:S07]  /*0180*/  IMAD.MOV.U32 R2, RZ, RZ, R0 ;  /* 0x000000ffff027224 */ /* 0x000fce00078e0000 */
.L_x_759:
[----:B------:R-:W0:Y:S08]  /*0190*/  LDC.64 R4, c[0x0][0x398] ;  /* 0x0000e600ff047b82 */ /* 0x000e300000000a00 */
[----:B------:R-:W0:Y:S08]  /*01a0*/  LDC.64 R10, c[0x0][0x3b0] ;  /* 0x0000ec00ff0a7b82 */ /* 0x000e300000000a00 */
[----:B------:R-:W1:Y:S01]  /*01b0*/  LDC.64 R6, c[0x0][0x3a0] ;  /* 0x0000e800ff067b82 */ /* 0x000e620000000a00 */
[----:B0-----:R-:W-:-:S06]  /*01c0*/  IMAD.WIDE R8, R11, 0x4, R4 ;  /* 0x000000040b087825 */ /* 0x001fcc00078e0204 */
[----:B------:R-:W2:Y:S01]  /*01d0*/  LDG.E R9, desc[UR4][R8.64+-0x4] ;  /* 0xfffffc0408097981 */ /* 0x000ea2000c1e1900 */
[----:B------:R-:W-:-:S04]  /*01e0*/  IMAD.WIDE R4, R10, 0x4, R4 ;  /* 0x000000040a047825 */ /* 0x000fc800078e0204 */
[----:B-1----:R-:W-:Y:S01]  /*01f0*/  IMAD.WIDE R6, R10, 0x4, R6 ;  /* 0x000000040a067825 */ /* 0x002fe200078e0206 */
[----:B------:R-:W3:Y:S05]  /*0200*/  LDG.E R0, desc[UR4][R4.64+-0x4] ;  /* 0xfffffc0404007981 */ /* 0x000eea000c1e1900 */
[----:B------:R-:W3:Y:S01]  /*0210*/  LDG.E R7, desc[UR4][R6.64+-0x4] ;  /* 0xfffffc0406077981 */ /* 0x000ee2000c1e1900 */
[----:B--2---:R-:W0:Y:S01]  /*0220*/  MUFU.RCP R10, |R9| ;  /* 0x40000009000a7308 */ /* 0x004e220000001000 */
[----:B---3--:R-:W-:-:S07]  /*0230*/  FADD R0, R0, -R7 ;  /* 0x8000000700007221 */ /* 0x008fce0000000000 */
        /* <DEDUP_REMOVED lines=12> */
.L_x_760:
[----:B------:R-:W0:Y:S01]  /*0300*/  LDC.64 R4, c[0x0][0x380] ;  /* 0x0000e000ff047b82 */ /* 0x000e220000000a00 */
[----:B------:R-:W-:-:S04]  /*0310*/  FSETP.GT.AND P0, PT, R2, R3, PT ;  /* 0x000000030200720b */ /* 0x000fc80003f04000 */
[----:B------:R-:W-:-:S05]  /*0320*/  FSEL R3, R2, R3, P0 ;  /* 0x0000000302037208 */ /* 0x000fca0000000000 */
[----:B0-----:R-:W-:Y:S01]  /*0330*/  STG.E desc[UR4][R4.64], R3 ;  /* 0x0000000304007986 */ /* 0x001fe2000c101904 */
[----:B------:R-:W-:Y:S05]  /*0340*/  EXIT ;  /* 0x000000000000794d */ /* 0x000fea0003800000 */
        .weak           $__internal_28_$__cuda_sm3x_div_rn_noftz_f32_slowpath
        .type           $__internal_28_$__cuda_sm3x_div_rn_noftz_f32_slowpath,@function
        .size           $__internal_28_$__cuda_sm3x_div_rn_noftz_f32_slowpath,(.L_x_841 - $__internal_28_$__cuda_sm3x_div_rn_noftz_f32_slowpath)
$__internal_28_$__cuda_sm3x_div_rn_noftz_f32_slowpath:
[----:B------:R-:W-:Y:S02]  /*0350*/  SHF.R.U32.HI R6, RZ, 0x17, R3 ;  /* 0x00000017ff067819 */ /* 0x000fe40000011603 */
        /* <DEDUP_REMOVED lines=32> */
.L_x_761:
[----:B------:R-:W-:-:S05]  /*0560*/  LEA R6, R10, 0xc0800000, 0x17 ;  /* 0xc08000000a067811 */ /* 0x000fca00078eb8ff */
[----:B------:R-:W-:Y:S02]  /*0570*/  IMAD.IADD R6, R3, 0x1, -R6 ;  /* 0x0000000103067824 */ /* 0x000fe400078e0a06 */
[----:B------:R-:W-:Y:S02]  /*0580*/  VIADD R3, R8, 0xffffff81 ;  /* 0xffffff8108037836 */ /* 0x000fe40000000000 */
        /* <DEDUP_REMOVED lines=43> */
[----:B------:R-:W-:-:S04]  /*0840*/  LOP3.LUT R3, R3, R6, RZ, 0xc0, !PT ;  /* 0x0000000603037212 */ /* 0x000fc800078ec0ff */
[----:B------:R-:W-:-:S04]  /*0850*/  IADD3 R3, PT, PT, R8, R3, RZ ;  /* 0x0000000308037210 */ /* 0x000fc80007ffe0ff */
[----:B------:R-:W-:Y:S01]  /*0860*/  LOP3.LUT R0, R3, R0, RZ, 0xfc, !PT ;  /* 0x0000000003007212 */ /* 0x000fe200078efcff */
[----:B------:R-:W-:Y:S06]  /*0870*/  BRA `(.L_x_768) ;  /* 0x0000000000347947 */ /* 0x000fec0003800000 */
.L_x_767:
[----:B------:R-:W-:-:S04]  /*0880*/  LOP3.LUT R0, R0, 0x80000000, RZ, 0xc0, !PT ;  /* 0x8000000000007812 */ /* 0x000fc800078ec0ff */
[----:B------:R-:W-:Y:S01]  /*0890*/  LOP3.LUT R0, R0, 0x7f800000, RZ, 0xfc, !PT ;  /* 0x7f80000000007812 */ /* 0x000fe200078efcff */
[----:B------:R-:W-:Y:S06]  /*08a0*/  BRA `(.L_x_768) ;  /* 0x0000000000287947 */ /* 0x000fec0003800000 */
.L_x_766:
[----:B------:R-:W-:Y:S01]  /*08b0*/  IMAD R0, R6, 0x800000, R0 ;  /* 0x0080000006007824 */ /* 0x000fe200078e0200 */
[----:B------:R-:W-:Y:S06]  /*08c0*/  BRA `(.L_x_768) ;  /* 0x0000000000207947 */ /* 0x000fec0003800000 */
.L_x_765:
[----:B------:R-:W-:-:S04]  /*08d0*/  LOP3.LUT R0, R3, 0x80000000, R0, 0x48, !PT ;  /* 0x8000000003007812 */ /* 0x000fc800078e4800 */
[----:B------:R-:W-:Y:S01]  /*08e0*/  LOP3.LUT R0, R0, 0x7f800000, RZ, 0xfc, !PT ;  /* 0x7f80000000007812 */ /* 0x000fe200078efcff */
[----:B------:R-:W-:Y:S06]  /*08f0*/  BRA `(.L_x_768) ;  /* 0x0000000000147947 */ /* 0x000fec0003800000 */
.L_x_764:
[----:B------:R-:W-:Y:S01]  /*0900*/  LOP3.LUT R0, R3, 0x80000000, R0, 0x48, !PT ;  /* 0x8000000003007812 */ /* 0x000fe200078e4800 */
[----:B------:R-:W-:Y:S06]  /*0910*/  BRA `(.L_x_768) ;  /* 0x00000000000c7947 */ /* 0x000fec0003800000 */
.L_x_763:
[----:B------:R-:W0:Y:S01]  /*0920*/  MUFU.RSQ R0, -QNAN ;  /* 0xffc0000000007908 */ /* 0x000e220000001400 */
[----:B------:R-:W-:Y:S05]  /*0930*/  BRA `(.L_x_768) ;  /* 0x0000000000047947 */ /* 0x000fea0003800000 */
.L_x_762:
[----:B------:R-:W-:-:S07]  /*0940*/  FADD.FTZ R0, R0, R3 ;  /* 0x0000000300007221 */ /* 0x000fce0000010000 */
.L_x_768:
[----:B------:R-:W-:-:S04]  /*0950*/  IMAD.MOV.U32 R5, RZ, RZ, 0x0 ;  /* 0x00000000ff057424 */ /* 0x000fc800078e00ff */
[----:B0-----:R-:W-:Y:S05]  /*0960*/  RET.REL.NODEC R4 `(_Z9get_errorPfS_S_S_S_iiiiii) ;  /* 0xfffffff404a47950 */ /* 0x001fea0003c3ffff */
.L_x_769:
        /* <DEDUP_REMOVED lines=9> */
.L_x_841:


//--------------------- .text._Z11rhs_poissonPfS_S_S_S_S_S_S_S_S_S_S_S_S_ii --------------------------
	.section	.text._Z11rhs_poissonPfS_S_S_S_S_S_S_S_S_S_S_S_S_ii,"ax",@progbits
	.align	128
        .global         _Z11rhs_poissonPfS_S_S_S_S_S_S_S_S_S_S_S_S_ii
        .type           _Z11rhs_poissonPfS_S_S_S_S_S_S_S_S_S_S_S_S_ii,@function
        .size           _Z11rhs_poissonPfS_S_S_S_S_S_S_S_S_S_S_S_S_ii,(.L_x_881 - _Z11rhs_poissonPfS_S_S_S_S_S_S_S_S_S_S_S_S_ii)
        .other          _Z11rhs_poissonPfS_S_S_S_S_S_S_S_S_S_S_S_S_ii,@"STO_CUDA_ENTRY STV_DEFAULT"
_Z11rhs_poissonPfS_S_S_S_S_S_S_S_S_S_S_S_S_ii:
.text._Z11rhs_poissonPfS_S_S_S_S_S_S_S_S_S_S_S_S_ii:
        /* <DEDUP_REMOVED lines=12> */
[----:B------:R-:W5:Y:S08]  /*00c0*/  LDC.64 R6, c[0x0][0x3c0] ;  /* 0x0000f000ff067b82 */ /* 0x000f700000000a00 */
[----:B------:R-:W0:Y:S01]  /*00d0*/  LDC.64 R4, c[0x0][0x390] ;  /* 0x0000e400ff047b82 */ /* 0x000e220000000a00 */
[----:B--2---:R-:W-:-:S04]  /*00e0*/  IMAD R17, R16, UR7, R17 ;  /* 0x0000000710117c24 */ /* 0x004fc8000f8e0211 */
[----:B-1----:R-:W-:-:S03]  /*00f0*/  IMAD R0, R17, UR8, R0 ;  /* 0x0000000811007c24 */ /* 0x002fc6000f8e0200 */
[----:B------:R-:W1:Y:S01]  /*0100*/  LDC.64 R2, c[0x0][0x3d8] ;  /* 0x0000f600ff027b82 */ /* 0x000e620000000a00 */
[----:B----4-:R-:W-:-:S07]  /*0110*/  IMAD.WIDE R14, R0, 0x4, R14 ;  /* 0x00000004000e7825 */ /* 0x010fce00078e020e */
[----:B------:R-:W2:Y:S01]  /*0120*/  LDC.64 R10, c[0x0][0x3e0] ;  /* 0x0000f800ff0a7b82 */ /* 0x000ea20000000a00 */
[C---:B-----5:R-:W-:Y:S02]  /*0130*/  IMAD.WIDE R16, R0.reuse, 0x4, R6 ;  /* 0x0000000400107825 */ /* 0x060fe400078e0206 */
[----:B---3--:R-:W3:Y:S04]  /*0140*/  LDG.E R6, desc[UR4][R14.64] ;  /* 0x000000040e067981 */ /* 0x008ee8000c1e1900 */
[----:B------:R4:W3:Y:S01]  /*0150*/  LDG.E R7, desc[UR4][R16.64] ;  /* 0x0000000410077981 */ /* 0x0008e2000c1e1900 */
[----:B------:R-:W5:Y:S08]  /*0160*/  LDC.64 R12, c[0x0][0x3b0] ;  /* 0x0000ec00ff0c7b82 */ /* 0x000f700000000a00 */
[----:B------:R-:W4:Y:S01]  /*0170*/  LDC.64 R8, c[0x0][0x398] ;  /* 0x0000e600ff087b82 */ /* 0x000f220000000a00 */
[----:B0-----:R-:W-:-:S04]  /*0180*/  IMAD.WIDE R4, R0, 0x4, R4 ;  /* 0x0000000400047825 */ /* 0x001fc800078e0204 */
[C---:B-1----:R-:W-:Y:S01]  /*0190*/  IMAD.WIDE R2, R0.reuse, 0x4, R2 ;  /* 0x0000000400027825 */ /* 0x042fe200078e0202 */
[----:B------:R-:W3:Y:S02]  /*01a0*/  LDG.E R22, desc[UR4][R4.64] ;  /* 0x0000000404167981 */ /* 0x000ee4000c1e1900 */
[----:B------:R-:W0:Y:S01]  /*01b0*/  LDC.64 R18, c[0x0][0x380] ;  /* 0x0000e000ff127b82 */ /* 0x000e220000000a00 */
[C---:B--2---:R-:W-:Y:S01]  /*01c0*/  IMAD.WIDE R26, R0.reuse, 0x4, R10 ;  /* 0x00000004001a7825 */ /* 0x044fe200078e020a */
[----:B------:R-:W2:Y:S05]  /*01d0*/  LDG.E R20, desc[UR4][R2.64] ;  /* 0x0000000402147981 */ /* 0x000eaa000c1e1900 */
[----:B------:R-:W2:Y:S01]  /*01e0*/  LDG.E R27, desc[UR4][R26.64] ;  /* 0x000000041a1b7981 */ /* 0x000ea2000c1e1900 */
[C---:B-----5:R-:W-:Y:S01]  /*01f0*/  IMAD.WIDE R24, R0.reuse, 0x4, R12 ;  /* 0x0000000400187825 */ /* 0x060fe200078e020c */
[----:B----4-:R-:W1:Y:S04]  /*0200*/  LDC.64 R16, c[0x0][0x3a8] ;  /* 0x0000ea00ff107b82 */ /* 0x010e680000000a00 */
[----:B------:R-:W4:Y:S01]  /*0210*/  LDG.E R21, desc[UR4][R24.64] ;  /* 0x0000000418157981 */ /* 0x000f22000c1e1900 */
[----:B------:R-:W-:-:S03]  /*0220*/  IMAD.WIDE R8, R0, 0x4, R8 ;  /* 0x0000000400087825 */ /* 0x000fc600078e0208 */
[----:B------:R-:W5:Y:S02]  /*0230*/  LDC.64 R14, c[0x0][0x3c8] ;  /* 0x0000f200ff0e7b82 */ /* 0x000f640000000a00 */
[----:B------:R-:W4:Y:S06]  /*0240*/  LDG.E R23, desc[UR4][R8.64] ;  /* 0x0000000408177981 */ /* 0x000f2c000c1e1900 */
[----:B------:R-:W5:Y:S08]  /*0250*/  LDC.64 R10, c[0x0][0x3b8] ;  /* 0x0000ee00ff0a7b82 */ /* 0x000f700000000a00 */
[----:B------:R-:W5:Y:S01]  /*0260*/  LDC.64 R12, c[0x0][0x3e8] ;  /* 0x0000fa00ff0c7b82 */ /* 0x000f620000000a00 */
[----:B0-----:R-:W-:-:S04]  /*0270*/  IMAD.WIDE R18, R0, 0x4, R18 ;  /* 0x0000000400127825 */ /* 0x001fc800078e0212 */
[----:B-1----:R-:W-:-:S04]  /*0280*/  IMAD.WIDE R16, R0, 0x4, R16 ;  /* 0x0000000400107825 */ /* 0x002fc800078e0210 */
[----:B-----5:R-:W-:-:S04]  /*0290*/  IMAD.WIDE R14, R0, 0x4, R14 ;  /* 0x00000004000e7825 */ /* 0x020fc800078e020e */
[----:B------:R-:W-:-:S04]  /*02a0*/  IMAD.WIDE R10, R0, 0x4, R10 ;  /* 0x00000004000a7825 */ /* 0x000fc800078e020a */
[----:B------:R-:W-:-:S04]  /*02b0*/  IMAD.WIDE R12, R0, 0x4, R12 ;  /* 0x00000004000c7825 */ /* 0x000fc800078e020c */
[----:B---3--:R-:W-:Y:S01]  /*02c0*/  FFMA R6, R22, R6, R7 ;  /* 0x0000000616067223 */ /* 0x008fe20000000007 */
[----:B--2---:R-:W-:-:S04]  /*02d0*/  FMUL R20, R20, UR6 ;  /* 0x0000000614147c20 */ /* 0x004fc80008400000 */
[----:B------:R-:W-:Y:S01]  /*02e0*/  FMUL R27, R20, R27 ;  /* 0x0000001b141b7220 */ /* 0x000fe20000400000 */
[----:B----4-:R-:W-:-:S04]  /*02f0*/  FADD R6, R6, R21 ;  /* 0x0000001506067221 */ /* 0x010fc80000000000 */
[----:B------:R-:W-:Y:S02]  /*0300*/  FFMA R23, -R27, R23, R6 ;  /* 0x000000171b177223 */ /* 0x000fe40000000106 */
[----:B------:R-:W0:Y:S03]  /*0310*/  LDC.64 R6, c[0x0][0x388] ;  /* 0x0000e200ff067b82 */ /* 0x000e260000000a00 */
[----:B------:R1:W-:Y:S04]  /*0320*/  STG.E desc[UR4][R18.64], R23 ;  /* 0x0000001712007986 */ /* 0x0003e8000c101904 */
[----:B------:R-:W1:Y:S04]  /*0330*/  LDG.E R4, desc[UR4][R4.64] ;  /* 0x0000000404047981 */ /* 0x000e68000c1e1900 */
[----:B------:R-:W1:Y:S04]  /*0340*/  LDG.E R17, desc[UR4][R16.64] ;  /* 0x0000000410117981 */ /* 0x000e68000c1e1900 */
[----:B------:R-:W1:Y:S04]  /*0350*/  LDG.E R15, desc[UR4][R14.64] ;  /* 0x000000040e0f7981 */ /* 0x000e68000c1e1900 */
[----:B------:R-:W2:Y:S04]  /*0360*/  LDG.E R2, desc[UR4][R2.64] ;  /* 0x0000000402027981 */ /* 0x000ea8000c1e1900 */
[----:B------:R-:W3:Y:S04]  /*0370*/  LDG.E R11, desc[UR4][R10.64] ;  /* 0x000000040a0b7981 */ /* 0x000ee8000c1e1900 */
[----:B------:R-:W4:Y:S04]  /*0380*/  LDG.E R13, desc[UR4][R12.64] ;  /* 0x000000040c0d7981 */ /* 0x000f28000c1e1900 */
[----:B------:R-:W5:Y:S01]  /*0390*/  LDG.E R8, desc[UR4][R8.64] ;  /* 0x0000000408087981 */ /* 0x000f62000c1e1900 */
[----:B-1----:R-:W-:Y:S01]  /*03a0*/  FFMA R18, R4, R17, R15 ;  /* 0x0000001104127223 */ /* 0x002fe2000000000f */
[----:B--2---:R-:W-:-:S03]  /*03b0*/  FMUL R4, R2, UR6 ;  /* 0x0000000602047c20 */ /* 0x004fc60008400000 */
[----:B---3--:R-:W-:Y:S01]  /*03c0*/  FADD R18, R18, R11 ;  /* 0x0000000b12127221 */ /* 0x008fe20000000000 */
[----:B----4-:R-:W-:Y:S01]  /*03d0*/  FMUL R15, R4, R13 ;  /* 0x0000000d040f7220 */ /* 0x010fe20000400000 */
[----:B0-----:R-:W-:-:S04]  /*03e0*/  IMAD.WIDE R4, R0, 0x4, R6 ;  /* 0x0000000400047825 */ /* 0x001fc800078e0206 */
[----:B-----5:R-:W-:-:S05]  /*03f0*/  FFMA R15, -R15, R8, R18 ;  /* 0x000000080f0f7223 */ /* 0x020fca0000000112 */
[----:B------:R-:W-:Y:S01]  /*0400*/  STG.E desc[UR4][R4.64], R15 ;  /* 0x0000000f04007986 */ /* 0x000fe2000c101904 */
[----:B------:R-:W-:Y:S05]  /*0410*/  EXIT ;  /* 0x000000000000794d */ /* 0x000fea0003800000 */
.L_x_770:
        /* <DEDUP_REMOVED lines=14> */
.L_x_881:


//--------------------- .text._Z15potential_forcePfS_S_S_S_fffii --------------------------
	.section	.text._Z15potential_forcePfS_S_S_S_fffii,"ax",@progbits
	.align	128
        .global         _Z15potential_forcePfS_S_S_S_fffii
        .type           _Z15potential_forcePfS_S_S_S_fffii,@function
        .size           _Z15potential_forcePfS_S_S_S_fffii,(.L_x_842 - _Z15potential_forcePfS_S_S_S_fffii)
        .other          _Z15potential_forcePfS_S_S_S_fffii,@"STO_CUDA_ENTRY STV_DEFAULT"
_Z15potential_forcePfS_S_S_S_fffii:
.text._Z15potential_forcePfS_S_S_S_fffii:
        /* <DEDUP_REMOVED lines=11> */
[----:B------:R-:W0:Y:S01]  /*00b0*/  LDC R11, c[0x3][0x4c] ;  /* 0x00c01300ff0b7b82 */ /* 0x000e220000000800 */
[----:B--2---:R-:W-:-:S07]  /*00c0*/  IMAD R0, R5, UR7, R2 ;  /* 0x0000000705007c24 */ /* 0x004fce000f8e0202 */
[----:B------:R-:W2:Y:S01]  /*00d0*/  LDC.64 R4, c[0x0][0x390] ;  /* 0x0000e400ff047b82 */ /* 0x000ea20000000a00 */
[----:B-1----:R-:W-:-:S04]  /*00e0*/  IMAD R3, R0, UR8, R3 ;  /* 0x0000000800037c24 */ /* 0x002fc8000f8e0203 */
[----:B----4-:R-:W-:-:S06]  /*00f0*/  IMAD.WIDE R6, R3, 0x4, R6 ;  /* 0x0000000403067825 */ /* 0x010fcc00078e0206 */
[----:B---3--:R1:W3:Y:S01]  /*0100*/  LDG.E R6, desc[UR4][R6.64] ;  /* 0x0000000406067981 */ /* 0x0082e2000c1e1900 */
[----:B0-----:R-:W1:Y:S01]  /*0110*/  MUFU.RCP R10, R11 ;  /* 0x0000000b000a7308 */ /* 0x001e620000001000 */
[----:B--2---:R-:W-:-:S06]  /*0120*/  IMAD.WIDE R4, R3, 0x4, R4 ;  /* 0x0000000403047825 */ /* 0x004fcc00078e0204 */
[----:B------:R0:W5:Y:S01]  /*0130*/  LDG.E R4, desc[UR4][R4.64] ;  /* 0x0000000404047981 */ /* 0x000162000c1e1900 */
[----:B-1----:R-:W-:Y:S01]  /*0140*/  FFMA R7, R10, -R11, 1 ;  /* 0x3f8000000a077423 */ /* 0x002fe2000000080b */
[----:B------:R-:W-:Y:S01]  /*0150*/  BSSY.RECONVERGENT B0, `(.L_x_771) ;  /* 0x0000014000007945 */ /* 0x000fe20003800200 */
[C---:B---3--:R-:W-:Y:S01]  /*0160*/  FMUL R0, R6.reuse, 36 ;  /* 0x4210000006007820 */ /* 0x048fe20000400000 */
[C---:B------:R-:W-:Y:S01]  /*0170*/  FADD R9, -R6.reuse, 1 ;  /* 0x3f80000006097421 */ /* 0x040fe20000000100 */
[C---:B------:R-:W-:Y:S01]  /*0180*/  FADD R8, R6.reuse, R6 ;  /* 0x0000000606087221 */ /* 0x040fe20000000000 */
[----:B0-----:R-:W-:Y:S02]  /*0190*/  FMUL R5, R6, 6 ;  /* 0x40c0000006057820 */ /* 0x001fe40000400000 */
[----:B------:R-:W-:Y:S01]  /*01a0*/  FMUL R2, R0, R9 ;  /* 0x0000000900027220 */ /* 0x000fe20000400000 */
[----:B------:R-:W-:Y:S01]  /*01b0*/  FADD R9, -R8, 1 ;  /* 0x3f80000008097421 */ /* 0x000fe20000000100 */
[----:B------:R-:W0:Y:S03]  /*01c0*/  LDC R0, c[0x3][0x4c] ;  /* 0x00c01300ff007b82 */ /* 0x000e260000000800 */
[----:B------:R-:W-:Y:S01]  /*01d0*/  FMUL R2, R2, R9 ;  /* 0x0000000902027220 */ /* 0x000fe20000400000 */
[----:B------:R-:W-:Y:S01]  /*01e0*/  FFMA R9, R10, R7, R10 ;  /* 0x000000070a097223 */ /* 0x000fe2000000000a */
[----:B------:R-:W-:-:S02]  /*01f0*/  FADD R7, -R5, 1 ;  /* 0x3f80000005077421 */ /* 0x000fc40000000100 */
[----:B------:R-:W1:Y:S01]  /*0200*/  FCHK P0, R2, R11 ;  /* 0x0000000b02007302 */ /* 0x000e620000000000 */
[----:B------:R-:W-:Y:S01]  /*0210*/  FFMA R8, R2, R9, RZ ;  /* 0x0000000902087223 */ /* 0x000fe200000000ff */
[----:B------:R-:W-:-:S03]  /*0220*/  FFMA R5, R6, R5, R7 ;  /* 0x0000000506057223 */ /* 0x000fc60000000007 */
[----:B------:R-:W-:Y:S01]  /*0230*/  FFMA R10, R8, -R11, R2 ;  /* 0x8000000b080a7223 */ /* 0x000fe20000000002 */
[----:B------:R-:W-:-:S03]  /*0240*/  FMUL R5, R5, 36 ;  /* 0x4210000005057820 */ /* 0x000fc60000400000 */
[----:B------:R-:W-:Y:S01]  /*0250*/  FFMA R9, R9, R10, R8 ;  /* 0x0000000a09097223 */ /* 0x000fe20000000008 */
[----:B-1----:R-:W-:Y:S06]  /*0260*/  @!P0 BRA `(.L_x_772) ;  /* 0x0000000000088947 */ /* 0x002fec0003800000 */
[----:B------:R-:W-:-:S07]  /*0270*/  MOV R10, 0x290 ;  /* 0x00000290000a7802 */ /* 0x000fce0000000f00 */
[----:B0----5:R-:W-:Y:S05]  /*0280*/  CALL.REL.NOINC `($__internal_29_$__cuda_sm3x_div_rn_noftz_f32_slowpath) ;  /* 0x00000004002c7944 */ /* 0x021fea0003c00000 */
.L_x_772:
[----:B------:R-:W-:Y:S05]  /*0290*/  BSYNC.RECONVERGENT B0 ;  /* 0x0000000000007941 */ /* 0x000fea0003800200 */
.L_x_771:
[----:B------:R-:W1:Y:S01]  /*02a0*/  LDC R8, c[0x3][0x4c] ;  /* 0x00c01300ff087b82 */ /* 0x000e620000000800 */
[----:B------:R-:W-:Y:S01]  /*02b0*/  BSSY.RECONVERGENT B0, `(.L_x_773) ;  /* 0x000000d000007945 */ /* 0x000fe20003800200 */
[----:B-1----:R-:W1:Y:S08]  /*02c0*/  MUFU.RCP R7, R8 ;  /* 0x0000000800077308 */ /* 0x002e700000001000 */
[----:B------:R-:W2:Y:S01]  /*02d0*/  FCHK P0, R9, R8 ;  /* 0x0000000809007302 */ /* 0x000ea20000000000 */
[----:B-1----:R-:W-:-:S04]  /*02e0*/  FFMA R2, R7, -R8, 1 ;  /* 0x3f80000007027423 */ /* 0x002fc80000000808 */
[----:B------:R-:W-:-:S04]  /*02f0*/  FFMA R2, R7, R2, R7 ;  /* 0x0000000207027223 */ /* 0x000fc80000000007 */
[----:B------:R-:W-:-:S04]  /*0300*/  FFMA R6, R2, R9, RZ ;  /* 0x0000000902067223 */ /* 0x000fc800000000ff */
[----:B------:R-:W-:-:S04]  /*0310*/  FFMA R7, R6, -R8, R9 ;  /* 0x8000000806077223 */ /* 0x000fc80000000009 */
[----:B------:R-:W-:Y:S01]  /*0320*/  FFMA R11, R2, R7, R6 ;  /* 0x00000007020b7223 */ /* 0x000fe20000000006 */
[----:B--2---:R-:W-:Y:S06]  /*0330*/  @!P0 BRA `(.L_x_774) ;  /* 0x0000000000108947 */ /* 0x004fec0003800000 */
[----:B------:R-:W-:Y:S02]  /*0340*/  MOV R2, R9 ;  /* 0x0000000900027202 */ /* 0x000fe40000000f00 */
[----:B------:R-:W-:-:S07]  /*0350*/  MOV R10, 0x370 ;  /* 0x00000370000a7802 */ /* 0x000fce0000000f00 */
[----:B0----5:R-:W-:Y:S05]  /*0360*/  CALL.REL.NOINC `($__internal_29_$__cuda_sm3x_div_rn_noftz_f32_slowpath) ;  /* 0x0000000000f47944 */ /* 0x021fea0003c00000 */
[----:B------:R-:W-:-:S07]  /*0370*/  MOV R11, R9 ;  /* 0x00000009000b7202 */ /* 0x000fce0000000f00 */
.L_x_774:
[----:B------:R-:W-:Y:S05]  /*0380*/  BSYNC.RECONVERGENT B0 ;  /* 0x0000000000007941 */ /* 0x000fea0003800200 */
.L_x_773:
[----:B------:R-:W1:Y:S01]  /*0390*/  LDC.64 R8, c[0x0][0x3a0] ;  /* 0x0000e800ff087b82 */ /* 0x000e620000000a00 */
[----:B------:R-:W2:Y:S01]  /*03a0*/  LDCU UR6, c[0x0][0x3ac] ;  /* 0x00007580ff0677ac */ /* 0x000ea20008000800 */
[----:B------:R-:W3:Y:S06]  /*03b0*/  LDCU UR7, c[0x0][0x3b0] ;  /* 0x00007600ff0777ac */ /* 0x000eec0008000800 */
[----:B------:R-:W4:Y:S01]  /*03c0*/  LDC R13, c[0x3][0x4c] ;  /* 0x00c01300ff0d7b82 */ /* 0x000f220000000800 */
[----:B------:R-:W0:Y:S01]  /*03d0*/  LDCU.64 UR8, c[0x3][0x60] ;  /* 0x00c00c00ff0877ac */ /* 0x000e220008000a00 */
[----:B------:R-:W0:Y:S06]  /*03e0*/  LDCU UR10, c[0x3][0x54] ;  /* 0x00c00a80ff0a77ac */ /* 0x000e2c0008000800 */
[----:B------:R-:W2:Y:S01]  /*03f0*/  LDC.64 R6, c[0x0][0x398] ;  /* 0x0000e600ff067b82 */ /* 0x000ea20000000a00 */
[----:B-1----:R-:W3:Y:S01]  /*0400*/  LDG.E R8, desc[UR4][R8.64] ;  /* 0x0000000408087981 */ /* 0x002ee2000c1e1900 */
[----:B----4-:R-:W1:Y:S01]  /*0410*/  MUFU.RCP R10, R13 ;  /* 0x0000000d000a7308 */ /* 0x010e620000001000 */
[----:B--2---:R-:W-:-:S06]  /*0420*/  IMAD.WIDE R6, R3, 0x4, R6 ;  /* 0x0000000403067825 */ /* 0x004fcc00078e0206 */
[----:B------:R2:W5:Y:S01]  /*0430*/  LDG.E R6, desc[UR4][R6.64] ;  /* 0x0000000406067981 */ /* 0x000562000c1e1900 */
[----:B------:R-:W-:Y:S01]  /*0440*/  BSSY.RECONVERGENT B0, `(.L_x_775) ;  /* 0x0000017000007945 */ /* 0x000fe20003800200 */
[----:B-1----:R-:W-:Y:S01]  /*0450*/  FFMA R15, R10, -R13, 1 ;  /* 0x3f8000000a0f7423 */ /* 0x002fe2000000080d */
[----:B---3--:R-:W-:Y:S01]  /*0460*/  FMUL R2, R8, UR6 ;  /* 0x0000000608027c20 */ /* 0x008fe20008400000 */
[----:B-----5:R-:W-:-:S03]  /*0470*/  FADD R8, R4, -R11 ;  /* 0x8000000b04087221 */ /* 0x020fc60000000000 */
[----:B------:R-:W-:Y:S01]  /*0480*/  FMUL R9, R2, UR7 ;  /* 0x0000000702097c20 */ /* 0x000fe20008400000 */
[----:B------:R-:W-:Y:S01]  /*0490*/  FMUL R12, R5, R8 ;  /* 0x00000008050c7220 */ /* 0x000fe20000400000 */
[----:B------:R-:W-:Y:S01]  /*04a0*/  FFMA R2, R10, R15, R10 ;  /* 0x0000000f0a027223 */ /* 0x000fe2000000000a */
[----:B0-----:R-:W-:Y:S01]  /*04b0*/  FMUL R5, R13, UR10 ;  /* 0x0000000a0d057c20 */ /* 0x001fe20008400000 */
[C---:B------:R-:W-:Y:S01]  /*04c0*/  FADD R4, R9.reuse, -UR8 ;  /* 0x8000000809047e21 */ /* 0x040fe20008000000 */
[----:B------:R-:W0:Y:S01]  /*04d0*/  FCHK P1, R12, R13 ;  /* 0x0000000d0c007302 */ /* 0x000e220000020000 */
[C---:B------:R-:W-:Y:S01]  /*04e0*/  FSETP.GT.AND P0, PT, R9.reuse, UR9, PT ;  /* 0x0000000909007c0b */ /* 0x040fe2000bf04000 */
[----:B--2---:R-:W-:Y:S01]  /*04f0*/  FFMA R7, R2, R12, RZ ;  /* 0x0000000c02077223 */ /* 0x004fe200000000ff */
[----:B------:R-:W-:Y:S01]  /*0500*/  FSETP.GEU.AND P2, PT, R9, UR8, PT ;  /* 0x0000000809007c0b */ /* 0x000fe2000bf4e000 */
[----:B------:R-:W-:Y:S02]  /*0510*/  FMUL R5, R8, R5 ;  /* 0x0000000508057220 */ /* 0x000fe40000400000 */
[----:B------:R-:W-:Y:S01]  /*0520*/  FFMA R10, R7, -R13, R12 ;  /* 0x8000000d070a7223 */ /* 0x000fe2000000000c */
[----:B------:R-:W-:-:S03]  /*0530*/  FSEL R4, R4, RZ, !P2 ;  /* 0x000000ff04047208 */ /* 0x000fc60005000000 */
[----:B------:R-:W-:-:S04]  /*0540*/  FFMA R7, R2, R10, R7 ;  /* 0x0000000a02077223 */ /* 0x000fc80000000007 */
[----:B------:R-:W-:Y:S01]  /*0550*/  @P0 FADD R4, R9, -UR9 ;  /* 0x8000000909040e21 */ /* 0x000fe20008000000 */
[----:B0-----:R-:W-:Y:S06]  /*0560*/  @!P1 BRA `(.L_x_776) ;  /* 0x0000000000109947 */ /* 0x001fec0003800000 */
[----:B------:R-:W-:Y:S01]  /*0570*/  IMAD.MOV.U32 R2, RZ, RZ, R12 ;  /* 0x000000ffff027224 */ /* 0x000fe200078e000c */
[----:B------:R-:W-:-:S07]  /*0580*/  MOV R10, 0x5a0 ;  /* 0x000005a0000a7802 */ /* 0x000fce0000000f00 */
[----:B------:R-:W-:Y:S05]  /*0590*/  CALL.REL.NOINC `($__internal_29_$__cuda_sm3x_div_rn_noftz_f32_slowpath) ;  /* 0x0000000000687944 */ /* 0x000fea0003c00000 */
[----:B------:R-:W-:-:S07]  /*05a0*/  MOV R7, R9 ;  /* 0x0000000900077202 */ /* 0x000fce0000000f00 */
.L_x_776:
[----:B------:R-:W-:Y:S05]  /*05b0*/  BSYNC.RECONVERGENT B0 ;  /* 0x0000000000007941 */ /* 0x000fea0003800200 */
.L_x_775:
[----:B------:R-:W0:Y:S01]  /*05c0*/  LDC R12, c[0x3][0x4c] ;  /* 0x00c01300ff0c7b82 */ /* 0x000e220000000800 */
[----:B------:R-:W1:Y:S01]  /*05d0*/  LDCU UR6, c[0x3][0x58] ;  /* 0x00c00b00ff0677ac */ /* 0x000e620008000800 */
[----:B------:R-:W-:Y:S01]  /*05e0*/  BSSY.RECONVERGENT B0, `(.L_x_777) ;  /* 0x000000d000007945 */ /* 0x000fe20003800200 */
[----:B0-----:R-:W0:Y:S01]  /*05f0*/  MUFU.RCP R9, R12 ;  /* 0x0000000c00097308 */ /* 0x001e220000001000 */
[----:B-1----:R-:W-:-:S07]  /*0600*/  FMUL R8, R12, UR6 ;  /* 0x000000060c087c20 */ /* 0x002fce0008400000 */
        /* <DEDUP_REMOVED lines=8> */
[----:B------:R-:W-:-:S07]  /*0690*/  MOV R10, 0x6b0 ;  /* 0x000006b0000a7802 */ /* 0x000fce0000000f00 */
[----:B------:R-:W-:Y:S05]  /*06a0*/  CALL.REL.NOINC `($__internal_29_$__cuda_sm3x_div_rn_noftz_f32_slowpath) ;  /* 0x0000000000247944 */ /* 0x000fea0003c00000 */
.L_x_778:
[----:B------:R-:W-:Y:S05]  /*06b0*/  BSYNC.RECONVERGENT B0 ;  /* 0x0000000000007941 */ /* 0x000fea0003800200 */
.L_x_777:
[----:B------:R-:W0:Y:S01]  /*06c0*/  LDC.64 R10, c[0x0][0x380] ;  /* 0x0000e000ff0a7b82 */ /* 0x000e220000000a00 */
[----:B------:R-:W1:Y:S01]  /*06d0*/  LDCU UR6, c[0x3][0x5c] ;  /* 0x00c00b80ff0677ac */ /* 0x000e620008000800 */
[----:B------:R-:W-:-:S04]  /*06e0*/  FADD R6, R6, -R9 ;  /* 0x8000000906067221 */ /* 0x000fc80000000000 */
[----:B------:R-:W-:-:S04]  /*06f0*/  FFMA R5, R6, R8, -R5 ;  /* 0x0000000806057223 */ /* 0x000fc80000000805 */
[----:B-1----:R-:W-:Y:S01]  /*0700*/  FFMA R5, R4, UR6, R5 ;  /* 0x0000000604057c23 */ /* 0x002fe20008000005 */
[----:B0-----:R-:W-:-:S05]  /*0710*/  IMAD.WIDE R2, R3, 0x4, R10 ;  /* 0x0000000403027825 */ /* 0x001fca00078e020a */
[----:B------:R-:W-:Y:S01]  /*0720*/  STG.E desc[UR4][R2.64], R5 ;  /* 0x0000000502007986 */ /* 0x000fe2000c101904 */
[----:B------:R-:W-:Y:S05]  /*0730*/  EXIT ;  /* 0x000000000000794d */ /* 0x000fea0003800000 */
        .weak           $__internal_29_$__cuda_sm3x_div_rn_noftz_f32_slowpath
        .type           $__internal_29_$__cuda_sm3x_div_rn_noftz_f32_slowpath,@function
        .size           $__internal_29_$__cuda_sm3x_div_rn_noftz_f32_slowpath,(.L_x_842 - $__internal_29_$__cuda_sm3x_div_rn_noftz_f32_slowpath)
$__internal_29_$__cuda_sm3x_div_rn_noftz_f32_slowpath:
        /* <DEDUP_REMOVED lines=33> */
[----:B------:R-:W-:-:S04]  /*0950*/  @!P1 FFMA R11, R0, 1.84467440737095516160e+19, RZ ;  /* 0x5f800000000b9823 */ /* 0x000fc800000000ff */
[----:B------:R-:W-:-:S07]  /*0960*/  @!P1 VIADD R7, R7, 0x40 ;  /* 0x0000004007079836 */ /* 0x000fce0000000000 */
.L_x_780:
[----:B------:R-:W-:Y:S01]  /*0970*/  LEA R12, R9, 0xc0800000, 0x17 ;  /* 0xc0800000090c7811 */ /* 0x000fe200078eb8ff */
[----:B------:R-:W-:Y:S03]  /*0980*/  BSSY.RECONVERGENT B2, `(.L_x_785) ;  /* 0x0000036000027945 */ /* 0x000fe60003800200 */
[----:B------:R-:W-:Y:S02]  /*0990*/  IADD3 R12, PT, PT, -R12, R11, RZ ;  /* 0x0000000b0c0c7210 */ /* 0x000fe40007ffe1ff */
[----:B------:R-:W-:Y:S02]  /*09a0*/  IADD3 R11, PT, PT, R14, -0x7f, RZ ;  /* 0xffffff810e0b7810 */ /* 0x000fe40007ffe0ff */
[----:B------:R0:W1:Y:S01]  /*09b0*/  MUFU.RCP R13, R12 ;  /* 0x0000000c000d7308 */ /* 0x0000620000001000 */
[----:B------:R-:W-:Y:S02]  /*09c0*/  FADD.FTZ R15, -R12, -RZ ;  /* 0x800000ff0c0f7221 */ /* 0x000fe40000010100 */
        /* <DEDUP_REMOVED lines=45> */
.L_x_787:
[----:B------:R-:W-:-:S04]  /*0ca0*/  LOP3.LUT R2, R2, 0x80000000, RZ, 0xc0, !PT ;  /* 0x8000000002027812 */ /* 0x000fc800078ec0ff */
[----:B------:R-:W-:Y:S01]  /*0cb0*/  LOP3.LUT R2, R2, 0x7f800000, RZ, 0xfc, !PT ;  /* 0x7f80000002027812 */ /* 0x000fe200078efcff */
[----:B------:R-:W-:Y:S06]  /*0cc0*/  BRA `(.L_x_788) ;  /* 0x0000000000047947 */ /* 0x000fec0003800000 */
.L_x_786:
[----:B------:R-:W-:-:S07]  /*0cd0*/  IMAD R2, R12, 0x800000, R2 ;  /* 0x008000000c027824 */ /* 0x000fce00078e0202 */
.L_x_788:
[----:B------:R-:W-:Y:S05]  /*0ce0*/  BSYNC.RECONVERGENT B2 ;  /* 0x0000000000027941 */ /* 0x000fea0003800200 */
.L_x_785:
[----:B------:R-:W-:Y:S05]  /*0cf0*/  BRA `(.L_x_789) ;  /* 0x0000000000207947 */ /* 0x000fea0003800000 */
.L_x_784:
[----:B------:R-:W-:-:S04]  /*0d00*/  LOP3.LUT R2, R11, 0x80000000, R2, 0x48, !PT ;  /* 0x800000000b027812 */ /* 0x000fc800078e4802 */
[----:B------:R-:W-:Y:S01]  /*0d10*/  LOP3.LUT R2, R2, 0x7f800000, RZ, 0xfc, !PT ;  /* 0x7f80000002027812 */ /* 0x000fe200078efcff */
[----:B------:R-:W-:Y:S06]  /*0d20*/  BRA `(.L_x_789) ;  /* 0x0000000000147947 */ /* 0x000fec0003800000 */
.L_x_783:
[----:B------:R-:W-:Y:S01]  /*0d30*/  LOP3.LUT R2, R11, 0x80000000, R2, 0x48, !PT ;  /* 0x800000000b027812 */ /* 0x000fe200078e4802 */
[----:B------:R-:W-:Y:S06]  /*0d40*/  BRA `(.L_x_789) ;  /* 0x00000000000c7947 */ /* 0x000fec0003800000 */
.L_x_782:
[----:B------:R-:W0:Y:S01]  /*0d50*/  MUFU.RSQ R2, -QNAN ;  /* 0xffc0000000027908 */ /* 0x000e220000001400 */
[----:B------:R-:W-:Y:S05]  /*0d60*/  BRA `(.L_x_789) ;  /* 0x0000000000047947 */ /* 0x000fea0003800000 */
.L_x_781:
[----:B------:R-:W-:-:S07]  /*0d70*/  FADD.FTZ R2, R2, R0 ;  /* 0x0000000002027221 */ /* 0x000fce0000010000 */
.L_x_789:
[----:B------:R-:W-:Y:S05]  /*0d80*/  BSYNC.RECONVERGENT B1 ;  /* 0x0000000000017941 */ /* 0x000fea0003800200 */
.L_x_779:
[----:B------:R-:W-:Y:S01]  /*0d90*/  HFMA2 R11, -RZ, RZ, 0, 0 ;  /* 0x00000000ff0b7431 */ /* 0x000fe200000001ff */
[----:B0-----:R-:W-:-:S03]  /*0da0*/  MOV R9, R2 ;  /* 0x0000000200097202 */ /* 0x001fc60000000f00 */
[----:B------:R-:W-:Y:S05]  /*0db0*/  RET.REL.NODEC R10 `(_Z15potential_forcePfS_S_S_S_fffii) ;  /* 0xfffffff00a907950 */ /* 0x000fea0003c3ffff */
.L_x_790:
        /* <DEDUP_REMOVED lines=12> */
.L_x_842:


//--------------------- .text._Z11div_vel_prePfS_iS_fS_S_S_S_ii --------------------------
	.section	.text._Z11div_vel_prePfS_iS_fS_S_S_S_ii,"ax",@progbits
	.align	128
        .global         _Z11div_vel_prePfS_iS_fS_S_S_S_ii
        .type           _Z11div_vel_prePfS_iS_fS_S_S_S_ii,@function
        .size           _Z11div_vel_prePfS_iS_fS_S_S_S_ii,(.L_x_883 - _Z11div_vel_prePfS_iS_fS_S_S_S_ii)
        .other          _Z11div_vel_prePfS_iS_fS_S_S_S_ii,@"STO_CUDA_ENTRY STV_DEFAULT"
_Z11div_vel_prePfS_iS_fS_S_S_S_ii:
.text._Z11div_vel_prePfS_iS_fS_S_S_S_ii:
        /* <DEDUP_REMOVED lines=20> */
[----:B------:R-:W3:Y:S01]  /*0140*/  LDC R15, c[0x0][0x3a0] ;  /* 0x0000e800ff0f7b82 */ /* 0x000ee20000000800 */
[----:B0-----:R-:W-:-:S07]  /*0150*/  IMAD.WIDE R2, R0, 0x4, R2 ;  /* 0x0000000400027825 */ /* 0x001fce00078e0202 */
[----:B------:R-:W0:Y:S01]  /*0160*/  LDC.64 R8, c[0x0][0x380] ;  /* 0x0000e000ff087b82 */ /* 0x000e220000000a00 */
[----:B------:R-:W4:Y:S01]  /*0170*/  LDG.E R13, desc[UR4][R2.64] ;  /* 0x00000004020d7981 */ /* 0x000f22000c1e1900 */
[----:B--2---:R-:W-:-:S06]  /*0180*/  IMAD.WIDE R6, R0, 0x4, R6 ;  /* 0x0000000400067825 */ /* 0x004fcc00078e0206 */
[----:B------:R-:W2:Y:S01]  /*0190*/  LDC.64 R10, c[0x0][0x3b0] ;  /* 0x0000ec00ff0a7b82 */ /* 0x000ea20000000a00 */
[----:B------:R-:W5:Y:S07]  /*01a0*/  LDG.E R7, desc[UR4][R6.64] ;  /* 0x0000000406077981 */ /* 0x000f6e000c1e1900 */
[----:B------:R-:W0:Y:S01]  /*01b0*/  LDC.64 R4, c[0x0][0x3b8] ;  /* 0x0000ee00ff047b82 */ /* 0x000e220000000a00 */
[C---:B---3--:R-:W-:Y:S01]  /*01c0*/  FADD R12, R15.reuse, R15 ;  /* 0x0000000f0f0c7221 */ /* 0x048fe20000000000 */
[----:B-1----:R-:W-:Y:S01]  /*01d0*/  FMUL R14, R15, UR6 ;  /* 0x000000060f0e7c20 */ /* 0x002fe20008400000 */
[----:B0-----:R-:W-:-:S04]  /*01e0*/  IMAD.WIDE R4, R0, 0x4, R4 ;  /* 0x0000000400047825 */ /* 0x001fc800078e0204 */
[----:B----4-:R-:W-:Y:S01]  /*01f0*/  FMUL R12, R12, R13 ;  /* 0x0000000d0c0c7220 */ /* 0x010fe20000400000 */
[----:B-----5:R-:W-:-:S04]  /*0200*/  FMUL R13, R7, R14 ;  /* 0x0000000e070d7220 */ /* 0x020fc80000400000 */
[----:B------:R-:W-:Y:S01]  /*0210*/  FFMA R13, R12, R7, -R13 ;  /* 0x000000070c0d7223 */ /* 0x000fe2000000080d */
[----:B------:R-:W-:-:S04]  /*0220*/  IMAD.WIDE R6, R0, 0x4, R8 ;  /* 0x0000000400067825 */ /* 0x000fc800078e0208 */
[C---:B--2---:R-:W-:Y:S01]  /*0230*/  IMAD.WIDE R8, R0.reuse, 0x4, R10 ;  /* 0x0000000400087825 */ /* 0x044fe200078e020a */
[----:B------:R-:W-:Y:S01]  /*0240*/  STG.E desc[UR4][R6.64], R13 ;  /* 0x0000000d06007986 */ /* 0x000fe2000c101904 */
[----:B------:R-:W0:Y:S03]  /*0250*/  LDC.64 R10, c[0x0][0x388] ;  /* 0x0000e200ff0a7b82 */ /* 0x000e260000000a00 */
[----:B------:R-:W2:Y:S04]  /*0260*/  LDG.E R2, desc[UR4][R2.64] ;  /* 0x0000000402027981 */ /* 0x000ea8000c1e1900 */
[----:B------:R-:W3:Y:S04]  /*0270*/  LDG.E R9, desc[UR4][R8.64] ;  /* 0x0000000408097981 */ /* 0x000ee8000c1e1900 */
[----:B------:R-:W4:Y:S01]  /*0280*/  LDG.E R4, desc[UR4][R4.64] ;  /* 0x0000000404047981 */ /* 0x000f22000c1e1900 */
[----:B0-----:R-:W-:-:S04]  /*0290*/  IMAD.WIDE R10, R0, 0x4, R10 ;  /* 0x00000004000a7825 */ /* 0x001fc800078e020a */
[----:B--2---:R-:W-:Y:S01]  /*02a0*/  FMUL R12, R2, R15 ;  /* 0x0000000f020c7220 */ /* 0x004fe20000400000 */
[----:B---3--:R-:W-:Y:S01]  /*02b0*/  FMUL R17, R14, R9 ;  /* 0x000000090e117220 */ /* 0x008fe20000400000 */
[----:B----4-:R-:W-:-:S04]  /*02c0*/  FADD R15, R9, R4 ;  /* 0x00000004090f7221 */ /* 0x010fc80000000000 */
[----:B------:R-:W-:-:S05]  /*02d0*/  FFMA R15, R12, R15, -R17 ;  /* 0x0000000f0c0f7223 */ /* 0x000fca0000000811 */
[----:B------:R-:W-:Y:S01]  /*02e0*/  STG.E desc[UR4][R10.64], R15 ;  /* 0x0000000f0a007986 */ /* 0x000fe2000c101904 */
[----:B------:R-:W-:Y:S05]  /*02f0*/  EXIT ;  /* 0x000000000000794d */ /* 0x000fea0003800000 */
.L_x_791:
[----:B------:R-:W1:Y:S01]  /*0300*/  LDC.64 R4, c[0x0][0x3b8] ;  /* 0x0000ee00ff047b82 */ /* 0x000e620000000a00 */
[----:B------:R-:W2:Y:S07]  /*0310*/  LDCU UR6, c[0x3][0x50] ;  /* 0x00c00a00ff0677ac */ /* 0x000eae0008000800 */
[----:B------:R-:W3:Y:S08]  /*0320*/  LDC.64 R8, c[0x0][0x3b0] ;  /* 0x0000ec00ff087b82 */ /* 0x000ef00000000a00 */
[----:B------:R-:W4:Y:S01]  /*0330*/  LDC.64 R2, c[0x0][0x398] ;  /* 0x0000e600ff027b82 */ /* 0x000f220000000a00 */
[----:B-1----:R-:W-:-:S07]  /*0340*/  IMAD.WIDE R6, R0, 0x4, R4 ;  /* 0x0000000400067825 */ /* 0x002fce00078e0204 */
[----:B------:R-:W2:Y:S01]  /*0350*/  LDC R17, c[0x0][0x3a0] ;  /* 0x0000e800ff117b82 */ /* 0x000ea20000000800 */
[----:B0-----:R-:W5:Y:S01]  /*0360*/  LDG.E R6, desc[UR4][R6.64] ;  /* 0x0000000406067981 */ /* 0x001f62000c1e1900 */
[----:B---3--:R-:W-:-:S06]  /*0370*/  IMAD.WIDE R8, R0, 0x4, R8 ;  /* 0x0000000400087825 */ /* 0x008fcc00078e0208 */
[----:B------:R-:W0:Y:S01]  /*0380*/  LDC.64 R10, c[0x0][0x380] ;  /* 0x0000e000ff0a7b82 */ /* 0x000e220000000a00 */
[----:B------:R-:W3:Y:S01]  /*0390*/  LDG.E R9, desc[UR4][R8.64] ;  /* 0x0000000408097981 */ /* 0x000ee2000c1e1900 */
[----:B----4-:R-:W-:-:S06]  /*03a0*/  IMAD.WIDE R2, R0, 0x4, R2 ;  /* 0x0000000400027825 */ /* 0x010fcc00078e0202 */
[----:B------:R-:W1:Y:S01]  /*03b0*/  LDC.64 R4, c[0x0][0x3c0] ;  /* 0x0000f000ff047b82 */ /* 0x000e620000000a00 */
[----:B------:R-:W4:Y:S01]  /*03c0*/  LDG.E R12, desc[UR4][R2.64] ;  /* 0x00000004020c7981 */ /* 0x000f22000c1e1900 */
[----:B--2---:R-:W-:Y:S01]  /*03d0*/  FMUL R14, R17, UR6 ;  /* 0x00000006110e7c20 */ /* 0x004fe20008400000 */
[----:B0-----:R-:W-:-:S04]  /*03e0*/  IMAD.WIDE R10, R0, 0x4, R10 ;  /* 0x00000004000a7825 */ /* 0x001fc800078e020a */
[----:B-1----:R-:W-:-:S04]  /*03f0*/  IMAD.WIDE R4, R0, 0x4, R4 ;  /* 0x0000000400047825 */ /* 0x002fc800078e0204 */
[----:B-----5:R-:W-:Y:S01]  /*0400*/  FMUL R15, R14, R6 ;  /* 0x000000060e0f7220 */ /* 0x020fe20000400000 */
[----:B---3--:R-:W-:Y:S02]  /*0410*/  FADD R13, R6, R9 ;  /* 0x00000009060d7221 */ /* 0x008fe40000000000 */
[----:B------:R-:W0:Y:S01]  /*0420*/  LDC.64 R6, c[0x0][0x388] ;  /* 0x0000e200ff067b82 */ /* 0x000e220000000a00 */
[----:B----4-:R-:W-:-:S04]  /*0430*/  FMUL R12, R12, R17 ;  /* 0x000000110c0c7220 */ /* 0x010fc80000400000 */
[----:B------:R-:W-:-:S05]  /*0440*/  FFMA R13, R12, R13, -R15 ;  /* 0x0000000d0c0d7223 */ /* 0x000fca000000080f */
[----:B------:R-:W-:Y:S04]  /*0450*/  STG.E desc[UR4][R10.64], R13 ;  /* 0x0000000d0a007986 */ /* 0x000fe8000c101904 */
[----:B------:R-:W2:Y:S04]  /*0460*/  LDG.E R2, desc[UR4][R2.64] ;  /* 0x0000000402027981 */ /* 0x000ea8000c1e1900 */
[----:B------:R-:W3:Y:S01]  /*0470*/  LDG.E R5, desc[UR4][R4.64] ;  /* 0x0000000404057981 */ /* 0x000ee2000c1e1900 */
[----:B------:R-:W-:Y:S01]  /*0480*/  FADD R17, R17, R17 ;  /* 0x0000001111117221 */ /* 0x000fe20000000000 */
[----:B0-----:R-:W-:-:S04]  /*0490*/  IMAD.WIDE R6, R0, 0x4, R6 ;  /* 0x0000000400067825 */ /* 0x001fc800078e0206 */
[----:B--2---:R-:W-:Y:S01]  /*04a0*/  FMUL R8, R17, R2 ;  /* 0x0000000211087220 */ /* 0x004fe20000400000 */
[----:B---3--:R-:W-:-:S04]  /*04b0*/  FMUL R9, R14, R5 ;  /* 0x000000050e097220 */ /* 0x008fc80000400000 */
[----:B------:R-:W-:-:S05]  /*04c0*/  FFMA R9, R8, R5, -R9 ;  /* 0x0000000508097223 */ /* 0x000fca0000000809 */
[----:B------:R-:W-:Y:S01]  /*04d0*/  STG.E desc[UR4][R6.64], R9 ;  /* 0x0000000906007986 */ /* 0x000fe2000c101904 */
[----:B------:R-:W-:Y:S05]  /*04e0*/  EXIT ;  /* 0x000000000000794d */ /* 0x000fea0003800000 */
.L_x_792:
        /* <DEDUP_REMOVED lines=9> */
.L_x_883:


//--------------------- .text._Z9phievolvePfS_S_S_S_S_S_S_S_iif --------------------------
	.section	.text._Z9phievolvePfS_S_S_S_S_S_S_S_iif,"ax",@progbits
	.align	128
        .global         _Z9phievolvePfS_S_S_S_S_S_S_S_iif
        .type           _Z9phievolvePfS_S_S_S_S_S_S_S_iif,@function
        .size           _Z9phievolvePfS_S_S_S_S_S_S_S_iif,(.L_x_843 - _Z9phievolvePfS_S_S_S_S_S_S_S_iif)
        .other          _Z9phievolvePfS_S_S_S_S_S_S_S_iif,@"STO_CUDA_ENTRY STV_DEFAULT"
_Z9phievolvePfS_S_S_S_S_S_S_S_iif:
.text._Z9phievolvePfS_S_S_S_S_S_S_S_iif:
        /* <DEDUP_REMOVED lines=15> */
[----:B----4-:R-:W-:-:S03]  /*00f0*/  IMAD.WIDE R4, R2, 0x4, R4 ;  /* 0x0000000402047825 */ /* 0x010fc600078e0204 */
[----:B------:R-:W1:Y:S03]  /*0100*/  LDC.64 R8, c[0x0][0x3b8] ;  /* 0x0000ee00ff087b82 */ /* 0x000e660000000a00 */
[----:B---3--:R-:W3:Y:S05]  /*0110*/  LDG.E R4, desc[UR4][R4.64] ;  /* 0x0000000404047981 */ /* 0x008eea000c1e1900 */
[----:B------:R-:W4:Y:S01]  /*0120*/  LDC.64 R10, c[0x0][0x390] ;  /* 0x0000e400ff0a7b82 */ /* 0x000f220000000a00 */
[----:B0-----:R-:W-:-:S06]  /*0130*/  IMAD.WIDE R14, R2, 0x4, R14 ;  /* 0x00000004020e7825 */ /* 0x001fcc00078e020e */
[----:B------:R-:W3:Y:S01]  /*0140*/  LDG.E R14, desc[UR4][R14.64] ;  /* 0x000000040e0e7981 */ /* 0x000ee2000c1e1900 */
[C---:B--2---:R-:W-:Y:S01]  /*0150*/  IMAD.WIDE R12, R2.reuse, 0x4, R12 ;  /* 0x00000004020c7825 */ /* 0x044fe200078e020c */
[----:B------:R-:W0:Y:S04]  /*0160*/  LDC R17, c[0x3][0x4c] ;  /* 0x00c01300ff117b82 */ /* 0x000e280000000800 */
[----:B------:R-:W2:Y:S01]  /*0170*/  LDG.E R3, desc[UR4][R12.64] ;  /* 0x000000040c037981 */ /* 0x000ea2000c1e1900 */
[----:B-1----:R-:W-:-:S03]  /*0180*/  IMAD.WIDE R8, R2, 0x4, R8 ;  /* 0x0000000402087825 */ /* 0x002fc600078e0208 */
[----:B------:R-:W1:Y:S03]  /*0190*/  LDC.64 R6, c[0x0][0x3a8] ;  /* 0x0000ea00ff067b82 */ /* 0x000e660000000a00 */
[----:B------:R1:W2:Y:S01]  /*01a0*/  LDG.E R8, desc[UR4][R8.64] ;  /* 0x0000000408087981 */ /* 0x0002a2000c1e1900 */
[----:B----4-:R-:W-:-:S06]  /*01b0*/  IMAD.WIDE R10, R2, 0x4, R10 ;  /* 0x00000004020a7825 */ /* 0x010fcc00078e020a */
[----:B------:R-:W4:Y:S01]  /*01c0*/  LDG.E R11, desc[UR4][R10.64] ;  /* 0x000000040a0b7981 */ /* 0x000f22000c1e1900 */
[----:B0-----:R-:W0:Y:S01]  /*01d0*/  MUFU.RCP R16, R17 ;  /* 0x0000001100107308 */ /* 0x001e220000001000 */
[----:B-1----:R-:W-:-:S05]  /*01e0*/  IMAD.WIDE R6, R2, 0x4, R6 ;  /* 0x0000000402067825 */ /* 0x002fca00078e0206 */
[----:B------:R1:W5:Y:S01]  /*01f0*/  LDG.E R5, desc[UR4][R6.64] ;  /* 0x0000000406057981 */ /* 0x000362000c1e1900 */
[----:B0-----:R-:W-:-:S04]  /*0200*/  FFMA R9, R16, -R17, 1 ;  /* 0x3f80000010097423 */ /* 0x001fc80000000811 */
[----:B------:R-:W-:Y:S01]  /*0210*/  FFMA R9, R16, R9, R16 ;  /* 0x0000000910097223 */ /* 0x000fe20000000010 */
[----:B------:R-:W-:Y:S01]  /*0220*/  BSSY.RECONVERGENT B0, `(.L_x_793) ;  /* 0x0000011000007945 */ /* 0x000fe20003800200 */
[C---:B---3--:R-:W-:Y:S01]  /*0230*/  FMUL R0, R4.reuse, -36 ;  /* 0xc210000004007820 */ /* 0x048fe20000400000 */
[C---:B------:R-:W-:Y:S01]  /*0240*/  FADD R13, -R4.reuse, 1 ;  /* 0x3f800000040d7421 */ /* 0x040fe20000000100 */
[----:B------:R-:W-:-:S03]  /*0250*/  FADD R12, R4, R4 ;  /* 0x00000004040c7221 */ /* 0x000fc60000000000 */
[----:B------:R-:W-:Y:S01]  /*0260*/  FMUL R0, R0, R13 ;  /* 0x0000000d00007220 */ /* 0x000fe20000400000 */
[----:B------:R-:W-:-:S04]  /*0270*/  FADD R13, -R12, 1 ;  /* 0x3f8000000c0d7421 */ /* 0x000fc80000000100 */
[----:B------:R-:W-:-:S04]  /*0280*/  FMUL R0, R0, R13 ;  /* 0x0000000d00007220 */ /* 0x000fc80000400000 */
[----:B------:R-:W0:Y:S01]  /*0290*/  FCHK P0, R0, R17 ;  /* 0x0000001100007302 */ /* 0x000e220000000000 */
[----:B-1----:R-:W-:Y:S01]  /*02a0*/  FFMA R7, R0, R9, RZ ;  /* 0x0000000900077223 */ /* 0x002fe200000000ff */
[----:B--2---:R-:W-:-:S03]  /*02b0*/  FMUL R3, R3, R14 ;  /* 0x0000000e03037220 */ /* 0x004fc60000400000 */
[----:B------:R-:W-:-:S04]  /*02c0*/  FFMA R10, R7, -R17, R0 ;  /* 0x80000011070a7223 */ /* 0x000fc80000000000 */
[----:B------:R-:W-:Y:S01]  /*02d0*/  FFMA R14, R9, R10, R7 ;  /* 0x0000000a090e7223 */ /* 0x000fe20000000007 */
[----:B----4-:R-:W-:Y:S01]  /*02e0*/  FFMA R6, -R8, R11, -R3 ;  /* 0x0000000b08067223 */ /* 0x010fe20000000903 */
[----:B0-----:R-:W-:Y:S06]  /*02f0*/  @!P0 BRA `(.L_x_794) ;  /* 0x00000000000c8947 */ /* 0x001fec0003800000 */
[----:B------:R-:W-:-:S07]  /*0300*/  MOV R8, 0x320 ;  /* 0x0000032000087802 */ /* 0x000fce0000000f00 */
[----:B-----5:R-:W-:Y:S05]  /*0310*/  CALL.REL.NOINC `($__internal_30_$__cuda_sm3x_div_rn_noftz_f32_slowpath) ;  /* 0x00000000004c7944 */ /* 0x020fea0003c00000 */
[----:B------:R-:W-:-:S07]  /*0320*/  IMAD.MOV.U32 R14, RZ, RZ, R0 ;  /* 0x000000ffff0e7224 */ /* 0x000fce00078e0000 */
.L_x_794:
[----:B------:R-:W-:Y:S05]  /*0330*/  BSYNC.RECONVERGENT B0 ;  /* 0x0000000000007941 */ /* 0x000fea0003800200 */
.L_x_793:
[----:B------:R-:W0:Y:S01]  /*0340*/  LDC.64 R8, c[0x0][0x3b0] ;  /* 0x0000ec00ff087b82 */ /* 0x000e220000000a00 */
[----:B------:R-:W1:Y:S01]  /*0350*/  LDCU.64 UR6, c[0x3][0x48] ;  /* 0x00c00900ff0677ac */ /* 0x000e620008000a00 */
[----:B------:R-:W2:Y:S06]  /*0360*/  LDCU UR8, c[0x0][0x3d0] ;  /* 0x00007a00ff0877ac */ /* 0x000eac0008000800 */
[----:B------:R-:W3:Y:S08]  /*0370*/  LDC.64 R10, c[0x0][0x3a0] ;  /* 0x0000e800ff0a7b82 */ /* 0x000ef00000000a00 */
[----:B------:R-:W4:Y:S01]  /*0380*/  LDC.64 R12, c[0x0][0x380] ;  /* 0x0000e000ff0c7b82 */ /* 0x000f220000000a00 */
[----:B0-----:R-:W-:-:S06]  /*0390*/  IMAD.WIDE R8, R2, 0x4, R8 ;  /* 0x0000000402087825 */ /* 0x001fcc00078e0208 */
[----:B------:R-:W2:Y:S01]  /*03a0*/  LDG.E R8, desc[UR4][R8.64] ;  /* 0x0000000408087981 */ /* 0x000ea2000c1e1900 */
[----:B---3--:R-:W-:-:S06]  /*03b0*/  IMAD.WIDE R10, R2, 0x4, R10 ;  /* 0x00000004020a7825 */ /* 0x008fcc00078e020a */
[----:B------:R-:W3:Y:S01]  /*03c0*/  LDG.E R10, desc[UR4][R10.64] ;  /* 0x000000040a0a7981 */ /* 0x000ee2000c1e1900 */
[----:B-1---5:R-:W-:Y:S01]  /*03d0*/  FFMA R5, R5, UR7, R14 ;  /* 0x0000000705057c23 */ /* 0x022fe2000800000e */
[----:B----4-:R-:W-:-:S04]  /*03e0*/  IMAD.WIDE R2, R2, 0x4, R12 ;  /* 0x0000000402027825 */ /* 0x010fc800078e020c */
[----:B--2---:R-:W-:-:S04]  /*03f0*/  FMUL R0, R8, UR7 ;  /* 0x0000000708007c20 */ /* 0x004fc80008400000 */
[----:B---3--:R-:W-:-:S04]  /*0400*/  FFMA R5, R0, R10, R5 ;  /* 0x0000000a00057223 */ /* 0x008fc80000000005 */
[----:B------:R-:W-:-:S04]  /*0410*/  FFMA R5, R5, UR6, R6 ;  /* 0x0000000605057c23 */ /* 0x000fc80008000006 */
[----:B------:R-:W-:-:S05]  /*0420*/  FFMA R5, R5, UR8, R4 ;  /* 0x0000000805057c23 */ /* 0x000fca0008000004 */
[----:B------:R-:W-:Y:S01]  /*0430*/  STG.E desc[UR4][R2.64], R5 ;  /* 0x0000000502007986 */ /* 0x000fe2000c101904 */
[----:B------:R-:W-:Y:S05]  /*0440*/  EXIT ;  /* 0x000000000000794d */ /* 0x000fea0003800000 */
        .weak           $__internal_30_$__cuda_sm3x_div_rn_noftz_f32_slowpath
        .type           $__internal_30_$__cuda_sm3x_div_rn_noftz_f32_slowpath,@function
        .size           $__internal_30_$__cuda_sm3x_div_rn_noftz_f32_slowpath,(.L_x_843 - $__internal_30_$__cuda_sm3x_div_rn_noftz_f32_slowpath)
$__internal_30_$__cuda_sm3x_div_rn_noftz_f32_slowpath:
[----:B------:R-:W0:Y:S01]  /*0450*/  LDC R3, c[0x3][0x4c] ;  /* 0x00c01300ff037b82 */ /* 0x000e220000000800 */
[--C-:B------:R-:W-:Y:S01]  /*0460*/  SHF.R.U32.HI R7, RZ, 0x17, R0.reuse ;  /* 0x00000017ff077819 */ /* 0x100fe20000011600 */
[----:B------:R-:W1:Y:S01]  /*0470*/  LDCU UR6, c[0x3][0x4c] ;  /* 0x00c00980ff0677ac */ /* 0x000e620008000800 */
[----:B------:R-:W-:Y:S01]  /*0480*/  BSSY.RECONVERGENT B1, `(.L_x_795) ;  /* 0x0000064000017945 */ /* 0x000fe20003800200 */
[----:B------:R-:W-:Y:S01]  /*0490*/  IMAD.MOV.U32 R11, RZ, RZ, R0 ;  /* 0x000000ffff0b7224 */ /* 0x000fe200078e0000 */
[----:B-1----:R-:W-:Y:S02]  /*04a0*/  MOV R12, UR6 ;  /* 0x00000006000c7c02 */ /* 0x002fe40008000f00 */
[----:B0-----:R-:W-:-:S04]  /*04b0*/  SHF.R.U32.HI R9, RZ, 0x17, R3 ;  /* 0x00000017ff097819 */ /* 0x001fc80000011603 */
        /* <DEDUP_REMOVED lines=31> */
.L_x_796:
[----:B------:R-:W-:Y:S01]  /*06b0*/  LEA R3, R10, 0xc0800000, 0x17 ;  /* 0xc08000000a037811 */ /* 0x000fe200078eb8ff */
[----:B------:R-:W-:Y:S01]  /*06c0*/  BSSY.RECONVERGENT B2, `(.L_x_801) ;  /* 0x0000036000027945 */ /* 0x000fe20003800200 */
[----:B------:R-:W-:-:S03]  /*06d0*/  IADD3 R9, PT, PT, R9, -0x7f, RZ ;  /* 0xffffff8109097810 */ /* 0x000fc60007ffe0ff */
        /* <DEDUP_REMOVED lines=48> */
.L_x_803:
[----:B------:R-:W-:-:S04]  /*09e0*/  LOP3.LUT R0, R0, 0x80000000, RZ, 0xc0, !PT ;  /* 0x8000000000007812 */ /* 0x000fc800078ec0ff */
[----:B------:R-:W-:Y:S01]  /*09f0*/  LOP3.LUT R0, R0, 0x7f800000, RZ, 0xfc, !PT ;  /* 0x7f80000000007812 */ /* 0x000fe200078efcff */
[----:B------:R-:W-:Y:S06]  /*0a00*/  BRA `(.L_x_804) ;  /* 0x0000000000047947 */ /* 0x000fec0003800000 */
.L_x_802:
[----:B------:R-:W-:-:S07]  /*0a10*/  IMAD R0, R10, 0x800000, R0 ;  /* 0x008000000a007824 */ /* 0x000fce00078e0200 */
.L_x_804:
[----:B------:R-:W-:Y:S05]  /*0a20*/  BSYNC.RECONVERGENT B2 ;  /* 0x0000000000027941 */ /* 0x000fea0003800200 */
.L_x_801:
[----:B------:R-:W-:Y:S05]  /*0a30*/  BRA `(.L_x_805) ;  /* 0x0000000000207947 */ /* 0x000fea0003800000 */
.L_x_800:
[----:B------:R-:W-:-:S04]  /*0a40*/  LOP3.LUT R0, R12, 0x80000000, R11, 0x48, !PT ;  /* 0x800000000c007812 */ /* 0x000fc800078e480b */
[----:B------:R-:W-:Y:S01]  /*0a50*/  LOP3.LUT R0, R0, 0x7f800000, RZ, 0xfc, !PT ;  /* 0x7f80000000007812 */ /* 0x000fe200078efcff */
[----:B------:R-:W-:Y:S06]  /*0a60*/  BRA `(.L_x_805) ;  /* 0x0000000000147947 */ /* 0x000fec0003800000 */
.L_x_799:
[----:B------:R-:W-:Y:S01]  /*0a70*/  LOP3.LUT R0, R12, 0x80000000, R11, 0x48, !PT ;  /* 0x800000000c007812 */ /* 0x000fe200078e480b */
[----:B------:R-:W-:Y:S06]  /*0a80*/  BRA `(.L_x_805) ;  /* 0x00000000000c7947 */ /* 0x000fec0003800000 */
.L_x_798:
[----:B------:R-:W0:Y:S01]  /*0a90*/  MUFU.RSQ R0, -QNAN ;  /* 0xffc0000000007908 */ /* 0x000e220000001400 */
[----:B------:R-:W-:Y:S05]  /*0aa0*/  BRA `(.L_x_805) ;  /* 0x0000000000047947 */ /* 0x000fea0003800000 */
.L_x_797:
[----:B------:R-:W-:-:S07]  /*0ab0*/  FADD.FTZ R0, R0, R3 ;  /* 0x0000000300007221 */ /* 0x000fce0000010000 */
.L_x_805:
[----:B------:R-:W-:Y:S05]  /*0ac0*/  BSYNC.RECONVERGENT B1 ;  /* 0x0000000000017941 */ /* 0x000fea0003800200 */
.L_x_795:
[----:B------:R-:W-:-:S04]  /*0ad0*/  HFMA2 R9, -RZ, RZ, 0, 0 ;  /* 0x00000000ff097431 */ /* 0x000fc800000001ff */
[----:B0-----:R-:W-:Y:S05]  /*0ae0*/  RET.REL.NODEC R8 `(_Z9phievolvePfS_S_S_S_S_S_S_S_iif) ;  /* 0xfffffff408447950 */ /* 0x001fea0003c3ffff */
.L_x_806:
        /* <DEDUP_REMOVED lines=9> */
.L_x_843:


//--------------------- .nv.global.init           --------------------------
	.section	.nv.global.init,"aw",@progbits
	.align	16
.nv.global.init:
	.type		__cudart_sin_cos_coeffs,@object
	.size		__cudart_sin_cos_coeffs,(__cudart_i2opi_d - __cudart_sin_cos_coeffs)
__cudart_sin_cos_coeffs:
        /*0000*/ 	.byte	0x46, 0xd2, 0xb0, 0x2c, 0xf1, 0xe5, 0x5a, 0xbe, 0x92, 0xe3, 0xac, 0x69, 0xe3, 0x1d, 0xc7, 0x3e
        /*0010*/ 	.byte	0xa1, 0x62, 0xdb, 0x19, 0xa0, 0x01, 0x2a, 0xbf, 0x18, 0x08, 0x11, 0x11, 0x11, 0x11, 0x81, 0x3f
        /*0020*/ 	.byte	0x54, 0x55, 0x55, 0x55, 0x55, 0x55, 0xc5, 0xbf, 0x00, 0x00, 0x00, 0x00, 0x00, 0x00, 0x00, 0x00
        /*0030*/ 	.byte	0x00, 0x00, 0x00, 0x00, 0x00, 0x00, 0x00, 0x00, 0x64, 0x81, 0xfd, 0x20, 0x83, 0xff, 0xa8, 0xbd
        /*0040*/ 	.byte	0x28, 0x85, 0xef, 0xc1, 0xa7, 0xee, 0x21, 0x3e, 0xd9, 0xe6, 0x06, 0x8e, 0x4f, 0x7e, 0x92, 0xbe
        /*0050*/ 	.byte	0xe9, 0xbc, 0xdd, 0x19, 0xa0, 0x01, 0xfa, 0x3e, 0x47, 0x5d, 0xc1, 0x16, 0x6c, 0xc1, 0x56, 0xbf
        /*0060*/ 	.byte	0x51, 0x55, 0x55, 0x55, 0x55, 0x55, 0xa5, 0x3f, 0x00, 0x00, 0x00, 0x00, 0x00, 0x00, 0xe0, 0xbf
        /*0070*/ 	.byte	0x00, 0x00, 0x00, 0x00, 0x00, 0x00, 0xf0, 0x3f, 0x00, 0x00, 0x00, 0x00, 0x00, 0x00, 0x00, 0x00
	.type		__cudart_i2opi_d,@object
	.size		__cudart_i2opi_d,(mrg32k3aM1SubSeq - __cudart_i2opi_d)
__cudart_i2opi_d:
        /* <DEDUP_REMOVED lines=9> */
	.type		mrg32k3aM1SubSeq,@object
	.size		mrg32k3aM1SubSeq,(mrg32k3aM2SubSeq - mrg32k3aM1SubSeq)
mrg32k3aM1SubSeq:
        /* <DEDUP_REMOVED lines=126> */
	.type		mrg32k3aM2SubSeq,@object
	.size		mrg32k3aM2SubSeq,(mrg32k3aM1 - mrg32k3aM2SubSeq)
mrg32k3aM2SubSeq:
        /* <DEDUP_REMOVED lines=126> */
	.type		mrg32k3aM1,@object
	.size		mrg32k3aM1,(mrg32k3aM1Seq - mrg32k3aM1)
mrg32k3aM1:
        /* <DEDUP_REMOVED lines=144> */
	.type		mrg32k3aM1Seq,@object
	.size		mrg32k3aM1Seq,(mrg32k3aM2 - mrg32k3aM1Seq)
mrg32k3aM1Seq:
        /* <DEDUP_REMOVED lines=144> */
	.type		mrg32k3aM2,@object
	.size		mrg32k3aM2,(mrg32k3aM2Seq - mrg32k3aM2)
mrg32k3aM2:
        /* <DEDUP_REMOVED lines=144> */
	.type		mrg32k3aM2Seq,@object
	.size		mrg32k3aM2Seq,(precalc_xorwow_matrix - mrg32k3aM2Seq)
mrg32k3aM2Seq:
        /* <DEDUP_REMOVED lines=144> */
	.type		precalc_xorwow_matrix,@object
	.size		precalc_xorwow_matrix,(precalc_xorwow_offset_matrix - precalc_xorwow_matrix)
precalc_xorwow_matrix:
        /* <DEDUP_REMOVED lines=6400> */
	.type		precalc_xorwow_offset_matrix,@object
	.size		precalc_xorwow_offset_matrix,(.L_1 - precalc_xorwow_offset_matrix)
precalc_xorwow_offset_matrix:
        /* <DEDUP_REMOVED lines=6400> */
.L_1:


//--------------------- .nv.shared._ZN3cub18CUB_300001_SM_10006detail6reduce28DeviceReduceSingleTileKernelINS2_10policy_hubIfyN4cuda3std3__44plusIfEEE10Policy1000EPfSC_iS9_ffNS7_10__identityEEEvT0_T1_T2_T3_T4_T6_ --------------------------
	.section	.nv.shared._ZN3cub18CUB_300001_SM_10006detail6reduce28DeviceReduceSingleTileKernelINS2_10policy_hubIfyN4cuda3std3__44plusIfEEE10Policy1000EPfSC_iS9_ffNS7_10__identityEEEvT0_T1_T2_T3_T4_T6_,"aw",@nobits
	.sectionflags	@""
	.align	4
.nv.shared._ZN3cub18CUB_300001_SM_10006detail6reduce28DeviceReduceSingleTileKernelINS2_10policy_hubIfyN4cuda3std3__44plusIfEEE10Policy1000EPfSC_iS9_ffNS7_10__identityEEEvT0_T1_T2_T3_T4_T6_:
	.zero		1068


//--------------------- .nv.shared.reserved.0     --------------------------
	.section	.nv.shared.reserved.0,"aw",@nobits
	.weak		__nv_reservedSMEM_offset_0_alias
	.size		__nv_reservedSMEM_offset_0_alias, 0, 64
	.other		__nv_reservedSMEM_offset_0_alias,@"STO_CUDA_RESERVED_SHARED STV_DEFAULT"
__nv_reservedSMEM_offset_0_alias:
	.zero		0
	.zero		64


//--------------------- .nv.global                --------------------------
	.section	.nv.global,"aw",@nobits
.nv.global:
	.type		_ZN32_INTERNAL_ab25c848_4_k_cu_blocks6thrust24THRUST_300001_SM_1000_NS12placeholders2_8E,@object
	.size		_ZN32_INTERNAL_ab25c848_4_k_cu_blocks6thrust24THRUST_300001_SM_1000_NS12placeholders2_8E,(_ZN32_INTERNAL_ab25c848_4_k_cu_blocks4cuda3std3__434_GLOBAL__N__ab25c848_4_k_cu_blocks6ignoreE - _ZN32_INTERNAL_ab25c848_4_k_cu_blocks6thrust24THRUST_300001_SM_1000_NS12placeholders2_8E)
_ZN32_INTERNAL_ab25c848_4_k_cu_blocks6thrust24THRUST_300001_SM_1000_NS12placeholders2_8E:
	.zero		1
	.type		_ZN32_INTERNAL_ab25c848_4_k_cu_blocks4cuda3std3__434_GLOBAL__N__ab25c848_4_k_cu_blocks6ignoreE,@object
	.size		_ZN32_INTERNAL_ab25c848_4_k_cu_blocks4cuda3std3__434_GLOBAL__N__ab25c848_4_k_cu_blocks6ignoreE,(_ZN32_INTERNAL_ab25c848_4_k_cu_blocks4cuda3std6ranges3__45__cpo4dataE - _ZN32_INTERNAL_ab25c848_4_k_cu_blocks4cuda3std3__434_GLOBAL__N__ab25c848_4_k_cu_blocks6ignoreE)
_ZN32_INTERNAL_ab25c848_4_k_cu_blocks4cuda3std3__434_GLOBAL__N__ab25c848_4_k_cu_blocks6ignoreE:
	.zero		1
	.type		_ZN32_INTERNAL_ab25c848_4_k_cu_blocks4cuda3std6ranges3__45__cpo4dataE,@object
	.size		_ZN32_INTERNAL_ab25c848_4_k_cu_blocks4cuda3std6ranges3__45__cpo4dataE,(_ZN32_INTERNAL_ab25c848_4_k_cu_blocks6thrust24THRUST_300001_SM_1000_NS6system3cpp3parE - _ZN32_INTERNAL_ab25c848_4_k_cu_blocks4cuda3std6ranges3__45__cpo4dataE)
_ZN32_INTERNAL_ab25c848_4_k_cu_blocks4cuda3std6ranges3__45__cpo4dataE:
	.zero		1
	.type		_ZN32_INTERNAL_ab25c848_4_k_cu_blocks6thrust24THRUST_300001_SM_1000_NS6system3cpp3parE,@object
	.size		_ZN32_INTERNAL_ab25c848_4_k_cu_blocks6thrust24THRUST_300001_SM_1000_NS6system3cpp3parE,(_ZN32_INTERNAL_ab25c848_4_k_cu_blocks4cuda3std3__45__cpo5beginE - _ZN32_INTERNAL_ab25c848_4_k_cu_blocks6thrust24THRUST_300001_SM_1000_NS6system3cpp3parE)
_ZN32_INTERNAL_ab25c848_4_k_cu_blocks6thrust24THRUST_300001_SM_1000_NS6system3cpp3parE:
	.zero		1
	.type		_ZN32_INTERNAL_ab25c848_4_k_cu_blocks4cuda3std3__45__cpo5beginE,@object
	.size		_ZN32_INTERNAL_ab25c848_4_k_cu_blocks4cuda3std3__45__cpo5beginE,(_ZN32_INTERNAL_ab25c848_4_k_cu_blocks4cuda3std6ranges3__45__cpo5beginE - _ZN32_INTERNAL_ab25c848_4_k_cu_blocks4cuda3std3__45__cpo5beginE)
_ZN32_INTERNAL_ab25c848_4_k_cu_blocks4cuda3std3__45__cpo5beginE:
	.zero		1
	.type		_ZN32_INTERNAL_ab25c848_4_k_cu_blocks4cuda3std6ranges3__45__cpo5beginE,@object
	.size		_ZN32_INTERNAL_ab25c848_4_k_cu_blocks4cuda3std6ranges3__45__cpo5beginE,(_ZN32_INTERNAL_ab25c848_4_k_cu_blocks6thrust24THRUST_300001_SM_1000_NS6deviceE - _ZN32_INTERNAL_ab25c848_4_k_cu_blocks4cuda3std6ranges3__45__cpo5beginE)
_ZN32_INTERNAL_ab25c848_4_k_cu_blocks4cuda3std6ranges3__45__cpo5beginE:
	.zero		1
	.type		_ZN32_INTERNAL_ab25c848_4_k_cu_blocks6thrust24THRUST_300001_SM_1000_NS6deviceE,@object
	.size		_ZN32_INTERNAL_ab25c848_4_k_cu_blocks6thrust24THRUST_300001_SM_1000_NS6deviceE,(_ZN32_INTERNAL_ab25c848_4_k_cu_blocks4cuda3std3__47nulloptE - _ZN32_INTERNAL_ab25c848_4_k_cu_blocks6thrust24THRUST_300001_SM_1000_NS6deviceE)
_ZN32_INTERNAL_ab25c848_4_k_cu_blocks6thrust24THRUST_300001_SM_1000_NS6deviceE:
	.zero		1
	.type		_ZN32_INTERNAL_ab25c848_4_k_cu_blocks4cuda3std3__47nulloptE,@object
	.size		_ZN32_INTERNAL_ab25c848_4_k_cu_blocks4cuda3std3__47nulloptE,(_ZN32_INTERNAL_ab25c848_4_k_cu_blocks4cuda3std6ranges3__45__cpo8distanceE - _ZN32_INTERNAL_ab25c848_4_k_cu_blocks4cuda3std3__47nulloptE)
_ZN32_INTERNAL_ab25c848_4_k_cu_blocks4cuda3std3__47nulloptE:
	.zero		1
	.type		_ZN32_INTERNAL_ab25c848_4_k_cu_blocks4cuda3std6ranges3__45__cpo8distanceE,@object
	.size		_ZN32_INTERNAL_ab25c848_4_k_cu_blocks4cuda3std6ranges3__45__cpo8distanceE,(_ZN32_INTERNAL_ab25c848_4_k_cu_blocks6thrust24THRUST_300001_SM_1000_NS12placeholders2_4E - _ZN32_INTERNAL_ab25c848_4_k_cu_blocks4cuda3std6ranges3__45__cpo8distanceE)
_ZN32_INTERNAL_ab25c848_4_k_cu_blocks4cuda3std6ranges3__45__cpo8distanceE:
	.zero		1
	.type		_ZN32_INTERNAL_ab25c848_4_k_cu_blocks6thrust24THRUST_300001_SM_1000_NS12placeholders2_4E,@object
	.size		_ZN32_INTERNAL_ab25c848_4_k_cu_blocks6thrust24THRUST_300001_SM_1000_NS12placeholders2_4E,(_ZN32_INTERNAL_ab25c848_4_k_cu_blocks4cuda3std3__45__cpo6rbeginE - _ZN32_INTERNAL_ab25c848_4_k_cu_blocks6thrust24THRUST_300001_SM_1000_NS12placeholders2_4E)
_ZN32_INTERNAL_ab25c848_4_k_cu_blocks6thrust24THRUST_300001_SM_1000_NS12placeholders2_4E:
	.zero		1
	.type		_ZN32_INTERNAL_ab25c848_4_k_cu_blocks4cuda3std3__45__cpo6rbeginE,@object
	.size		_ZN32_INTERNAL_ab25c848_4_k_cu_blocks4cuda3std3__45__cpo6rbeginE,(_ZN32_INTERNAL_ab25c848_4_k_cu_blocks4cuda3std6ranges3__45__cpo7advanceE - _ZN32_INTERNAL_ab25c848_4_k_cu_blocks4cuda3std3__45__cpo6rbeginE)
_ZN32_INTERNAL_ab25c848_4_k_cu_blocks4cuda3std3__45__cpo6rbeginE:
	.zero		1
	.type		_ZN32_INTERNAL_ab25c848_4_k_cu_blocks4cuda3std6ranges3__45__cpo7advanceE,@object
	.size		_ZN32_INTERNAL_ab25c848_4_k_cu_blocks4cuda3std6ranges3__45__cpo7advanceE,(_ZN32_INTERNAL_ab25c848_4_k_cu_blocks6thrust24THRUST_300001_SM_1000_NS12placeholders3_10E - _ZN32_INTERNAL_ab25c848_4_k_cu_blocks4cuda3std6ranges3__45__cpo7advanceE)
_ZN32_INTERNAL_ab25c848_4_k_cu_blocks4cuda3std6ranges3__45__cpo7advanceE:
	.zero		1
	.type		_ZN32_INTERNAL_ab25c848_4_k_cu_blocks6thrust24THRUST_300001_SM_1000_NS12placeholders3_10E,@object
	.size		_ZN32_INTERNAL_ab25c848_4_k_cu_blocks6thrust24THRUST_300001_SM_1000_NS12placeholders3_10E,(_ZN32_INTERNAL_ab25c848_4_k_cu_blocks4cuda3std3__48in_placeE - _ZN32_INTERNAL_ab25c848_4_k_cu_blocks6thrust24THRUST_300001_SM_1000_NS12placeholders3_10E)
_ZN32_INTERNAL_ab25c848_4_k_cu_blocks6thrust24THRUST_300001_SM_1000_NS12placeholders3_10E:
	.zero		1
	.type		_ZN32_INTERNAL_ab25c848_4_k_cu_blocks4cuda3std3__48in_placeE,@object
	.size		_ZN32_INTERNAL_ab25c848_4_k_cu_blocks4cuda3std3__48in_placeE,(_ZN32_INTERNAL_ab25c848_4_k_cu_blocks4cuda3std6ranges3__45__cpo4sizeE - _ZN32_INTERNAL_ab25c848_4_k_cu_blocks4cuda3std3__48in_placeE)
_ZN32_INTERNAL_ab25c848_4_k_cu_blocks4cuda3std3__48in_placeE:
	.zero		1
	.type		_ZN32_INTERNAL_ab25c848_4_k_cu_blocks4cuda3std6ranges3__45__cpo4sizeE,@object
	.size		_ZN32_INTERNAL_ab25c848_4_k_cu_blocks4cuda3std6ranges3__45__cpo4sizeE,(_ZN32_INTERNAL_ab25c848_4_k_cu_blocks6thrust24THRUST_300001_SM_1000_NS12placeholders2_2E - _ZN32_INTERNAL_ab25c848_4_k_cu_blocks4cuda3std6ranges3__45__cpo4sizeE)
_ZN32_INTERNAL_ab25c848_4_k_cu_blocks4cuda3std6ranges3__45__cpo4sizeE:
	.zero		1
	.type		_ZN32_INTERNAL_ab25c848_4_k_cu_blocks6thrust24THRUST_300001_SM_1000_NS12placeholders2_2E,@object
	.size		_ZN32_INTERNAL_ab25c848_4_k_cu_blocks6thrust24THRUST_300001_SM_1000_NS12placeholders2_2E,(_ZN32_INTERNAL_ab25c848_4_k_cu_blocks4cuda3std3__45__cpo6cbeginE - _ZN32_INTERNAL_ab25c848_4_k_cu_blocks6thrust24THRUST_300001_SM_1000_NS12placeholders2_2E)
_ZN32_INTERNAL_ab25c848_4_k_cu_blocks6thrust24THRUST_300001_SM_1000_NS12placeholders2_2E:
	.zero		1
	.type		_ZN32_INTERNAL_ab25c848_4_k_cu_blocks4cuda3std3__45__cpo6cbeginE,@object
	.size		_ZN32_INTERNAL_ab25c848_4_k_cu_blocks4cuda3std3__45__cpo6cbeginE,(_ZN32_INTERNAL_ab25c848_4_k_cu_blocks4cuda3std6ranges3__45__cpo6cbeginE - _ZN32_INTERNAL_ab25c848_4_k_cu_blocks4cuda3std3__45__cpo6cbeginE)
_ZN32_INTERNAL_ab25c848_4_k_cu_blocks4cuda3std3__45__cpo6cbeginE:
	.zero		1
	.type		_ZN32_INTERNAL_ab25c848_4_k_cu_blocks4cuda3std6ranges3__45__cpo6cbeginE,@object
	.size		_ZN32_INTERNAL_ab25c848_4_k_cu_blocks4cuda3std6ranges3__45__cpo6cbeginE,(_ZN32_INTERNAL_ab25c848_4_k_cu_blocks6thrust24THRUST_300001_SM_1000_NS12placeholders2_6E - _ZN32_INTERNAL_ab25c848_4_k_cu_blocks4cuda3std6ranges3__45__cpo6cbeginE)
_ZN32_INTERNAL_ab25c848_4_k_cu_blocks4cuda3std6ranges3__45__cpo6cbeginE:
	.zero		1
	.type		_ZN32_INTERNAL_ab25c848_4_k_cu_blocks6thrust24THRUST_300001_SM_1000_NS12placeholders2_6E,@object
	.size		_ZN32_INTERNAL_ab25c848_4_k_cu_blocks6thrust24THRUST_300001_SM_1000_NS12placeholders2_6E,(_ZN32_INTERNAL_ab25c848_4_k_cu_blocks4cuda3std3__45__cpo7crbeginE - _ZN32_INTERNAL_ab25c848_4_k_cu_blocks6thrust24THRUST_300001_SM_1000_NS12placeholders2_6E)
_ZN32_INTERNAL_ab25c848_4_k_cu_blocks6thrust24THRUST_300001_SM_1000_NS12placeholders2_6E:
	.zero		1
	.type		_ZN32_INTERNAL_ab25c848_4_k_cu_blocks4cuda3std3__45__cpo7crbeginE,@object
	.size		_ZN32_INTERNAL_ab25c848_4_k_cu_blocks4cuda3std3__45__cpo7crbeginE,(_ZN32_INTERNAL_ab25c848_4_k_cu_blocks4cuda3std6ranges3__45__cpo4nextE - _ZN32_INTERNAL_ab25c848_4_k_cu_blocks4cuda3std3__45__cpo7crbeginE)
_ZN32_INTERNAL_ab25c848_4_k_cu_blocks4cuda3std3__45__cpo7crbeginE:
	.zero		1
	.type		_ZN32_INTERNAL_ab25c848_4_k_cu_blocks4cuda3std6ranges3__45__cpo4nextE,@object
	.size		_ZN32_INTERNAL_ab25c848_4_k_cu_blocks4cuda3std6ranges3__45__cpo4nextE,(_ZN32_INTERNAL_ab25c848_4_k_cu_blocks4cuda3std6ranges3__45__cpo4swapE - _ZN32_INTERNAL_ab25c848_4_k_cu_blocks4cuda3std6ranges3__45__cpo4nextE)
_ZN32_INTERNAL_ab25c848_4_k_cu_blocks4cuda3std6ranges3__45__cpo4nextE:
	.zero		1
	.type		_ZN32_INTERNAL_ab25c848_4_k_cu_blocks4cuda3std6ranges3__45__cpo4swapE,@object
	.size		_ZN32_INTERNAL_ab25c848_4_k_cu_blocks4cuda3std6ranges3__45__cpo4swapE,(_ZN32_INTERNAL_ab25c848_4_k_cu_blocks6thrust24THRUST_300001_SM_1000_NS8cuda_cub10par_nosyncE - _ZN32_INTERNAL_ab25c848_4_k_cu_blocks4cuda3std6ranges3__45__cpo4swapE)
_ZN32_INTERNAL_ab25c848_4_k_cu_blocks4cuda3std6ranges3__45__cpo4swapE:
	.zero		1
	.type		_ZN32_INTERNAL_ab25c848_4_k_cu_blocks6thrust24THRUST_300001_SM_1000_NS8cuda_cub10par_nosyncE,@object
	.size		_ZN32_INTERNAL_ab25c848_4_k_cu_blocks6thrust24THRUST_300001_SM_1000_NS8cuda_cub10par_nosyncE,(_ZN32_INTERNAL_ab25c848_4_k_cu_blocks6thrust24THRUST_300001_SM_1000_NS3seqE - _ZN32_INTERNAL_ab25c848_4_k_cu_blocks6thrust24THRUST_300001_SM_1000_NS8cuda_cub10par_nosyncE)
_ZN32_INTERNAL_ab25c848_4_k_cu_blocks6thrust24THRUST_300001_SM_1000_NS8cuda_cub10par_nosyncE:
	.zero		1
	.type		_ZN32_INTERNAL_ab25c848_4_k_cu_blocks6thrust24THRUST_300001_SM_1000_NS3seqE,@object
	.size		_ZN32_INTERNAL_ab25c848_4_k_cu_blocks6thrust24THRUST_300001_SM_1000_NS3seqE,(_ZN32_INTERNAL_ab25c848_4_k_cu_blocks4cuda3std3__420unreachable_sentinelE - _ZN32_INTERNAL_ab25c848_4_k_cu_blocks6thrust24THRUST_300001_SM_1000_NS3seqE)
_ZN32_INTERNAL_ab25c848_4_k_cu_blocks6thrust24THRUST_300001_SM_1000_NS3seqE:
	.zero		1
	.type		_ZN32_INTERNAL_ab25c848_4_k_cu_blocks4cuda3std3__420unreachable_sentinelE,@object
	.size		_ZN32_INTERNAL_ab25c848_4_k_cu_blocks4cuda3std3__420unreachable_sentinelE,(_ZN32_INTERNAL_ab25c848_4_k_cu_blocks4cuda3std6ranges3__45__cpo5ssizeE - _ZN32_INTERNAL_ab25c848_4_k_cu_blocks4cuda3std3__420unreachable_sentinelE)
_ZN32_INTERNAL_ab25c848_4_k_cu_blocks4cuda3std3__420unreachable_sentinelE:
	.zero		1
	.type		_ZN32_INTERNAL_ab25c848_4_k_cu_blocks4cuda3std6ranges3__45__cpo5ssizeE,@object
	.size		_ZN32_INTERNAL_ab25c848_4_k_cu_blocks4cuda3std6ranges3__45__cpo5ssizeE,(_ZN32_INTERNAL_ab25c848_4_k_cu_blocks6thrust24THRUST_300001_SM_1000_NS12placeholders2_3E - _ZN32_INTERNAL_ab25c848_4_k_cu_blocks4cuda3std6ranges3__45__cpo5ssizeE)
_ZN32_INTERNAL_ab25c848_4_k_cu_blocks4cuda3std6ranges3__45__cpo5ssizeE:
	.zero		1
	.type		_ZN32_INTERNAL_ab25c848_4_k_cu_blocks6thrust24THRUST_300001_SM_1000_NS12placeholders2_3E,@object
	.size		_ZN32_INTERNAL_ab25c848_4_k_cu_blocks6thrust24THRUST_300001_SM_1000_NS12placeholders2_3E,(_ZN32_INTERNAL_ab25c848_4_k_cu_blocks4cuda3std3__45__cpo4cendE - _ZN32_INTERNAL_ab25c848_4_k_cu_blocks6thrust24THRUST_300001_SM_1000_NS12placeholders2_3E)
_ZN32_INTERNAL_ab25c848_4_k_cu_blocks6thrust24THRUST_300001_SM_1000_NS12placeholders2_3E:
	.zero		1
	.type		_ZN32_INTERNAL_ab25c848_4_k_cu_blocks4cuda3std3__45__cpo4cendE,@object
	.size		_ZN32_INTERNAL_ab25c848_4_k_cu_blocks4cuda3std3__45__cpo4cendE,(_ZN32_INTERNAL_ab25c848_4_k_cu_blocks4cuda3std6ranges3__45__cpo4cendE - _ZN32_INTERNAL_ab25c848_4_k_cu_blocks4cuda3std3__45__cpo4cendE)
_ZN32_INTERNAL_ab25c848_4_k_cu_blocks4cuda3std3__45__cpo4cendE:
	.zero		1
	.type		_ZN32_INTERNAL_ab25c848_4_k_cu_blocks4cuda3std6ranges3__45__cpo4cendE,@object
	.size		_ZN32_INTERNAL_ab25c848_4_k_cu_blocks4cuda3std6ranges3__45__cpo4cendE,(_ZN32_INTERNAL_ab25c848_4_k_cu_blocks6thrust24THRUST_300001_SM_1000_NS12placeholders2_7E - _ZN32_INTERNAL_ab25c848_4_k_cu_blocks4cuda3std6ranges3__45__cpo4cendE)
_ZN32_INTERNAL_ab25c848_4_k_cu_blocks4cuda3std6ranges3__45__cpo4cendE:
	.zero		1
	.type		_ZN32_INTERNAL_ab25c848_4_k_cu_blocks6thrust24THRUST_300001_SM_1000_NS12placeholders2_7E,@object
	.size		_ZN32_INTERNAL_ab25c848_4_k_cu_blocks6thrust24THRUST_300001_SM_1000_NS12placeholders2_7E,(_ZN32_INTERNAL_ab25c848_4_k_cu_blocks4cuda3std3__45__cpo5crendE - _ZN32_INTERNAL_ab25c848_4_k_cu_blocks6thrust24THRUST_300001_SM_1000_NS12placeholders2_7E)
_ZN32_INTERNAL_ab25c848_4_k_cu_blocks6thrust24THRUST_300001_SM_1000_NS12placeholders2_7E:
	.zero		1
	.type		_ZN32_INTERNAL_ab25c848_4_k_cu_blocks4cuda3std3__45__cpo5crendE,@object
	.size		_ZN32_INTERNAL_ab25c848_4_k_cu_blocks4cuda3std3__45__cpo5crendE,(_ZN32_INTERNAL_ab25c848_4_k_cu_blocks4cuda3std6ranges3__45__cpo4prevE - _ZN32_INTERNAL_ab25c848_4_k_cu_blocks4cuda3std3__45__cpo5crendE)
_ZN32_INTERNAL_ab25c848_4_k_cu_blocks4cuda3std3__45__cpo5crendE:
	.zero		1
	.type		_ZN32_INTERNAL_ab25c848_4_k_cu_blocks4cuda3std6ranges3__45__cpo4prevE,@object
	.size		_ZN32_INTERNAL_ab25c848_4_k_cu_blocks4cuda3std6ranges3__45__cpo4prevE,(_ZN32_INTERNAL_ab25c848_4_k_cu_blocks4cuda3std6ranges3__45__cpo9iter_moveE - _ZN32_INTERNAL_ab25c848_4_k_cu_blocks4cuda3std6ranges3__45__cpo4prevE)
_ZN32_INTERNAL_ab25c848_4_k_cu_blocks4cuda3std6ranges3__45__cpo4prevE:
	.zero		1
	.type		_ZN32_INTERNAL_ab25c848_4_k_cu_blocks4cuda3std6ranges3__45__cpo9iter_moveE,@object
	.size		_ZN32_INTERNAL_ab25c848_4_k_cu_blocks4cuda3std6ranges3__45__cpo9iter_moveE,(_ZN32_INTERNAL_ab25c848_4_k_cu_blocks6thrust24THRUST_300001_SM_1000_NS6system6detail10sequential3seqE - _ZN32_INTERNAL_ab25c848_4_k_cu_blocks4cuda3std6ranges3__45__cpo9iter_moveE)
_ZN32_INTERNAL_ab25c848_4_k_cu_blocks4cuda3std6ranges3__45__cpo9iter_moveE:
	.zero		1
	.type		_ZN32_INTERNAL_ab25c848_4_k_cu_blocks6thrust24THRUST_300001_SM_1000_NS6system6detail10sequential3seqE,@object
	.size		_ZN32_INTERNAL_ab25c848_4_k_cu_blocks6thrust24THRUST_300001_SM_1000_NS6system6detail10sequential3seqE,(_ZN32_INTERNAL_ab25c848_4_k_cu_blocks6thrust24THRUST_300001_SM_1000_NS12placeholders2_9E - _ZN32_INTERNAL_ab25c848_4_k_cu_blocks6thrust24THRUST_300001_SM_1000_NS6system6detail10sequential3seqE)
_ZN32_INTERNAL_ab25c848_4_k_cu_blocks6thrust24THRUST_300001_SM_1000_NS6system6detail10sequential3seqE:
	.zero		1
	.type		_ZN32_INTERNAL_ab25c848_4_k_cu_blocks6thrust24THRUST_300001_SM_1000_NS12placeholders2_9E,@object
	.size		_ZN32_INTERNAL_ab25c848_4_k_cu_blocks6thrust24THRUST_300001_SM_1000_NS12placeholders2_9E,(_ZN32_INTERNAL_ab25c848_4_k_cu_blocks4cuda3std3__419piecewise_constructE - _ZN32_INTERNAL_ab25c848_4_k_cu_blocks6thrust24THRUST_300001_SM_1000_NS12placeholders2_9E)
_ZN32_INTERNAL_ab25c848_4_k_cu_blocks6thrust24THRUST_300001_SM_1000_NS12placeholders2_9E:
	.zero		1
	.type		_ZN32_INTERNAL_ab25c848_4_k_cu_blocks4cuda3std3__419piecewise_constructE,@object
	.size		_ZN32_INTERNAL_ab25c848_4_k_cu_blocks4cuda3std3__419piecewise_constructE,(_ZN32_INTERNAL_ab25c848_4_k_cu_blocks4cuda3std6ranges3__45__cpo5cdataE - _ZN32_INTERNAL_ab25c848_4_k_cu_blocks4cuda3std3__419piecewise_constructE)
_ZN32_INTERNAL_ab25c848_4_k_cu_blocks4cuda3std3__419piecewise_constructE:
	.zero		1
	.type		_ZN32_INTERNAL_ab25c848_4_k_cu_blocks4cuda3std6ranges3__45__cpo5cdataE,@object
	.size		_ZN32_INTERNAL_ab25c848_4_k_cu_blocks4cuda3std6ranges3__45__cpo5cdataE,(_ZN32_INTERNAL_ab25c848_4_k_cu_blocks6thrust24THRUST_300001_SM_1000_NS12placeholders2_1E - _ZN32_INTERNAL_ab25c848_4_k_cu_blocks4cuda3std6ranges3__45__cpo5cdataE)
_ZN32_INTERNAL_ab25c848_4_k_cu_blocks4cuda3std6ranges3__45__cpo5cdataE:
	.zero		1
	.type		_ZN32_INTERNAL_ab25c848_4_k_cu_blocks6thrust24THRUST_300001_SM_1000_NS12placeholders2_1E,@object
	.size		_ZN32_INTERNAL_ab25c848_4_k_cu_blocks6thrust24THRUST_300001_SM_1000_NS12placeholders2_1E,(_ZN32_INTERNAL_ab25c848_4_k_cu_blocks4cuda3std3__45__cpo3endE - _ZN32_INTERNAL_ab25c848_4_k_cu_blocks6thrust24THRUST_300001_SM_1000_NS12placeholders2_1E)
_ZN32_INTERNAL_ab25c848_4_k_cu_blocks6thrust24THRUST_300001_SM_1000_NS12placeholders2_1E:
	.zero		1
	.type		_ZN32_INTERNAL_ab25c848_4_k_cu_blocks4cuda3std3__45__cpo3endE,@object
	.size		_ZN32_INTERNAL_ab25c848_4_k_cu_blocks4cuda3std3__45__cpo3endE,(_ZN32_INTERNAL_ab25c848_4_k_cu_blocks4cuda3std6ranges3__45__cpo3endE - _ZN32_INTERNAL_ab25c848_4_k_cu_blocks4cuda3std3__45__cpo3endE)
_ZN32_INTERNAL_ab25c848_4_k_cu_blocks4cuda3std3__45__cpo3endE:
	.zero		1
	.type		_ZN32_INTERNAL_ab25c848_4_k_cu_blocks4cuda3std6ranges3__45__cpo3endE,@object
	.size		_ZN32_INTERNAL_ab25c848_4_k_cu_blocks4cuda3std6ranges3__45__cpo3endE,(_ZN32_INTERNAL_ab25c848_4_k_cu_blocks6thrust24THRUST_300001_SM_1000_NS12placeholders2_5E - _ZN32_INTERNAL_ab25c848_4_k_cu_blocks4cuda3std6ranges3__45__cpo3endE)
_ZN32_INTERNAL_ab25c848_4_k_cu_blocks4cuda3std6ranges3__45__cpo3endE:
	.zero		1
	.type		_ZN32_INTERNAL_ab25c848_4_k_cu_blocks6thrust24THRUST_300001_SM_1000_NS12placeholders2_5E,@object
	.size		_ZN32_INTERNAL_ab25c848_4_k_cu_blocks6thrust24THRUST_300001_SM_1000_NS12placeholders2_5E,(_ZN32_INTERNAL_ab25c848_4_k_cu_blocks4cuda3std3__45__cpo4rendE - _ZN32_INTERNAL_ab25c848_4_k_cu_blocks6thrust24THRUST_300001_SM_1000_NS12placeholders2_5E)
_ZN32_INTERNAL_ab25c848_4_k_cu_blocks6thrust24THRUST_300001_SM_1000_NS12placeholders2_5E:
	.zero		1
	.type		_ZN32_INTERNAL_ab25c848_4_k_cu_blocks4cuda3std3__45__cpo4rendE,@object
	.size		_ZN32_INTERNAL_ab25c848_4_k_cu_blocks4cuda3std3__45__cpo4rendE,(_ZN32_INTERNAL_ab25c848_4_k_cu_blocks4cuda3std6ranges3__45__cpo9iter_swapE - _ZN32_INTERNAL_ab25c848_4_k_cu_blocks4cuda3std3__45__cpo4rendE)
_ZN32_INTERNAL_ab25c848_4_k_cu_blocks4cuda3std3__45__cpo4rendE:
	.zero		1
	.type		_ZN32_INTERNAL_ab25c848_4_k_cu_blocks4cuda3std6ranges3__45__cpo9iter_swapE,@object
	.size		_ZN32_INTERNAL_ab25c848_4_k_cu_blocks4cuda3std6ranges3__45__cpo9iter_swapE,(_ZN32_INTERNAL_ab25c848_4_k_cu_blocks4cuda3std3__48unexpectE - _ZN32_INTERNAL_ab25c848_4_k_cu_blocks4cuda3std6ranges3__45__cpo9iter_swapE)
_ZN32_INTERNAL_ab25c848_4_k_cu_blocks4cuda3std6ranges3__45__cpo9iter_swapE:
	.zero		1
	.type		_ZN32_INTERNAL_ab25c848_4_k_cu_blocks4cuda3std3__48unexpectE,@object
	.size		_ZN32_INTERNAL_ab25c848_4_k_cu_blocks4cuda3std3__48unexpectE,(_ZN32_INTERNAL_ab25c848_4_k_cu_blocks6thrust24THRUST_300001_SM_1000_NS8cuda_cub3parE - _ZN32_INTERNAL_ab25c848_4_k_cu_blocks4cuda3std3__48unexpectE)
_ZN32_INTERNAL_ab25c848_4_k_cu_blocks4cuda3std3__48unexpectE:
	.zero		1
	.type		_ZN32_INTERNAL_ab25c848_4_k_cu_blocks6thrust24THRUST_300001_SM_1000_NS8cuda_cub3parE,@object
	.size		_ZN32_INTERNAL_ab25c848_4_k_cu_blocks6thrust24THRUST_300001_SM_1000_NS8cuda_cub3parE,(.L_50 - _ZN32_INTERNAL_ab25c848_4_k_cu_blocks6thrust24THRUST_300001_SM_1000_NS8cuda_cub3parE)
_ZN32_INTERNAL_ab25c848_4_k_cu_blocks6thrust24THRUST_300001_SM_1000_NS8cuda_cub3parE:
	.zero		1
.L_50:


//--------------------- .nv.shared._ZN3cub18CUB_300001_SM_10006detail6reduce18DeviceReduceKernelINS2_10policy_hubIfyN4cuda3std3__44plusIfEEE10Policy1000EN6thrust24THRUST_300001_SM_1000_NS10device_ptrIfEEyS9_fNS7_10__identityEEEvT0_PT3_T1_NS0_13GridEvenShareISK_EET2_T4_ --------------------------
	.section	.nv.shared._ZN3cub18CUB_300001_SM_10006detail6reduce18DeviceReduceKernelINS2_10policy_hubIfyN4cuda3std3__44plusIfEEE10Policy1000EN6thrust24THRUST_300001_SM_1000_NS10device_ptrIfEEyS9_fNS7_10__identityEEEvT0_PT3_T1_NS0_13GridEvenShareISK_EET2_T4_,"aw",@nobits
	.sectionflags	@""
	.align	4
.nv.shared._ZN3cub18CUB_300001_SM_10006detail6reduce18DeviceReduceKernelINS2_10policy_hubIfyN4cuda3std3__44plusIfEEE10Policy1000EN6thrust24THRUST_300001_SM_1000_NS10device_ptrIfEEyS9_fNS7_10__identityEEEvT0_PT3_T1_NS0_13GridEvenShareISK_EET2_T4_:
	.zero		1068


//--------------------- .nv.shared._ZN3cub18CUB_300001_SM_10006detail6reduce28DeviceReduceSingleTileKernelINS2_10policy_hubIfyN4cuda3std3__44plusIfEEE10Policy1000EN6thrust24THRUST_300001_SM_1000_NS10device_ptrIfEEPfyS9_ffNS7_10__identityEEEvT0_T1_T2_T3_T4_T6_ --------------------------
	.section	.nv.shared._ZN3cub18CUB_300001_SM_10006detail6reduce28DeviceReduceSingleTileKernelINS2_10policy_hubIfyN4cuda3std3__44plusIfEEE10Policy1000EN6thrust24THRUST_300001_SM_1000_NS10device_ptrIfEEPfyS9_ffNS7_10__identityEEEvT0_T1_T2_T3_T4_T6_,"aw",@nobits
	.sectionflags	@""
	.align	4
.nv.shared._ZN3cub18CUB_300001_SM_10006detail6reduce28DeviceReduceSingleTileKernelINS2_10policy_hubIfyN4cuda3std3__44plusIfEEE10Policy1000EN6thrust24THRUST_300001_SM_1000_NS10device_ptrIfEEPfyS9_ffNS7_10__identityEEEvT0_T1_T2_T3_T4_T6_:
	.zero		1068


//--------------------- .nv.shared._ZN3cub18CUB_300001_SM_10006detail6reduce28DeviceReduceSingleTileKernelINS2_10policy_hubIfjN4cuda3std3__44plusIfEEE10Policy1000EPfSC_iS9_ffNS7_10__identityEEEvT0_T1_T2_T3_T4_T6_ --------------------------
	.section	.nv.shared._ZN3cub18CUB_300001_SM_10006detail6reduce28DeviceReduceSingleTileKernelINS2_10policy_hubIfjN4cuda3std3__44plusIfEEE10Policy1000EPfSC_iS9_ffNS7_10__identityEEEvT0_T1_T2_T3_T4_T6_,"aw",@nobits
	.sectionflags	@""
	.align	4
.nv.shared._ZN3cub18CUB_300001_SM_10006detail6reduce28DeviceReduceSingleTileKernelINS2_10policy_hubIfjN4cuda3std3__44plusIfEEE10Policy1000EPfSC_iS9_ffNS7_10__identityEEEvT0_T1_T2_T3_T4_T6_:
	.zero		1108


//--------------------- .nv.shared._ZN3cub18CUB_300001_SM_10006detail6reduce18DeviceReduceKernelINS2_10policy_hubIfjN4cuda3std3__44plusIfEEE10Policy1000EN6thrust24THRUST_300001_SM_1000_NS10device_ptrIfEEjS9_fNS7_10__identityEEEvT0_PT3_T1_NS0_13GridEvenShareISK_EET2_T4_ --------------------------
	.section	.nv.shared._ZN3cub18CUB_300001_SM_10006detail6reduce18DeviceReduceKernelINS2_10policy_hubIfjN4cuda3std3__44plusIfEEE10Policy1000EN6thrust24THRUST_300001_SM_1000_NS10device_ptrIfEEjS9_fNS7_10__identityEEEvT0_PT3_T1_NS0_13GridEvenShareISK_EET2_T4_,"aw",@nobits
	.sectionflags	@""
	.align	4
.nv.shared._ZN3cub18CUB_300001_SM_10006detail6reduce18DeviceReduceKernelINS2_10policy_hubIfjN4cuda3std3__44plusIfEEE10Policy1000EN6thrust24THRUST_300001_SM_1000_NS10device_ptrIfEEjS9_fNS7_10__identityEEEvT0_PT3_T1_NS0_13GridEvenShareISK_EET2_T4_:
	.zero		1108


//--------------------- .nv.shared._ZN3cub18CUB_300001_SM_10006detail6reduce28DeviceReduceSingleTileKernelINS2_10policy_hubIfjN4cuda3std3__44plusIfEEE10Policy1000EN6thrust24THRUST_300001_SM_1000_NS10device_ptrIfEEPfjS9_ffNS7_10__identityEEEvT0_T1_T2_T3_T4_T6_ --------------------------
	.section	.nv.shared._ZN3cub18CUB_300001_SM_10006detail6reduce28DeviceReduceSingleTileKernelINS2_10policy_hubIfjN4cuda3std3__44plusIfEEE10Policy1000EN6thrust24THRUST_300001_SM_1000_NS10device_ptrIfEEPfjS9_ffNS7_10__identityEEEvT0_T1_T2_T3_T4_T6_,"aw",@nobits
	.sectionflags	@""
	.align	4
.nv.shared._ZN3cub18CUB_300001_SM_10006detail6reduce28DeviceReduceSingleTileKernelINS2_10policy_hubIfjN4cuda3std3__44plusIfEEE10Policy1000EN6thrust24THRUST_300001_SM_1000_NS10device_ptrIfEEPfjS9_ffNS7_10__identityEEEvT0_T1_T2_T3_T4_T6_:
	.zero		1108


//--------------------- .nv.constant0._ZN3cub18CUB_300001_SM_10006detail6reduce28DeviceReduceSingleTileKernelINS2_10policy_hubIfyN4cuda3std3__44plusIfEEE10Policy1000EPfSC_iS9_ffNS7_10__identityEEEvT0_T1_T2_T3_T4_T6_ --------------------------
	.section	.nv.constant0._ZN3cub18CUB_300001_SM_10006detail6reduce28DeviceReduceSingleTileKernelINS2_10policy_hubIfyN4cuda3std3__44plusIfEEE10Policy1000EPfSC_iS9_ffNS7_10__identityEEEvT0_T1_T2_T3_T4_T6_,"a",@progbits
	.sectionflags	@""
	.align	4
.nv.constant0._ZN3cub18CUB_300001_SM_10006detail6reduce28DeviceReduceSingleTileKernelINS2_10policy_hubIfyN4cuda3std3__44plusIfEEE10Policy1000EPfSC_iS9_ffNS7_10__identityEEEvT0_T1_T2_T3_T4_T6_:
	.zero		925


//--------------------- .nv.constant0._ZN3cub18CUB_300001_SM_10006detail6reduce18DeviceReduceKernelINS2_10policy_hubIfyN4cuda3std3__44plusIfEEE10Policy1000EN6thrust24THRUST_300001_SM_1000_NS10device_ptrIfEEyS9_fNS7_10__identityEEEvT0_PT3_T1_NS0_13GridEvenShareISK_EET2_T4_ --------------------------
	.section	.nv.constant0._ZN3cub18CUB_300001_SM_10006detail6reduce18DeviceReduceKernelINS2_10policy_hubIfyN4cuda3std3__44plusIfEEE10Policy1000EN6thrust24THRUST_300001_SM_1000_NS10device_ptrIfEEyS9_fNS7_10__identityEEEvT0_PT3_T1_NS0_13GridEvenShareISK_EET2_T4_,"a",@progbits
	.sectionflags	@""
	.align	4
.nv.constant0._ZN3cub18CUB_300001_SM_10006detail6reduce18DeviceReduceKernelINS2_10policy_hubIfyN4cuda3std3__44plusIfEEE10Policy1000EN6thrust24THRUST_300001_SM_1000_NS10device_ptrIfEEyS9_fNS7_10__identityEEEvT0_PT3_T1_NS0_13GridEvenShareISK_EET2_T4_:
	.zero		994


//--------------------- .nv.constant0._ZN3cub18CUB_300001_SM_10006detail6reduce28DeviceReduceSingleTileKernelINS2_10policy_hubIfyN4cuda3std3__44plusIfEEE10Policy1000EN6thrust24THRUST_300001_SM_1000_NS10device_ptrIfEEPfyS9_ffNS7_10__identityEEEvT0_T1_T2_T3_T4_T6_ --------------------------
	.section	.nv.constant0._ZN3cub18CUB_300001_SM_10006detail6reduce28DeviceReduceSingleTileKernelINS2_10policy_hubIfyN4cuda3std3__44plusIfEEE10Policy1000EN6thrust24THRUST_300001_SM_1000_NS10device_ptrIfEEPfyS9_ffNS7_10__identityEEEvT0_T1_T2_T3_T4_T6_,"a",@progbits
	.sectionflags	@""
	.align	4
.nv.constant0._ZN3cub18CUB_300001_SM_10006detail6reduce28DeviceReduceSingleTileKernelINS2_10policy_hubIfyN4cuda3std3__44plusIfEEE10Policy1000EN6thrust24THRUST_300001_SM_1000_NS10device_ptrIfEEPfyS9_ffNS7_10__identityEEEvT0_T1_T2_T3_T4_T6_:
	.zero		929


//--------------------- .nv.constant0._ZN3cub18CUB_300001_SM_10006detail6reduce28DeviceReduceSingleTileKernelINS2_10policy_hubIfjN4cuda3std3__44plusIfEEE10Policy1000EPfSC_iS9_ffNS7_10__identityEEEvT0_T1_T2_T3_T4_T6_ --------------------------
	.section	.nv.constant0._ZN3cub18CUB_300001_SM_10006detail6reduce28DeviceReduceSingleTileKernelINS2_10policy_hubIfjN4cuda3std3__44plusIfEEE10Policy1000EPfSC_iS9_ffNS7_10__identityEEEvT0_T1_T2_T3_T4_T6_,"a",@progbits
	.sectionflags	@""
	.align	4
.nv.constant0._ZN3cub18CUB_300001_SM_10006detail6reduce28DeviceReduceSingleTileKernelINS2_10policy_hubIfjN4cuda3std3__44plusIfEEE10Policy1000EPfSC_iS9_ffNS7_10__identityEEEvT0_T1_T2_T3_T4_T6_:
	.zero		925


//--------------------- .nv.constant0._ZN3cub18CUB_300001_SM_10006detail6reduce18DeviceReduceKernelINS2_10policy_hubIfjN4cuda3std3__44plusIfEEE10Policy1000EN6thrust24THRUST_300001_SM_1000_NS10device_ptrIfEEjS9_fNS7_10__identityEEEvT0_PT3_T1_NS0_13GridEvenShareISK_EET2_T4_ --------------------------
	.section	.nv.constant0._ZN3cub18CUB_300001_SM_10006detail6reduce18DeviceReduceKernelINS2_10policy_hubIfjN4cuda3std3__44plusIfEEE10Policy1000EN6thrust24THRUST_300001_SM_1000_NS10device_ptrIfEEjS9_fNS7_10__identityEEEvT0_PT3_T1_NS0_13GridEvenShareISK_EET2_T4_,"a",@progbits
	.sectionflags	@""
	.align	4
.nv.constant0._ZN3cub18CUB_300001_SM_10006detail6reduce18DeviceReduceKernelINS2_10policy_hubIfjN4cuda3std3__44plusIfEEE10Policy1000EN6thrust24THRUST_300001_SM_1000_NS10device_ptrIfEEjS9_fNS7_10__identityEEEvT0_PT3_T1_NS0_13GridEvenShareISK_EET2_T4_:
	.zero		958


//--------------------- .nv.constant0._ZN3cub18CUB_300001_SM_10006detail6reduce28DeviceReduceSingleTileKernelINS2_10policy_hubIfjN4cuda3std3__44plusIfEEE10Policy1000EN6thrust24THRUST_300001_SM_1000_NS10device_ptrIfEEPfjS9_ffNS7_10__identityEEEvT0_T1_T2_T3_T4_T6_ --------------------------
	.section	.nv.constant0._ZN3cub18CUB_300001_SM_10006detail6reduce28DeviceReduceSingleTileKernelINS2_10policy_hubIfjN4cuda3std3__44plusIfEEE10Policy1000EN6thrust24THRUST_300001_SM_1000_NS10device_ptrIfEEPfjS9_ffNS7_10__identityEEEvT0_T1_T2_T3_T4_T6_,"a",@progbits
	.sectionflags	@""
	.align	4
.nv.constant0._ZN3cub18CUB_300001_SM_10006detail6reduce28DeviceReduceSingleTileKernelINS2_10policy_hubIfjN4cuda3std3__44plusIfEEE10Policy1000EN6thrust24THRUST_300001_SM_1000_NS10device_ptrIfEEPfjS9_ffNS7_10__identityEEEvT0_T1_T2_T3_T4_T6_:
	.zero		925


//--------------------- .nv.constant0._ZN3cub18CUB_300001_SM_10006detail11EmptyKernelIvEEvv --------------------------
	.section	.nv.constant0._ZN3cub18CUB_300001_SM_10006detail11EmptyKernelIvEEvv,"a",@progbits
	.sectionflags	@""
	.align	4
.nv.constant0._ZN3cub18CUB_300001_SM_10006detail11EmptyKernelIvEEvv:
	.zero		896


//--------------------- .nv.constant0._Z10poissonR2CP6float2S0_PfS1_ffii --------------------------
	.section	.nv.constant0._Z10poissonR2CP6float2S0_PfS1_ffii,"a",@progbits
	.sectionflags	@""
	.align	4
.nv.constant0._Z10poissonR2CP6float2S0_PfS1_ffii:
	.zero		944


//--------------------- .nv.constant0._Z10div_pst_fdPfS_S_fffii --------------------------
	.section	.nv.constant0._Z10div_pst_fdPfS_S_fffii,"a",@progbits
	.sectionflags	@""
	.align	4
.nv.constant0._Z10div_pst_fdPfS_S_fffii:
	.zero		940


//--------------------- .nv.constant0._Z10fftR2C_lapP6float2S0_PfS1_ii --------------------------
	.section	.nv.constant0._Z10fftR2C_lapP6float2S0_PfS1_ii,"a",@progbits
	.sectionflags	@""
	.align	4
.nv.constant0._Z10fftR2C_lapP6float2S0_PfS1_ii:
	.zero		936


//--------------------- .nv.constant0._Z13fftR2C_deriv1P6float2S0_iPfii --------------------------
	.section	.nv.constant0._Z13fftR2C_deriv1P6float2S0_iPfii,"a",@progbits
	.sectionflags	@""
	.align	4
.nv.constant0._Z13fftR2C_deriv1P6float2S0_iPfii:
	.zero		936


//--------------------- .nv.constant0._Z4GphiPfS_ii --------------------------
	.section	.nv.constant0._Z4GphiPfS_ii,"a",@progbits
	.sectionflags	@""
	.align	4
.nv.constant0._Z4GphiPfS_ii:
	.zero		920


//--------------------- .nv.constant0._Z4curvPfS_S_iiff --------------------------
	.section	.nv.constant0._Z4curvPfS_S_iiff,"a",@progbits
	.sectionflags	@""
	.align	4
.nv.constant0._Z4curvPfS_S_iiff:
	.zero		936


//--------------------- .nv.constant0._Z4curvPfS_S_S_iiff --------------------------
	.section	.nv.constant0._Z4curvPfS_S_S_iiff,"a",@progbits
	.sectionflags	@""
	.align	4
.nv.constant0._Z4curvPfS_S_S_iiff:
	.zero		944


//--------------------- .nv.constant0._Z8set_unitPffii --------------------------
	.section	.nv.constant0._Z8set_unitPffii,"a",@progbits
	.sectionflags	@""
	.align	4
.nv.constant0._Z8set_unitPffii:
	.zero		916


//--------------------- .nv.constant0._Z10disc_phasePfifS_S_ii --------------------------
	.section	.nv.constant0._Z10disc_phasePfifS_S_ii,"a",@progbits
	.sectionflags	@""
	.align	4
.nv.constant0._Z10disc_phasePfifS_S_ii:
	.zero		936


//--------------------- .nv.constant0._Z14cylinder_phasePffffffS_S_ii --------------------------
	.section	.nv.constant0._Z14cylinder_phasePffffffS_S_ii,"a",@progbits
	.sectionflags	@""
	.align	4
.nv.constant0._Z14cylinder_phasePffffffS_S_ii:
	.zero		952


//--------------------- .nv.constant0._Z9rhoa_osciPfS_S_ffffS_fii --------------------------
	.section	.nv.constant0._Z9rhoa_osciPfS_S_ffffS_fii,"a",@progbits
	.sectionflags	@""
	.align	4
.nv.constant0._Z9rhoa_osciPfS_S_ffffS_fii:
	.zero		956


//--------------------- .nv.constant0._Z7rhoa_amPfS_S_S_S_S_fffii --------------------------
	.section	.nv.constant0._Z7rhoa_amPfS_S_S_S_S_fffii,"a",@progbits
	.sectionflags	@""
	.align	4
.nv.constant0._Z7rhoa_amPfS_S_S_S_S_fffii:
	.zero		964


//--------------------- .nv.constant0._Z10rhoa_rightPfS_ffS_fii --------------------------
	.section	.nv.constant0._Z10rhoa_rightPfS_ffS_fii,"a",@progbits
	.sectionflags	@""
	.align	4
.nv.constant0._Z10rhoa_rightPfS_ffS_fii:
	.zero		940


//--------------------- .nv.constant0._Z11xdir_centerPfS_S_S_S_fiii --------------------------
	.section	.nv.constant0._Z11xdir_centerPfS_S_S_S_fiii,"a",@progbits
	.sectionflags	@""
	.align	4
.nv.constant0._Z11xdir_centerPfS_S_S_S_fiii:
	.zero		952


//--------------------- .nv.constant0._Z11ydir_centerPfS_S_S_S_fii --------------------------
	.section	.nv.constant0._Z11ydir_centerPfS_S_S_S_fii,"a",@progbits
	.sectionflags	@""
	.align	4
.nv.constant0._Z11ydir_centerPfS_S_S_S_fii:
	.zero		948


//--------------------- .nv.constant0._Z11xdir_centerPfS_S_S_S_fii --------------------------
	.section	.nv.constant0._Z11xdir_centerPfS_S_S_S_fii,"a",@progbits
	.sectionflags	@""
	.align	4
.nv.constant0._Z11xdir_centerPfS_S_S_S_fii:
	.zero		948


//--------------------- .nv.constant0._Z12minus_matrixPfS_S_ii --------------------------
	.section	.nv.constant0._Z12minus_matrixPfS_S_ii,"a",@progbits
	.sectionflags	@""
	.align	4
.nv.constant0._Z12minus_matrixPfS_S_ii:
	.zero		928


//--------------------- .nv.constant0._Z8absarrayPfS_S_ii --------------------------
	.section	.nv.constant0._Z8absarrayPfS_S_ii,"a",@progbits
	.sectionflags	@""
	.align	4
.nv.constant0._Z8absarrayPfS_S_ii:
	.zero		928


//--------------------- .nv.constant0._Z10add2matrixPfS_S_ --------------------------
	.section	.nv.constant0._Z10add2matrixPfS_S_,"a",@progbits
	.sectionflags	@""
	.align	4
.nv.constant0._Z10add2matrixPfS_S_:
	.zero		920


//--------------------- .nv.constant0._Z10add3matrixPfS_S_S_ --------------------------
	.section	.nv.constant0._Z10add3matrixPfS_S_S_,"a",@progbits
	.sectionflags	@""
	.align	4
.nv.constant0._Z10add3matrixPfS_S_S_:
	.zero		928


//--------------------- .nv.constant0._Z14matrix_productPfS_S_fii --------------------------
	.section	.nv.constant0._Z14matrix_productPfS_S_fii,"a",@progbits
	.sectionflags	@""
	.align	4
.nv.constant0._Z14matrix_productPfS_S_fii:
	.zero		932


//--------------------- .nv.constant0._Z11activeForcePfS_iS_ffS_S_S_S_ii --------------------------
	.section	.nv.constant0._Z11activeForcePfS_iS_ffS_S_S_S_ii,"a",@progbits
	.sectionflags	@""
	.align	4
.nv.constant0._Z11activeForcePfS_iS_ffS_S_S_S_ii:
	.zero		976


//--------------------- .nv.constant0._Z9bend_corePfS_S_ii --------------------------
	.section	.nv.constant0._Z9bend_corePfS_S_ii,"a",@progbits
	.sectionflags	@""
	.align	4
.nv.constant0._Z9bend_corePfS_S_ii:
	.zero		928


//--------------------- .nv.constant0._Z12reactionRhoAPfS_S_S_S_fffffffii --------------------------
	.section	.nv.constant0._Z12reactionRhoAPfS_S_S_S_fffffffii,"a",@progbits
	.sectionflags	@""
	.align	4
.nv.constant0._Z12reactionRhoAPfS_S_S_S_fffffffii:
	.zero		972


//--------------------- .nv.constant0._Z8diffRhoMPfS_S_ffii --------------------------
	.section	.nv.constant0._Z8diffRhoMPfS_S_ffii,"a",@progbits
	.sectionflags	@""
	.align	4
.nv.constant0._Z8diffRhoMPfS_S_ffii:
	.zero		936


//--------------------- .nv.constant0._Z8normRhoMPfS_S_ii --------------------------
	.section	.nv.constant0._Z8normRhoMPfS_S_ii,"a",@progbits
	.sectionflags	@""
	.align	4
.nv.constant0._Z8normRhoMPfS_S_ii:
	.zero		928


//--------------------- .nv.constant0._Z9RD_evolvePfS_S_S_S_S_ffii --------------------------
	.section	.nv.constant0._Z9RD_evolvePfS_S_S_S_S_ffii,"a",@progbits
	.sectionflags	@""
	.align	4
.nv.constant0._Z9RD_evolvePfS_S_S_S_S_ffii:
	.zero		960


//--------------------- .nv.constant0._Z9RD_evolvePfS_S_S_S_S_S_ffii --------------------------
	.section	.nv.constant0._Z9RD_evolvePfS_S_S_S_S_S_ffii,"a",@progbits
	.sectionflags	@""
	.align	4
.nv.constant0._Z9RD_evolvePfS_S_S_S_S_S_ffii:
	.zero		968


//--------------------- .nv.constant0._Z14div_advect_prePfS_S_S_S_S_ii --------------------------
	.section	.nv.constant0._Z14div_advect_prePfS_S_S_S_S_ii,"a",@progbits
	.sectionflags	@""
	.align	4
.nv.constant0._Z14div_advect_prePfS_S_S_S_S_ii:
	.zero		952


//--------------------- .nv.constant0._Z9get_errorPfS_S_S_S_iiiiii --------------------------
	.section	.nv.constant0._Z9get_errorPfS_S_S_S_iiiiii,"a",@progbits
	.sectionflags	@""
	.align	4
.nv.constant0._Z9get_errorPfS_S_S_S_iiiiii:
	.zero		960


//--------------------- .nv.constant0._Z11rhs_poissonPfS_S_S_S_S_S_S_S_S_S_S_S_S_ii --------------------------
	.section	.nv.constant0._Z11rhs_poissonPfS_S_S_S_S_S_S_S_S_S_S_S_S_ii,"a",@progbits
	.sectionflags	@""
	.align	4
.nv.constant0._Z11rhs_poissonPfS_S_S_S_S_S_S_S_S_S_S_S_S_ii:
	.zero		1016


//--------------------- .nv.constant0._Z15potential_forcePfS_S_S_S_fffii --------------------------
	.section	.nv.constant0._Z15potential_forcePfS_S_S_S_fffii,"a",@progbits
	.sectionflags	@""
	.align	4
.nv.constant0._Z15potential_forcePfS_S_S_S_fffii:
	.zero		956


//--------------------- .nv.constant0._Z11div_vel_prePfS_iS_fS_S_S_S_ii --------------------------
	.section	.nv.constant0._Z11div_vel_prePfS_iS_fS_S_S_S_ii,"a",@progbits
	.sectionflags	@""
	.align	4
.nv.constant0._Z11div_vel_prePfS_iS_fS_S_S_S_ii:
	.zero		976


//--------------------- .nv.constant0._Z9phievolvePfS_S_S_S_S_S_S_S_iif --------------------------
	.section	.nv.constant0._Z9phievolvePfS_S_S_S_S_S_S_S_iif,"a",@progbits
	.sectionflags	@""
	.align	4
.nv.constant0._Z9phievolvePfS_S_S_S_S_S_S_S_iif:
	.zero		980


//--------------------- SYMBOLS --------------------------

	.type		.nv.reservedSmem.offset0,@object
	.size		.nv.reservedSmem.offset0,0x4
	.type		.nv.reservedSmem.cap,@object
	.size		.nv.reservedSmem.cap,0x4
